//
// Generated by NVIDIA NVVM Compiler
//
// Compiler Build ID: CL-36424714
// Cuda compilation tools, release 13.0, V13.0.88
// Based on NVVM 20.0.0
//

.version 9.0
.target sm_100
.address_size 64

	// .globl	_Z12init_indicesPiii
// _ZZN3cub18CUB_300001_SM_10006detail10radix_sort30DeviceSegmentedRadixSortKernelINS1_5radix10policy_hubIfiiE10Policy1000ELb0ELNS0_9SortOrderE1EfiPiS9_iNS1_21identity_decomposer_tEEEvPKT2_PSB_PKT3_PSF_T4_T5_iiiT7_E12temp_storage has been demoted
// _ZZN3cub18CUB_300001_SM_10006detail10radix_sort30DeviceSegmentedRadixSortKernelINS1_5radix10policy_hubIfiiE10Policy1000ELb1ELNS0_9SortOrderE1EfiPiS9_iNS1_21identity_decomposer_tEEEvPKT2_PSB_PKT3_PSF_T4_T5_iiiT7_E12temp_storage has been demoted
.global .align 1 .b8 _ZN34_INTERNAL_8fe953d3_4_k_cu_d3df6b5e4cuda3std3__45__cpo5beginE[1];
.global .align 1 .b8 _ZN34_INTERNAL_8fe953d3_4_k_cu_d3df6b5e4cuda3std3__45__cpo3endE[1];
.global .align 1 .b8 _ZN34_INTERNAL_8fe953d3_4_k_cu_d3df6b5e4cuda3std3__45__cpo6cbeginE[1];
.global .align 1 .b8 _ZN34_INTERNAL_8fe953d3_4_k_cu_d3df6b5e4cuda3std3__45__cpo4cendE[1];
.global .align 1 .b8 _ZN34_INTERNAL_8fe953d3_4_k_cu_d3df6b5e4cuda3std3__45__cpo6rbeginE[1];
.global .align 1 .b8 _ZN34_INTERNAL_8fe953d3_4_k_cu_d3df6b5e4cuda3std3__45__cpo4rendE[1];
.global .align 1 .b8 _ZN34_INTERNAL_8fe953d3_4_k_cu_d3df6b5e4cuda3std3__45__cpo7crbeginE[1];
.global .align 1 .b8 _ZN34_INTERNAL_8fe953d3_4_k_cu_d3df6b5e4cuda3std3__45__cpo5crendE[1];
.global .align 1 .b8 _ZN34_INTERNAL_8fe953d3_4_k_cu_d3df6b5e4cuda3std3__436_GLOBAL__N__8fe953d3_4_k_cu_d3df6b5e6ignoreE[1];
.global .align 1 .b8 _ZN34_INTERNAL_8fe953d3_4_k_cu_d3df6b5e4cuda3std3__419piecewise_constructE[1];
.global .align 1 .b8 _ZN34_INTERNAL_8fe953d3_4_k_cu_d3df6b5e4cuda3std3__48in_placeE[1];
.global .align 1 .b8 _ZN34_INTERNAL_8fe953d3_4_k_cu_d3df6b5e4cuda3std3__420unreachable_sentinelE[1];
.global .align 1 .b8 _ZN34_INTERNAL_8fe953d3_4_k_cu_d3df6b5e4cuda3std3__47nulloptE[1];
.global .align 1 .b8 _ZN34_INTERNAL_8fe953d3_4_k_cu_d3df6b5e4cuda3std3__48unexpectE[1];
.global .align 1 .b8 _ZN34_INTERNAL_8fe953d3_4_k_cu_d3df6b5e4cuda3std6ranges3__45__cpo4swapE[1];
.global .align 1 .b8 _ZN34_INTERNAL_8fe953d3_4_k_cu_d3df6b5e4cuda3std6ranges3__45__cpo9iter_moveE[1];
.global .align 1 .b8 _ZN34_INTERNAL_8fe953d3_4_k_cu_d3df6b5e4cuda3std6ranges3__45__cpo5beginE[1];
.global .align 1 .b8 _ZN34_INTERNAL_8fe953d3_4_k_cu_d3df6b5e4cuda3std6ranges3__45__cpo3endE[1];
.global .align 1 .b8 _ZN34_INTERNAL_8fe953d3_4_k_cu_d3df6b5e4cuda3std6ranges3__45__cpo6cbeginE[1];
.global .align 1 .b8 _ZN34_INTERNAL_8fe953d3_4_k_cu_d3df6b5e4cuda3std6ranges3__45__cpo4cendE[1];
.global .align 1 .b8 _ZN34_INTERNAL_8fe953d3_4_k_cu_d3df6b5e4cuda3std6ranges3__45__cpo7advanceE[1];
.global .align 1 .b8 _ZN34_INTERNAL_8fe953d3_4_k_cu_d3df6b5e4cuda3std6ranges3__45__cpo9iter_swapE[1];
.global .align 1 .b8 _ZN34_INTERNAL_8fe953d3_4_k_cu_d3df6b5e4cuda3std6ranges3__45__cpo4nextE[1];
.global .align 1 .b8 _ZN34_INTERNAL_8fe953d3_4_k_cu_d3df6b5e4cuda3std6ranges3__45__cpo4prevE[1];
.global .align 1 .b8 _ZN34_INTERNAL_8fe953d3_4_k_cu_d3df6b5e4cuda3std6ranges3__45__cpo4dataE[1];
.global .align 1 .b8 _ZN34_INTERNAL_8fe953d3_4_k_cu_d3df6b5e4cuda3std6ranges3__45__cpo5cdataE[1];
.global .align 1 .b8 _ZN34_INTERNAL_8fe953d3_4_k_cu_d3df6b5e4cuda3std6ranges3__45__cpo4sizeE[1];
.global .align 1 .b8 _ZN34_INTERNAL_8fe953d3_4_k_cu_d3df6b5e4cuda3std6ranges3__45__cpo5ssizeE[1];
.global .align 1 .b8 _ZN34_INTERNAL_8fe953d3_4_k_cu_d3df6b5e4cuda3std6ranges3__45__cpo8distanceE[1];
.global .align 1 .b8 _ZN34_INTERNAL_8fe953d3_4_k_cu_d3df6b5e6thrust24THRUST_300001_SM_1000_NS6system6detail10sequential3seqE[1];
.global .align 1 .b8 _ZN34_INTERNAL_8fe953d3_4_k_cu_d3df6b5e6thrust24THRUST_300001_SM_1000_NS12placeholders2_1E[1];
.global .align 1 .b8 _ZN34_INTERNAL_8fe953d3_4_k_cu_d3df6b5e6thrust24THRUST_300001_SM_1000_NS12placeholders2_2E[1];
.global .align 1 .b8 _ZN34_INTERNAL_8fe953d3_4_k_cu_d3df6b5e6thrust24THRUST_300001_SM_1000_NS12placeholders2_3E[1];
.global .align 1 .b8 _ZN34_INTERNAL_8fe953d3_4_k_cu_d3df6b5e6thrust24THRUST_300001_SM_1000_NS12placeholders2_4E[1];
.global .align 1 .b8 _ZN34_INTERNAL_8fe953d3_4_k_cu_d3df6b5e6thrust24THRUST_300001_SM_1000_NS12placeholders2_5E[1];
.global .align 1 .b8 _ZN34_INTERNAL_8fe953d3_4_k_cu_d3df6b5e6thrust24THRUST_300001_SM_1000_NS12placeholders2_6E[1];
.global .align 1 .b8 _ZN34_INTERNAL_8fe953d3_4_k_cu_d3df6b5e6thrust24THRUST_300001_SM_1000_NS12placeholders2_7E[1];
.global .align 1 .b8 _ZN34_INTERNAL_8fe953d3_4_k_cu_d3df6b5e6thrust24THRUST_300001_SM_1000_NS12placeholders2_8E[1];
.global .align 1 .b8 _ZN34_INTERNAL_8fe953d3_4_k_cu_d3df6b5e6thrust24THRUST_300001_SM_1000_NS12placeholders2_9E[1];
.global .align 1 .b8 _ZN34_INTERNAL_8fe953d3_4_k_cu_d3df6b5e6thrust24THRUST_300001_SM_1000_NS12placeholders3_10E[1];

.visible .entry _Z12init_indicesPiii(
	.param .u64 .ptr .align 1 _Z12init_indicesPiii_param_0,
	.param .u32 _Z12init_indicesPiii_param_1,
	.param .u32 _Z12init_indicesPiii_param_2
)
{
	.reg .pred 	%p<2>;
	.reg .b32 	%r<8>;
	.reg .b64 	%rd<5>;

	ld.param.u64 	%rd1, [_Z12init_indicesPiii_param_0];
	ld.param.u32 	%r3, [_Z12init_indicesPiii_param_1];
	ld.param.u32 	%r2, [_Z12init_indicesPiii_param_2];
	mov.u32 	%r4, %ctaid.x;
	mov.u32 	%r5, %ntid.x;
	mov.u32 	%r6, %tid.x;
	mad.lo.s32 	%r1, %r4, %r5, %r6;
	setp.ge.s32 	%p1, %r1, %r3;
	@%p1 bra 	$L__BB0_2;
	cvta.to.global.u64 	%rd2, %rd1;
	rem.s32 	%r7, %r1, %r2;
	mul.wide.s32 	%rd3, %r1, 4;
	add.s64 	%rd4, %rd2, %rd3;
	st.global.u32 	[%rd4], %r7;
$L__BB0_2:
	ret;

}
	// .globl	_ZN3cub18CUB_300001_SM_10006detail11EmptyKernelIvEEvv
.visible .entry _ZN3cub18CUB_300001_SM_10006detail11EmptyKernelIvEEvv()
{


	ret;

}
	// .globl	_ZN3cub18CUB_300001_SM_10006detail10radix_sort30DeviceSegmentedRadixSortKernelINS1_5radix10policy_hubIfiiE10Policy1000ELb0ELNS0_9SortOrderE1EfiPiS9_iNS1_21identity_decomposer_tEEEvPKT2_PSB_PKT3_PSF_T4_T5_iiiT7_
.visible .entry _ZN3cub18CUB_300001_SM_10006detail10radix_sort30DeviceSegmentedRadixSortKernelINS1_5radix10policy_hubIfiiE10Policy1000ELb0ELNS0_9SortOrderE1EfiPiS9_iNS1_21identity_decomposer_tEEEvPKT2_PSB_PKT3_PSF_T4_T5_iiiT7_(
	.param .u64 .ptr .align 1 _ZN3cub18CUB_300001_SM_10006detail10radix_sort30DeviceSegmentedRadixSortKernelINS1_5radix10policy_hubIfiiE10Policy1000ELb0ELNS0_9SortOrderE1EfiPiS9_iNS1_21identity_decomposer_tEEEvPKT2_PSB_PKT3_PSF_T4_T5_iiiT7__param_0,
	.param .u64 .ptr .align 1 _ZN3cub18CUB_300001_SM_10006detail10radix_sort30DeviceSegmentedRadixSortKernelINS1_5radix10policy_hubIfiiE10Policy1000ELb0ELNS0_9SortOrderE1EfiPiS9_iNS1_21identity_decomposer_tEEEvPKT2_PSB_PKT3_PSF_T4_T5_iiiT7__param_1,
	.param .u64 .ptr .align 1 _ZN3cub18CUB_300001_SM_10006detail10radix_sort30DeviceSegmentedRadixSortKernelINS1_5radix10policy_hubIfiiE10Policy1000ELb0ELNS0_9SortOrderE1EfiPiS9_iNS1_21identity_decomposer_tEEEvPKT2_PSB_PKT3_PSF_T4_T5_iiiT7__param_2,
	.param .u64 .ptr .align 1 _ZN3cub18CUB_300001_SM_10006detail10radix_sort30DeviceSegmentedRadixSortKernelINS1_5radix10policy_hubIfiiE10Policy1000ELb0ELNS0_9SortOrderE1EfiPiS9_iNS1_21identity_decomposer_tEEEvPKT2_PSB_PKT3_PSF_T4_T5_iiiT7__param_3,
	.param .u64 .ptr .align 1 _ZN3cub18CUB_300001_SM_10006detail10radix_sort30DeviceSegmentedRadixSortKernelINS1_5radix10policy_hubIfiiE10Policy1000ELb0ELNS0_9SortOrderE1EfiPiS9_iNS1_21identity_decomposer_tEEEvPKT2_PSB_PKT3_PSF_T4_T5_iiiT7__param_4,
	.param .u64 .ptr .align 1 _ZN3cub18CUB_300001_SM_10006detail10radix_sort30DeviceSegmentedRadixSortKernelINS1_5radix10policy_hubIfiiE10Policy1000ELb0ELNS0_9SortOrderE1EfiPiS9_iNS1_21identity_decomposer_tEEEvPKT2_PSB_PKT3_PSF_T4_T5_iiiT7__param_5,
	.param .u32 _ZN3cub18CUB_300001_SM_10006detail10radix_sort30DeviceSegmentedRadixSortKernelINS1_5radix10policy_hubIfiiE10Policy1000ELb0ELNS0_9SortOrderE1EfiPiS9_iNS1_21identity_decomposer_tEEEvPKT2_PSB_PKT3_PSF_T4_T5_iiiT7__param_6,
	.param .u32 _ZN3cub18CUB_300001_SM_10006detail10radix_sort30DeviceSegmentedRadixSortKernelINS1_5radix10policy_hubIfiiE10Policy1000ELb0ELNS0_9SortOrderE1EfiPiS9_iNS1_21identity_decomposer_tEEEvPKT2_PSB_PKT3_PSF_T4_T5_iiiT7__param_7,
	.param .u32 _ZN3cub18CUB_300001_SM_10006detail10radix_sort30DeviceSegmentedRadixSortKernelINS1_5radix10policy_hubIfiiE10Policy1000ELb0ELNS0_9SortOrderE1EfiPiS9_iNS1_21identity_decomposer_tEEEvPKT2_PSB_PKT3_PSF_T4_T5_iiiT7__param_8,
	.param .align 1 .b8 _ZN3cub18CUB_300001_SM_10006detail10radix_sort30DeviceSegmentedRadixSortKernelINS1_5radix10policy_hubIfiiE10Policy1000ELb0ELNS0_9SortOrderE1EfiPiS9_iNS1_21identity_decomposer_tEEEvPKT2_PSB_PKT3_PSF_T4_T5_iiiT7__param_9[1]
)
.maxntid 192
{
	.reg .pred 	%p<860>;
	.reg .b16 	%rs<323>;
	.reg .b32 	%r<5405>;
	.reg .b64 	%rd<342>;
	// demoted variable
	.shared .align 16 .b8 _ZZN3cub18CUB_300001_SM_10006detail10radix_sort30DeviceSegmentedRadixSortKernelINS1_5radix10policy_hubIfiiE10Policy1000ELb0ELNS0_9SortOrderE1EfiPiS9_iNS1_21identity_decomposer_tEEEvPKT2_PSB_PKT3_PSF_T4_T5_iiiT7_E12temp_storage[30208];
	ld.param.u64 	%rd23, [_ZN3cub18CUB_300001_SM_10006detail10radix_sort30DeviceSegmentedRadixSortKernelINS1_5radix10policy_hubIfiiE10Policy1000ELb0ELNS0_9SortOrderE1EfiPiS9_iNS1_21identity_decomposer_tEEEvPKT2_PSB_PKT3_PSF_T4_T5_iiiT7__param_0];
	ld.param.u64 	%rd24, [_ZN3cub18CUB_300001_SM_10006detail10radix_sort30DeviceSegmentedRadixSortKernelINS1_5radix10policy_hubIfiiE10Policy1000ELb0ELNS0_9SortOrderE1EfiPiS9_iNS1_21identity_decomposer_tEEEvPKT2_PSB_PKT3_PSF_T4_T5_iiiT7__param_1];
	ld.param.u64 	%rd25, [_ZN3cub18CUB_300001_SM_10006detail10radix_sort30DeviceSegmentedRadixSortKernelINS1_5radix10policy_hubIfiiE10Policy1000ELb0ELNS0_9SortOrderE1EfiPiS9_iNS1_21identity_decomposer_tEEEvPKT2_PSB_PKT3_PSF_T4_T5_iiiT7__param_2];
	ld.param.u64 	%rd26, [_ZN3cub18CUB_300001_SM_10006detail10radix_sort30DeviceSegmentedRadixSortKernelINS1_5radix10policy_hubIfiiE10Policy1000ELb0ELNS0_9SortOrderE1EfiPiS9_iNS1_21identity_decomposer_tEEEvPKT2_PSB_PKT3_PSF_T4_T5_iiiT7__param_3];
	ld.param.u64 	%rd27, [_ZN3cub18CUB_300001_SM_10006detail10radix_sort30DeviceSegmentedRadixSortKernelINS1_5radix10policy_hubIfiiE10Policy1000ELb0ELNS0_9SortOrderE1EfiPiS9_iNS1_21identity_decomposer_tEEEvPKT2_PSB_PKT3_PSF_T4_T5_iiiT7__param_4];
	ld.param.u64 	%rd28, [_ZN3cub18CUB_300001_SM_10006detail10radix_sort30DeviceSegmentedRadixSortKernelINS1_5radix10policy_hubIfiiE10Policy1000ELb0ELNS0_9SortOrderE1EfiPiS9_iNS1_21identity_decomposer_tEEEvPKT2_PSB_PKT3_PSF_T4_T5_iiiT7__param_5];
	ld.param.u32 	%r1056, [_ZN3cub18CUB_300001_SM_10006detail10radix_sort30DeviceSegmentedRadixSortKernelINS1_5radix10policy_hubIfiiE10Policy1000ELb0ELNS0_9SortOrderE1EfiPiS9_iNS1_21identity_decomposer_tEEEvPKT2_PSB_PKT3_PSF_T4_T5_iiiT7__param_7];
	ld.param.u32 	%r1057, [_ZN3cub18CUB_300001_SM_10006detail10radix_sort30DeviceSegmentedRadixSortKernelINS1_5radix10policy_hubIfiiE10Policy1000ELb0ELNS0_9SortOrderE1EfiPiS9_iNS1_21identity_decomposer_tEEEvPKT2_PSB_PKT3_PSF_T4_T5_iiiT7__param_8];
	cvta.to.global.u64 	%rd1, %rd23;
	cvta.to.global.u64 	%rd2, %rd26;
	cvta.to.global.u64 	%rd3, %rd25;
	cvta.to.global.u64 	%rd4, %rd24;
	cvta.to.global.u64 	%rd29, %rd28;
	cvta.to.global.u64 	%rd30, %rd27;
	mov.u32 	%r1058, %ctaid.x;
	mul.wide.u32 	%rd31, %r1058, 4;
	add.s64 	%rd32, %rd30, %rd31;
	ld.global.u32 	%r5322, [%rd32];
	add.s64 	%rd33, %rd29, %rd31;
	ld.global.u32 	%r2, [%rd33];
	sub.s32 	%r5323, %r2, %r5322;
	setp.lt.s32 	%p1, %r5323, 1;
	@%p1 bra 	$L__BB2_709;
	mov.u32 	%r4, %tid.x;
	cvt.u64.u32 	%rd5, %r4;
	shl.b32 	%r1060, %r4, 2;
	mov.u32 	%r1061, _ZZN3cub18CUB_300001_SM_10006detail10radix_sort30DeviceSegmentedRadixSortKernelINS1_5radix10policy_hubIfiiE10Policy1000ELb0ELNS0_9SortOrderE1EfiPiS9_iNS1_21identity_decomposer_tEEEvPKT2_PSB_PKT3_PSF_T4_T5_iiiT7_E12temp_storage;
	add.s32 	%r5, %r1061, %r1060;
	mov.b32 	%r5195, 0;
	st.shared.u32 	[%r5], %r5195;
	st.shared.u32 	[%r5+768], %r5195;
	st.shared.u32 	[%r5+1536], %r5195;
	st.shared.u32 	[%r5+2304], %r5195;
	st.shared.u32 	[%r5+3072], %r5195;
	st.shared.u32 	[%r5+3840], %r5195;
	st.shared.u32 	[%r5+4608], %r5195;
	st.shared.u32 	[%r5+5376], %r5195;
	st.shared.u32 	[%r5+6144], %r5195;
	st.shared.u32 	[%r5+6912], %r5195;
	st.shared.u32 	[%r5+7680], %r5195;
	st.shared.u32 	[%r5+8448], %r5195;
	st.shared.u32 	[%r5+9216], %r5195;
	st.shared.u32 	[%r5+9984], %r5195;
	st.shared.u32 	[%r5+10752], %r5195;
	st.shared.u32 	[%r5+11520], %r5195;
	setp.lt.u32 	%p2, %r5323, 44928;
	mov.u32 	%r5196, %r5195;
	mov.u32 	%r5197, %r5195;
	mov.u32 	%r5198, %r5195;
	mov.u32 	%r5191, %r5195;
	mov.u32 	%r5192, %r5195;
	mov.u32 	%r5193, %r5195;
	mov.u32 	%r5194, %r5195;
	mov.u32 	%r5166, %r5195;
	mov.u32 	%r5167, %r5195;
	mov.u32 	%r5168, %r5195;
	mov.u32 	%r5169, %r5195;
	mov.u32 	%r5170, %r5322;
	@%p2 bra 	$L__BB2_12;
	shr.u32 	%r1063, %r4, 5;
	mad.lo.s32 	%r6, %r1063, 768, %r1061;
	add.s64 	%rd6, %rd1, 14592;
	mov.b32 	%r5195, 0;
	mov.u32 	%r5170, %r5322;
$L__BB2_3:
	sub.s32 	%r5184, %r2, %r5170;
	mov.b32 	%r5185, 0;
$L__BB2_4:
	cvt.s64.s32 	%rd34, %r5170;
	add.s64 	%rd35, %rd5, %rd34;
	shl.b64 	%rd36, %rd35, 2;
	add.s64 	%rd37, %rd6, %rd36;
	ld.global.u32 	%r1186, [%rd37+-14592];
	ld.global.u32 	%r1187, [%rd37+-13824];
	ld.global.u32 	%r1188, [%rd37+-13056];
	ld.global.u32 	%r1189, [%rd37+-12288];
	ld.global.u32 	%r1190, [%rd37+-11520];
	ld.global.u32 	%r1191, [%rd37+-10752];
	ld.global.u32 	%r1192, [%rd37+-9984];
	ld.global.u32 	%r1193, [%rd37+-9216];
	ld.global.u32 	%r1194, [%rd37+-8448];
	ld.global.u32 	%r1195, [%rd37+-7680];
	ld.global.u32 	%r1196, [%rd37+-6912];
	ld.global.u32 	%r1197, [%rd37+-6144];
	ld.global.u32 	%r1198, [%rd37+-5376];
	ld.global.u32 	%r1199, [%rd37+-4608];
	ld.global.u32 	%r1200, [%rd37+-3840];
	ld.global.u32 	%r1201, [%rd37+-3072];
	ld.global.u32 	%r1202, [%rd37+-2304];
	ld.global.u32 	%r1203, [%rd37+-1536];
	ld.global.u32 	%r1204, [%rd37+-768];
	ld.global.u32 	%r1205, [%rd37];
	ld.global.u32 	%r1206, [%rd37+768];
	ld.global.u32 	%r1207, [%rd37+1536];
	ld.global.u32 	%r1208, [%rd37+2304];
	ld.global.u32 	%r1209, [%rd37+3072];
	ld.global.u32 	%r1210, [%rd37+3840];
	ld.global.u32 	%r1211, [%rd37+4608];
	ld.global.u32 	%r1212, [%rd37+5376];
	ld.global.u32 	%r1213, [%rd37+6144];
	ld.global.u32 	%r1214, [%rd37+6912];
	ld.global.u32 	%r1215, [%rd37+7680];
	ld.global.u32 	%r1216, [%rd37+8448];
	ld.global.u32 	%r1217, [%rd37+9216];
	ld.global.u32 	%r1218, [%rd37+9984];
	ld.global.u32 	%r1219, [%rd37+10752];
	ld.global.u32 	%r1220, [%rd37+11520];
	ld.global.u32 	%r1221, [%rd37+12288];
	ld.global.u32 	%r1222, [%rd37+13056];
	ld.global.u32 	%r1223, [%rd37+13824];
	ld.global.u32 	%r1224, [%rd37+14592];
	bar.sync 	0;
	setp.gt.s32 	%p3, %r1186, -1;
	selp.b32 	%r1225, -2147483648, -1, %p3;
	xor.b32  	%r1226, %r1225, %r1186;
	setp.eq.s32 	%p4, %r1226, 2147483647;
	selp.b32 	%r1067, -2147483648, %r1226, %p4;
	// begin inline asm
	shr.b32 %r1066, %r1067, %r1056;
	// end inline asm
	mov.b32 	%r1070, 0;
	// begin inline asm
	bmsk.clamp.b32 %r1069, %r1070, %r1057;
	// end inline asm
	and.b32  	%r1227, %r1069, %r1066;
	and.b32  	%r1228, %r1227, 3;
	shr.u32 	%r1229, %r1227, 2;
	mad.lo.s32 	%r1230, %r1229, 768, %r5;
	add.s32 	%r1231, %r1230, %r1228;
	ld.shared.u8 	%rs79, [%r1231];
	add.s16 	%rs80, %rs79, 1;
	st.shared.u8 	[%r1231], %rs80;
	setp.gt.s32 	%p5, %r1187, -1;
	selp.b32 	%r1232, -2147483648, -1, %p5;
	xor.b32  	%r1233, %r1232, %r1187;
	setp.eq.s32 	%p6, %r1233, 2147483647;
	selp.b32 	%r1073, -2147483648, %r1233, %p6;
	// begin inline asm
	shr.b32 %r1072, %r1073, %r1056;
	// end inline asm
	and.b32  	%r1234, %r1069, %r1072;
	and.b32  	%r1235, %r1234, 3;
	shr.u32 	%r1236, %r1234, 2;
	mad.lo.s32 	%r1237, %r1236, 768, %r5;
	add.s32 	%r1238, %r1237, %r1235;
	ld.shared.u8 	%rs81, [%r1238];
	add.s16 	%rs82, %rs81, 1;
	st.shared.u8 	[%r1238], %rs82;
	setp.gt.s32 	%p7, %r1188, -1;
	selp.b32 	%r1239, -2147483648, -1, %p7;
	xor.b32  	%r1240, %r1239, %r1188;
	setp.eq.s32 	%p8, %r1240, 2147483647;
	selp.b32 	%r1076, -2147483648, %r1240, %p8;
	// begin inline asm
	shr.b32 %r1075, %r1076, %r1056;
	// end inline asm
	and.b32  	%r1241, %r1069, %r1075;
	and.b32  	%r1242, %r1241, 3;
	shr.u32 	%r1243, %r1241, 2;
	mad.lo.s32 	%r1244, %r1243, 768, %r5;
	add.s32 	%r1245, %r1244, %r1242;
	ld.shared.u8 	%rs83, [%r1245];
	add.s16 	%rs84, %rs83, 1;
	st.shared.u8 	[%r1245], %rs84;
	setp.gt.s32 	%p9, %r1189, -1;
	selp.b32 	%r1246, -2147483648, -1, %p9;
	xor.b32  	%r1247, %r1246, %r1189;
	setp.eq.s32 	%p10, %r1247, 2147483647;
	selp.b32 	%r1079, -2147483648, %r1247, %p10;
	// begin inline asm
	shr.b32 %r1078, %r1079, %r1056;
	// end inline asm
	and.b32  	%r1248, %r1069, %r1078;
	and.b32  	%r1249, %r1248, 3;
	shr.u32 	%r1250, %r1248, 2;
	mad.lo.s32 	%r1251, %r1250, 768, %r5;
	add.s32 	%r1252, %r1251, %r1249;
	ld.shared.u8 	%rs85, [%r1252];
	add.s16 	%rs86, %rs85, 1;
	st.shared.u8 	[%r1252], %rs86;
	setp.gt.s32 	%p11, %r1190, -1;
	selp.b32 	%r1253, -2147483648, -1, %p11;
	xor.b32  	%r1254, %r1253, %r1190;
	setp.eq.s32 	%p12, %r1254, 2147483647;
	selp.b32 	%r1082, -2147483648, %r1254, %p12;
	// begin inline asm
	shr.b32 %r1081, %r1082, %r1056;
	// end inline asm
	and.b32  	%r1255, %r1069, %r1081;
	and.b32  	%r1256, %r1255, 3;
	shr.u32 	%r1257, %r1255, 2;
	mad.lo.s32 	%r1258, %r1257, 768, %r5;
	add.s32 	%r1259, %r1258, %r1256;
	ld.shared.u8 	%rs87, [%r1259];
	add.s16 	%rs88, %rs87, 1;
	st.shared.u8 	[%r1259], %rs88;
	setp.gt.s32 	%p13, %r1191, -1;
	selp.b32 	%r1260, -2147483648, -1, %p13;
	xor.b32  	%r1261, %r1260, %r1191;
	setp.eq.s32 	%p14, %r1261, 2147483647;
	selp.b32 	%r1085, -2147483648, %r1261, %p14;
	// begin inline asm
	shr.b32 %r1084, %r1085, %r1056;
	// end inline asm
	and.b32  	%r1262, %r1069, %r1084;
	and.b32  	%r1263, %r1262, 3;
	shr.u32 	%r1264, %r1262, 2;
	mad.lo.s32 	%r1265, %r1264, 768, %r5;
	add.s32 	%r1266, %r1265, %r1263;
	ld.shared.u8 	%rs89, [%r1266];
	add.s16 	%rs90, %rs89, 1;
	st.shared.u8 	[%r1266], %rs90;
	setp.gt.s32 	%p15, %r1192, -1;
	selp.b32 	%r1267, -2147483648, -1, %p15;
	xor.b32  	%r1268, %r1267, %r1192;
	setp.eq.s32 	%p16, %r1268, 2147483647;
	selp.b32 	%r1088, -2147483648, %r1268, %p16;
	// begin inline asm
	shr.b32 %r1087, %r1088, %r1056;
	// end inline asm
	and.b32  	%r1269, %r1069, %r1087;
	and.b32  	%r1270, %r1269, 3;
	shr.u32 	%r1271, %r1269, 2;
	mad.lo.s32 	%r1272, %r1271, 768, %r5;
	add.s32 	%r1273, %r1272, %r1270;
	ld.shared.u8 	%rs91, [%r1273];
	add.s16 	%rs92, %rs91, 1;
	st.shared.u8 	[%r1273], %rs92;
	setp.gt.s32 	%p17, %r1193, -1;
	selp.b32 	%r1274, -2147483648, -1, %p17;
	xor.b32  	%r1275, %r1274, %r1193;
	setp.eq.s32 	%p18, %r1275, 2147483647;
	selp.b32 	%r1091, -2147483648, %r1275, %p18;
	// begin inline asm
	shr.b32 %r1090, %r1091, %r1056;
	// end inline asm
	and.b32  	%r1276, %r1069, %r1090;
	and.b32  	%r1277, %r1276, 3;
	shr.u32 	%r1278, %r1276, 2;
	mad.lo.s32 	%r1279, %r1278, 768, %r5;
	add.s32 	%r1280, %r1279, %r1277;
	ld.shared.u8 	%rs93, [%r1280];
	add.s16 	%rs94, %rs93, 1;
	st.shared.u8 	[%r1280], %rs94;
	setp.gt.s32 	%p19, %r1194, -1;
	selp.b32 	%r1281, -2147483648, -1, %p19;
	xor.b32  	%r1282, %r1281, %r1194;
	setp.eq.s32 	%p20, %r1282, 2147483647;
	selp.b32 	%r1094, -2147483648, %r1282, %p20;
	// begin inline asm
	shr.b32 %r1093, %r1094, %r1056;
	// end inline asm
	and.b32  	%r1283, %r1069, %r1093;
	and.b32  	%r1284, %r1283, 3;
	shr.u32 	%r1285, %r1283, 2;
	mad.lo.s32 	%r1286, %r1285, 768, %r5;
	add.s32 	%r1287, %r1286, %r1284;
	ld.shared.u8 	%rs95, [%r1287];
	add.s16 	%rs96, %rs95, 1;
	st.shared.u8 	[%r1287], %rs96;
	setp.gt.s32 	%p21, %r1195, -1;
	selp.b32 	%r1288, -2147483648, -1, %p21;
	xor.b32  	%r1289, %r1288, %r1195;
	setp.eq.s32 	%p22, %r1289, 2147483647;
	selp.b32 	%r1097, -2147483648, %r1289, %p22;
	// begin inline asm
	shr.b32 %r1096, %r1097, %r1056;
	// end inline asm
	and.b32  	%r1290, %r1069, %r1096;
	and.b32  	%r1291, %r1290, 3;
	shr.u32 	%r1292, %r1290, 2;
	mad.lo.s32 	%r1293, %r1292, 768, %r5;
	add.s32 	%r1294, %r1293, %r1291;
	ld.shared.u8 	%rs97, [%r1294];
	add.s16 	%rs98, %rs97, 1;
	st.shared.u8 	[%r1294], %rs98;
	setp.gt.s32 	%p23, %r1196, -1;
	selp.b32 	%r1295, -2147483648, -1, %p23;
	xor.b32  	%r1296, %r1295, %r1196;
	setp.eq.s32 	%p24, %r1296, 2147483647;
	selp.b32 	%r1100, -2147483648, %r1296, %p24;
	// begin inline asm
	shr.b32 %r1099, %r1100, %r1056;
	// end inline asm
	and.b32  	%r1297, %r1069, %r1099;
	and.b32  	%r1298, %r1297, 3;
	shr.u32 	%r1299, %r1297, 2;
	mad.lo.s32 	%r1300, %r1299, 768, %r5;
	add.s32 	%r1301, %r1300, %r1298;
	ld.shared.u8 	%rs99, [%r1301];
	add.s16 	%rs100, %rs99, 1;
	st.shared.u8 	[%r1301], %rs100;
	setp.gt.s32 	%p25, %r1197, -1;
	selp.b32 	%r1302, -2147483648, -1, %p25;
	xor.b32  	%r1303, %r1302, %r1197;
	setp.eq.s32 	%p26, %r1303, 2147483647;
	selp.b32 	%r1103, -2147483648, %r1303, %p26;
	// begin inline asm
	shr.b32 %r1102, %r1103, %r1056;
	// end inline asm
	and.b32  	%r1304, %r1069, %r1102;
	and.b32  	%r1305, %r1304, 3;
	shr.u32 	%r1306, %r1304, 2;
	mad.lo.s32 	%r1307, %r1306, 768, %r5;
	add.s32 	%r1308, %r1307, %r1305;
	ld.shared.u8 	%rs101, [%r1308];
	add.s16 	%rs102, %rs101, 1;
	st.shared.u8 	[%r1308], %rs102;
	setp.gt.s32 	%p27, %r1198, -1;
	selp.b32 	%r1309, -2147483648, -1, %p27;
	xor.b32  	%r1310, %r1309, %r1198;
	setp.eq.s32 	%p28, %r1310, 2147483647;
	selp.b32 	%r1106, -2147483648, %r1310, %p28;
	// begin inline asm
	shr.b32 %r1105, %r1106, %r1056;
	// end inline asm
	and.b32  	%r1311, %r1069, %r1105;
	and.b32  	%r1312, %r1311, 3;
	shr.u32 	%r1313, %r1311, 2;
	mad.lo.s32 	%r1314, %r1313, 768, %r5;
	add.s32 	%r1315, %r1314, %r1312;
	ld.shared.u8 	%rs103, [%r1315];
	add.s16 	%rs104, %rs103, 1;
	st.shared.u8 	[%r1315], %rs104;
	setp.gt.s32 	%p29, %r1199, -1;
	selp.b32 	%r1316, -2147483648, -1, %p29;
	xor.b32  	%r1317, %r1316, %r1199;
	setp.eq.s32 	%p30, %r1317, 2147483647;
	selp.b32 	%r1109, -2147483648, %r1317, %p30;
	// begin inline asm
	shr.b32 %r1108, %r1109, %r1056;
	// end inline asm
	and.b32  	%r1318, %r1069, %r1108;
	and.b32  	%r1319, %r1318, 3;
	shr.u32 	%r1320, %r1318, 2;
	mad.lo.s32 	%r1321, %r1320, 768, %r5;
	add.s32 	%r1322, %r1321, %r1319;
	ld.shared.u8 	%rs105, [%r1322];
	add.s16 	%rs106, %rs105, 1;
	st.shared.u8 	[%r1322], %rs106;
	setp.gt.s32 	%p31, %r1200, -1;
	selp.b32 	%r1323, -2147483648, -1, %p31;
	xor.b32  	%r1324, %r1323, %r1200;
	setp.eq.s32 	%p32, %r1324, 2147483647;
	selp.b32 	%r1112, -2147483648, %r1324, %p32;
	// begin inline asm
	shr.b32 %r1111, %r1112, %r1056;
	// end inline asm
	and.b32  	%r1325, %r1069, %r1111;
	and.b32  	%r1326, %r1325, 3;
	shr.u32 	%r1327, %r1325, 2;
	mad.lo.s32 	%r1328, %r1327, 768, %r5;
	add.s32 	%r1329, %r1328, %r1326;
	ld.shared.u8 	%rs107, [%r1329];
	add.s16 	%rs108, %rs107, 1;
	st.shared.u8 	[%r1329], %rs108;
	setp.gt.s32 	%p33, %r1201, -1;
	selp.b32 	%r1330, -2147483648, -1, %p33;
	xor.b32  	%r1331, %r1330, %r1201;
	setp.eq.s32 	%p34, %r1331, 2147483647;
	selp.b32 	%r1115, -2147483648, %r1331, %p34;
	// begin inline asm
	shr.b32 %r1114, %r1115, %r1056;
	// end inline asm
	and.b32  	%r1332, %r1069, %r1114;
	and.b32  	%r1333, %r1332, 3;
	shr.u32 	%r1334, %r1332, 2;
	mad.lo.s32 	%r1335, %r1334, 768, %r5;
	add.s32 	%r1336, %r1335, %r1333;
	ld.shared.u8 	%rs109, [%r1336];
	add.s16 	%rs110, %rs109, 1;
	st.shared.u8 	[%r1336], %rs110;
	setp.gt.s32 	%p35, %r1202, -1;
	selp.b32 	%r1337, -2147483648, -1, %p35;
	xor.b32  	%r1338, %r1337, %r1202;
	setp.eq.s32 	%p36, %r1338, 2147483647;
	selp.b32 	%r1118, -2147483648, %r1338, %p36;
	// begin inline asm
	shr.b32 %r1117, %r1118, %r1056;
	// end inline asm
	and.b32  	%r1339, %r1069, %r1117;
	and.b32  	%r1340, %r1339, 3;
	shr.u32 	%r1341, %r1339, 2;
	mad.lo.s32 	%r1342, %r1341, 768, %r5;
	add.s32 	%r1343, %r1342, %r1340;
	ld.shared.u8 	%rs111, [%r1343];
	add.s16 	%rs112, %rs111, 1;
	st.shared.u8 	[%r1343], %rs112;
	setp.gt.s32 	%p37, %r1203, -1;
	selp.b32 	%r1344, -2147483648, -1, %p37;
	xor.b32  	%r1345, %r1344, %r1203;
	setp.eq.s32 	%p38, %r1345, 2147483647;
	selp.b32 	%r1121, -2147483648, %r1345, %p38;
	// begin inline asm
	shr.b32 %r1120, %r1121, %r1056;
	// end inline asm
	and.b32  	%r1346, %r1069, %r1120;
	and.b32  	%r1347, %r1346, 3;
	shr.u32 	%r1348, %r1346, 2;
	mad.lo.s32 	%r1349, %r1348, 768, %r5;
	add.s32 	%r1350, %r1349, %r1347;
	ld.shared.u8 	%rs113, [%r1350];
	add.s16 	%rs114, %rs113, 1;
	st.shared.u8 	[%r1350], %rs114;
	setp.gt.s32 	%p39, %r1204, -1;
	selp.b32 	%r1351, -2147483648, -1, %p39;
	xor.b32  	%r1352, %r1351, %r1204;
	setp.eq.s32 	%p40, %r1352, 2147483647;
	selp.b32 	%r1124, -2147483648, %r1352, %p40;
	// begin inline asm
	shr.b32 %r1123, %r1124, %r1056;
	// end inline asm
	and.b32  	%r1353, %r1069, %r1123;
	and.b32  	%r1354, %r1353, 3;
	shr.u32 	%r1355, %r1353, 2;
	mad.lo.s32 	%r1356, %r1355, 768, %r5;
	add.s32 	%r1357, %r1356, %r1354;
	ld.shared.u8 	%rs115, [%r1357];
	add.s16 	%rs116, %rs115, 1;
	st.shared.u8 	[%r1357], %rs116;
	setp.gt.s32 	%p41, %r1205, -1;
	selp.b32 	%r1358, -2147483648, -1, %p41;
	xor.b32  	%r1359, %r1358, %r1205;
	setp.eq.s32 	%p42, %r1359, 2147483647;
	selp.b32 	%r1127, -2147483648, %r1359, %p42;
	// begin inline asm
	shr.b32 %r1126, %r1127, %r1056;
	// end inline asm
	and.b32  	%r1360, %r1069, %r1126;
	and.b32  	%r1361, %r1360, 3;
	shr.u32 	%r1362, %r1360, 2;
	mad.lo.s32 	%r1363, %r1362, 768, %r5;
	add.s32 	%r1364, %r1363, %r1361;
	ld.shared.u8 	%rs117, [%r1364];
	add.s16 	%rs118, %rs117, 1;
	st.shared.u8 	[%r1364], %rs118;
	setp.gt.s32 	%p43, %r1206, -1;
	selp.b32 	%r1365, -2147483648, -1, %p43;
	xor.b32  	%r1366, %r1365, %r1206;
	setp.eq.s32 	%p44, %r1366, 2147483647;
	selp.b32 	%r1130, -2147483648, %r1366, %p44;
	// begin inline asm
	shr.b32 %r1129, %r1130, %r1056;
	// end inline asm
	and.b32  	%r1367, %r1069, %r1129;
	and.b32  	%r1368, %r1367, 3;
	shr.u32 	%r1369, %r1367, 2;
	mad.lo.s32 	%r1370, %r1369, 768, %r5;
	add.s32 	%r1371, %r1370, %r1368;
	ld.shared.u8 	%rs119, [%r1371];
	add.s16 	%rs120, %rs119, 1;
	st.shared.u8 	[%r1371], %rs120;
	setp.gt.s32 	%p45, %r1207, -1;
	selp.b32 	%r1372, -2147483648, -1, %p45;
	xor.b32  	%r1373, %r1372, %r1207;
	setp.eq.s32 	%p46, %r1373, 2147483647;
	selp.b32 	%r1133, -2147483648, %r1373, %p46;
	// begin inline asm
	shr.b32 %r1132, %r1133, %r1056;
	// end inline asm
	and.b32  	%r1374, %r1069, %r1132;
	and.b32  	%r1375, %r1374, 3;
	shr.u32 	%r1376, %r1374, 2;
	mad.lo.s32 	%r1377, %r1376, 768, %r5;
	add.s32 	%r1378, %r1377, %r1375;
	ld.shared.u8 	%rs121, [%r1378];
	add.s16 	%rs122, %rs121, 1;
	st.shared.u8 	[%r1378], %rs122;
	setp.gt.s32 	%p47, %r1208, -1;
	selp.b32 	%r1379, -2147483648, -1, %p47;
	xor.b32  	%r1380, %r1379, %r1208;
	setp.eq.s32 	%p48, %r1380, 2147483647;
	selp.b32 	%r1136, -2147483648, %r1380, %p48;
	// begin inline asm
	shr.b32 %r1135, %r1136, %r1056;
	// end inline asm
	and.b32  	%r1381, %r1069, %r1135;
	and.b32  	%r1382, %r1381, 3;
	shr.u32 	%r1383, %r1381, 2;
	mad.lo.s32 	%r1384, %r1383, 768, %r5;
	add.s32 	%r1385, %r1384, %r1382;
	ld.shared.u8 	%rs123, [%r1385];
	add.s16 	%rs124, %rs123, 1;
	st.shared.u8 	[%r1385], %rs124;
	setp.gt.s32 	%p49, %r1209, -1;
	selp.b32 	%r1386, -2147483648, -1, %p49;
	xor.b32  	%r1387, %r1386, %r1209;
	setp.eq.s32 	%p50, %r1387, 2147483647;
	selp.b32 	%r1139, -2147483648, %r1387, %p50;
	// begin inline asm
	shr.b32 %r1138, %r1139, %r1056;
	// end inline asm
	and.b32  	%r1388, %r1069, %r1138;
	and.b32  	%r1389, %r1388, 3;
	shr.u32 	%r1390, %r1388, 2;
	mad.lo.s32 	%r1391, %r1390, 768, %r5;
	add.s32 	%r1392, %r1391, %r1389;
	ld.shared.u8 	%rs125, [%r1392];
	add.s16 	%rs126, %rs125, 1;
	st.shared.u8 	[%r1392], %rs126;
	setp.gt.s32 	%p51, %r1210, -1;
	selp.b32 	%r1393, -2147483648, -1, %p51;
	xor.b32  	%r1394, %r1393, %r1210;
	setp.eq.s32 	%p52, %r1394, 2147483647;
	selp.b32 	%r1142, -2147483648, %r1394, %p52;
	// begin inline asm
	shr.b32 %r1141, %r1142, %r1056;
	// end inline asm
	and.b32  	%r1395, %r1069, %r1141;
	and.b32  	%r1396, %r1395, 3;
	shr.u32 	%r1397, %r1395, 2;
	mad.lo.s32 	%r1398, %r1397, 768, %r5;
	add.s32 	%r1399, %r1398, %r1396;
	ld.shared.u8 	%rs127, [%r1399];
	add.s16 	%rs128, %rs127, 1;
	st.shared.u8 	[%r1399], %rs128;
	setp.gt.s32 	%p53, %r1211, -1;
	selp.b32 	%r1400, -2147483648, -1, %p53;
	xor.b32  	%r1401, %r1400, %r1211;
	setp.eq.s32 	%p54, %r1401, 2147483647;
	selp.b32 	%r1145, -2147483648, %r1401, %p54;
	// begin inline asm
	shr.b32 %r1144, %r1145, %r1056;
	// end inline asm
	and.b32  	%r1402, %r1069, %r1144;
	and.b32  	%r1403, %r1402, 3;
	shr.u32 	%r1404, %r1402, 2;
	mad.lo.s32 	%r1405, %r1404, 768, %r5;
	add.s32 	%r1406, %r1405, %r1403;
	ld.shared.u8 	%rs129, [%r1406];
	add.s16 	%rs130, %rs129, 1;
	st.shared.u8 	[%r1406], %rs130;
	setp.gt.s32 	%p55, %r1212, -1;
	selp.b32 	%r1407, -2147483648, -1, %p55;
	xor.b32  	%r1408, %r1407, %r1212;
	setp.eq.s32 	%p56, %r1408, 2147483647;
	selp.b32 	%r1148, -2147483648, %r1408, %p56;
	// begin inline asm
	shr.b32 %r1147, %r1148, %r1056;
	// end inline asm
	and.b32  	%r1409, %r1069, %r1147;
	and.b32  	%r1410, %r1409, 3;
	shr.u32 	%r1411, %r1409, 2;
	mad.lo.s32 	%r1412, %r1411, 768, %r5;
	add.s32 	%r1413, %r1412, %r1410;
	ld.shared.u8 	%rs131, [%r1413];
	add.s16 	%rs132, %rs131, 1;
	st.shared.u8 	[%r1413], %rs132;
	setp.gt.s32 	%p57, %r1213, -1;
	selp.b32 	%r1414, -2147483648, -1, %p57;
	xor.b32  	%r1415, %r1414, %r1213;
	setp.eq.s32 	%p58, %r1415, 2147483647;
	selp.b32 	%r1151, -2147483648, %r1415, %p58;
	// begin inline asm
	shr.b32 %r1150, %r1151, %r1056;
	// end inline asm
	and.b32  	%r1416, %r1069, %r1150;
	and.b32  	%r1417, %r1416, 3;
	shr.u32 	%r1418, %r1416, 2;
	mad.lo.s32 	%r1419, %r1418, 768, %r5;
	add.s32 	%r1420, %r1419, %r1417;
	ld.shared.u8 	%rs133, [%r1420];
	add.s16 	%rs134, %rs133, 1;
	st.shared.u8 	[%r1420], %rs134;
	setp.gt.s32 	%p59, %r1214, -1;
	selp.b32 	%r1421, -2147483648, -1, %p59;
	xor.b32  	%r1422, %r1421, %r1214;
	setp.eq.s32 	%p60, %r1422, 2147483647;
	selp.b32 	%r1154, -2147483648, %r1422, %p60;
	// begin inline asm
	shr.b32 %r1153, %r1154, %r1056;
	// end inline asm
	and.b32  	%r1423, %r1069, %r1153;
	and.b32  	%r1424, %r1423, 3;
	shr.u32 	%r1425, %r1423, 2;
	mad.lo.s32 	%r1426, %r1425, 768, %r5;
	add.s32 	%r1427, %r1426, %r1424;
	ld.shared.u8 	%rs135, [%r1427];
	add.s16 	%rs136, %rs135, 1;
	st.shared.u8 	[%r1427], %rs136;
	setp.gt.s32 	%p61, %r1215, -1;
	selp.b32 	%r1428, -2147483648, -1, %p61;
	xor.b32  	%r1429, %r1428, %r1215;
	setp.eq.s32 	%p62, %r1429, 2147483647;
	selp.b32 	%r1157, -2147483648, %r1429, %p62;
	// begin inline asm
	shr.b32 %r1156, %r1157, %r1056;
	// end inline asm
	and.b32  	%r1430, %r1069, %r1156;
	and.b32  	%r1431, %r1430, 3;
	shr.u32 	%r1432, %r1430, 2;
	mad.lo.s32 	%r1433, %r1432, 768, %r5;
	add.s32 	%r1434, %r1433, %r1431;
	ld.shared.u8 	%rs137, [%r1434];
	add.s16 	%rs138, %rs137, 1;
	st.shared.u8 	[%r1434], %rs138;
	setp.gt.s32 	%p63, %r1216, -1;
	selp.b32 	%r1435, -2147483648, -1, %p63;
	xor.b32  	%r1436, %r1435, %r1216;
	setp.eq.s32 	%p64, %r1436, 2147483647;
	selp.b32 	%r1160, -2147483648, %r1436, %p64;
	// begin inline asm
	shr.b32 %r1159, %r1160, %r1056;
	// end inline asm
	and.b32  	%r1437, %r1069, %r1159;
	and.b32  	%r1438, %r1437, 3;
	shr.u32 	%r1439, %r1437, 2;
	mad.lo.s32 	%r1440, %r1439, 768, %r5;
	add.s32 	%r1441, %r1440, %r1438;
	ld.shared.u8 	%rs139, [%r1441];
	add.s16 	%rs140, %rs139, 1;
	st.shared.u8 	[%r1441], %rs140;
	setp.gt.s32 	%p65, %r1217, -1;
	selp.b32 	%r1442, -2147483648, -1, %p65;
	xor.b32  	%r1443, %r1442, %r1217;
	setp.eq.s32 	%p66, %r1443, 2147483647;
	selp.b32 	%r1163, -2147483648, %r1443, %p66;
	// begin inline asm
	shr.b32 %r1162, %r1163, %r1056;
	// end inline asm
	and.b32  	%r1444, %r1069, %r1162;
	and.b32  	%r1445, %r1444, 3;
	shr.u32 	%r1446, %r1444, 2;
	mad.lo.s32 	%r1447, %r1446, 768, %r5;
	add.s32 	%r1448, %r1447, %r1445;
	ld.shared.u8 	%rs141, [%r1448];
	add.s16 	%rs142, %rs141, 1;
	st.shared.u8 	[%r1448], %rs142;
	setp.gt.s32 	%p67, %r1218, -1;
	selp.b32 	%r1449, -2147483648, -1, %p67;
	xor.b32  	%r1450, %r1449, %r1218;
	setp.eq.s32 	%p68, %r1450, 2147483647;
	selp.b32 	%r1166, -2147483648, %r1450, %p68;
	// begin inline asm
	shr.b32 %r1165, %r1166, %r1056;
	// end inline asm
	and.b32  	%r1451, %r1069, %r1165;
	and.b32  	%r1452, %r1451, 3;
	shr.u32 	%r1453, %r1451, 2;
	mad.lo.s32 	%r1454, %r1453, 768, %r5;
	add.s32 	%r1455, %r1454, %r1452;
	ld.shared.u8 	%rs143, [%r1455];
	add.s16 	%rs144, %rs143, 1;
	st.shared.u8 	[%r1455], %rs144;
	setp.gt.s32 	%p69, %r1219, -1;
	selp.b32 	%r1456, -2147483648, -1, %p69;
	xor.b32  	%r1457, %r1456, %r1219;
	setp.eq.s32 	%p70, %r1457, 2147483647;
	selp.b32 	%r1169, -2147483648, %r1457, %p70;
	// begin inline asm
	shr.b32 %r1168, %r1169, %r1056;
	// end inline asm
	and.b32  	%r1458, %r1069, %r1168;
	and.b32  	%r1459, %r1458, 3;
	shr.u32 	%r1460, %r1458, 2;
	mad.lo.s32 	%r1461, %r1460, 768, %r5;
	add.s32 	%r1462, %r1461, %r1459;
	ld.shared.u8 	%rs145, [%r1462];
	add.s16 	%rs146, %rs145, 1;
	st.shared.u8 	[%r1462], %rs146;
	setp.gt.s32 	%p71, %r1220, -1;
	selp.b32 	%r1463, -2147483648, -1, %p71;
	xor.b32  	%r1464, %r1463, %r1220;
	setp.eq.s32 	%p72, %r1464, 2147483647;
	selp.b32 	%r1172, -2147483648, %r1464, %p72;
	// begin inline asm
	shr.b32 %r1171, %r1172, %r1056;
	// end inline asm
	and.b32  	%r1465, %r1069, %r1171;
	and.b32  	%r1466, %r1465, 3;
	shr.u32 	%r1467, %r1465, 2;
	mad.lo.s32 	%r1468, %r1467, 768, %r5;
	add.s32 	%r1469, %r1468, %r1466;
	ld.shared.u8 	%rs147, [%r1469];
	add.s16 	%rs148, %rs147, 1;
	st.shared.u8 	[%r1469], %rs148;
	setp.gt.s32 	%p73, %r1221, -1;
	selp.b32 	%r1470, -2147483648, -1, %p73;
	xor.b32  	%r1471, %r1470, %r1221;
	setp.eq.s32 	%p74, %r1471, 2147483647;
	selp.b32 	%r1175, -2147483648, %r1471, %p74;
	// begin inline asm
	shr.b32 %r1174, %r1175, %r1056;
	// end inline asm
	and.b32  	%r1472, %r1069, %r1174;
	and.b32  	%r1473, %r1472, 3;
	shr.u32 	%r1474, %r1472, 2;
	mad.lo.s32 	%r1475, %r1474, 768, %r5;
	add.s32 	%r1476, %r1475, %r1473;
	ld.shared.u8 	%rs149, [%r1476];
	add.s16 	%rs150, %rs149, 1;
	st.shared.u8 	[%r1476], %rs150;
	setp.gt.s32 	%p75, %r1222, -1;
	selp.b32 	%r1477, -2147483648, -1, %p75;
	xor.b32  	%r1478, %r1477, %r1222;
	setp.eq.s32 	%p76, %r1478, 2147483647;
	selp.b32 	%r1178, -2147483648, %r1478, %p76;
	// begin inline asm
	shr.b32 %r1177, %r1178, %r1056;
	// end inline asm
	and.b32  	%r1479, %r1069, %r1177;
	and.b32  	%r1480, %r1479, 3;
	shr.u32 	%r1481, %r1479, 2;
	mad.lo.s32 	%r1482, %r1481, 768, %r5;
	add.s32 	%r1483, %r1482, %r1480;
	ld.shared.u8 	%rs151, [%r1483];
	add.s16 	%rs152, %rs151, 1;
	st.shared.u8 	[%r1483], %rs152;
	setp.gt.s32 	%p77, %r1223, -1;
	selp.b32 	%r1484, -2147483648, -1, %p77;
	xor.b32  	%r1485, %r1484, %r1223;
	setp.eq.s32 	%p78, %r1485, 2147483647;
	selp.b32 	%r1181, -2147483648, %r1485, %p78;
	// begin inline asm
	shr.b32 %r1180, %r1181, %r1056;
	// end inline asm
	and.b32  	%r1486, %r1069, %r1180;
	and.b32  	%r1487, %r1486, 3;
	shr.u32 	%r1488, %r1486, 2;
	mad.lo.s32 	%r1489, %r1488, 768, %r5;
	add.s32 	%r1490, %r1489, %r1487;
	ld.shared.u8 	%rs153, [%r1490];
	add.s16 	%rs154, %rs153, 1;
	st.shared.u8 	[%r1490], %rs154;
	setp.gt.s32 	%p79, %r1224, -1;
	selp.b32 	%r1491, -2147483648, -1, %p79;
	xor.b32  	%r1492, %r1491, %r1224;
	setp.eq.s32 	%p80, %r1492, 2147483647;
	selp.b32 	%r1184, -2147483648, %r1492, %p80;
	// begin inline asm
	shr.b32 %r1183, %r1184, %r1056;
	// end inline asm
	and.b32  	%r1493, %r1069, %r1183;
	and.b32  	%r1494, %r1493, 3;
	shr.u32 	%r1495, %r1493, 2;
	mad.lo.s32 	%r1496, %r1495, 768, %r5;
	add.s32 	%r1497, %r1496, %r1494;
	ld.shared.u8 	%rs155, [%r1497];
	add.s16 	%rs156, %rs155, 1;
	st.shared.u8 	[%r1497], %rs156;
	add.s32 	%r5170, %r5170, 7488;
	add.s32 	%r5185, %r5185, -7488;
	add.s32 	%r5184, %r5184, -7488;
	setp.ne.s32 	%p81, %r5185, -44928;
	@%p81 bra 	$L__BB2_4;
	setp.gt.u32 	%p82, %r4, 511;
	bar.sync 	0;
	// begin inline asm
	mov.u32 %r1498, %laneid;
	// end inline asm
	shl.b32 	%r1499, %r1498, 2;
	add.s32 	%r41, %r6, %r1499;
	@%p82 bra 	$L__BB2_7;
	ld.shared.u32 	%r1500, [%r41];
	bfe.u32 	%r1501, %r1500, 0, 8;
	add.s32 	%r1502, %r5169, %r1501;
	bfe.u32 	%r1503, %r1500, 8, 8;
	add.s32 	%r1504, %r5168, %r1503;
	bfe.u32 	%r1505, %r1500, 16, 8;
	add.s32 	%r1506, %r5167, %r1505;
	bfe.u32 	%r1507, %r1500, 24, 8;
	add.s32 	%r1508, %r5166, %r1507;
	ld.shared.u32 	%r1509, [%r41+128];
	bfe.u32 	%r1510, %r1509, 0, 8;
	add.s32 	%r1511, %r1502, %r1510;
	bfe.u32 	%r1512, %r1509, 8, 8;
	add.s32 	%r1513, %r1504, %r1512;
	bfe.u32 	%r1514, %r1509, 16, 8;
	add.s32 	%r1515, %r1506, %r1514;
	bfe.u32 	%r1516, %r1509, 24, 8;
	add.s32 	%r1517, %r1508, %r1516;
	ld.shared.u32 	%r1518, [%r41+256];
	bfe.u32 	%r1519, %r1518, 0, 8;
	add.s32 	%r1520, %r1511, %r1519;
	bfe.u32 	%r1521, %r1518, 8, 8;
	add.s32 	%r1522, %r1513, %r1521;
	bfe.u32 	%r1523, %r1518, 16, 8;
	add.s32 	%r1524, %r1515, %r1523;
	bfe.u32 	%r1525, %r1518, 24, 8;
	add.s32 	%r1526, %r1517, %r1525;
	ld.shared.u32 	%r1527, [%r41+384];
	bfe.u32 	%r1528, %r1527, 0, 8;
	add.s32 	%r1529, %r1520, %r1528;
	bfe.u32 	%r1530, %r1527, 8, 8;
	add.s32 	%r1531, %r1522, %r1530;
	bfe.u32 	%r1532, %r1527, 16, 8;
	add.s32 	%r1533, %r1524, %r1532;
	bfe.u32 	%r1534, %r1527, 24, 8;
	add.s32 	%r1535, %r1526, %r1534;
	ld.shared.u32 	%r1536, [%r41+512];
	bfe.u32 	%r1537, %r1536, 0, 8;
	add.s32 	%r1538, %r1529, %r1537;
	bfe.u32 	%r1539, %r1536, 8, 8;
	add.s32 	%r1540, %r1531, %r1539;
	bfe.u32 	%r1541, %r1536, 16, 8;
	add.s32 	%r1542, %r1533, %r1541;
	bfe.u32 	%r1543, %r1536, 24, 8;
	add.s32 	%r1544, %r1535, %r1543;
	ld.shared.u32 	%r1545, [%r41+640];
	bfe.u32 	%r1546, %r1545, 0, 8;
	add.s32 	%r5169, %r1538, %r1546;
	bfe.u32 	%r1547, %r1545, 8, 8;
	add.s32 	%r5168, %r1540, %r1547;
	bfe.u32 	%r1548, %r1545, 16, 8;
	add.s32 	%r5167, %r1542, %r1548;
	bfe.u32 	%r1549, %r1545, 24, 8;
	add.s32 	%r5166, %r1544, %r1549;
$L__BB2_7:
	setp.gt.u32 	%p83, %r4, 319;
	@%p83 bra 	$L__BB2_9;
	ld.shared.u32 	%r1550, [%r41+4608];
	bfe.u32 	%r1551, %r1550, 0, 8;
	add.s32 	%r1552, %r5194, %r1551;
	bfe.u32 	%r1553, %r1550, 8, 8;
	add.s32 	%r1554, %r5193, %r1553;
	bfe.u32 	%r1555, %r1550, 16, 8;
	add.s32 	%r1556, %r5192, %r1555;
	bfe.u32 	%r1557, %r1550, 24, 8;
	add.s32 	%r1558, %r5191, %r1557;
	ld.shared.u32 	%r1559, [%r41+4736];
	bfe.u32 	%r1560, %r1559, 0, 8;
	add.s32 	%r1561, %r1552, %r1560;
	bfe.u32 	%r1562, %r1559, 8, 8;
	add.s32 	%r1563, %r1554, %r1562;
	bfe.u32 	%r1564, %r1559, 16, 8;
	add.s32 	%r1565, %r1556, %r1564;
	bfe.u32 	%r1566, %r1559, 24, 8;
	add.s32 	%r1567, %r1558, %r1566;
	ld.shared.u32 	%r1568, [%r41+4864];
	bfe.u32 	%r1569, %r1568, 0, 8;
	add.s32 	%r1570, %r1561, %r1569;
	bfe.u32 	%r1571, %r1568, 8, 8;
	add.s32 	%r1572, %r1563, %r1571;
	bfe.u32 	%r1573, %r1568, 16, 8;
	add.s32 	%r1574, %r1565, %r1573;
	bfe.u32 	%r1575, %r1568, 24, 8;
	add.s32 	%r1576, %r1567, %r1575;
	ld.shared.u32 	%r1577, [%r41+4992];
	bfe.u32 	%r1578, %r1577, 0, 8;
	add.s32 	%r1579, %r1570, %r1578;
	bfe.u32 	%r1580, %r1577, 8, 8;
	add.s32 	%r1581, %r1572, %r1580;
	bfe.u32 	%r1582, %r1577, 16, 8;
	add.s32 	%r1583, %r1574, %r1582;
	bfe.u32 	%r1584, %r1577, 24, 8;
	add.s32 	%r1585, %r1576, %r1584;
	ld.shared.u32 	%r1586, [%r41+5120];
	bfe.u32 	%r1587, %r1586, 0, 8;
	add.s32 	%r1588, %r1579, %r1587;
	bfe.u32 	%r1589, %r1586, 8, 8;
	add.s32 	%r1590, %r1581, %r1589;
	bfe.u32 	%r1591, %r1586, 16, 8;
	add.s32 	%r1592, %r1583, %r1591;
	bfe.u32 	%r1593, %r1586, 24, 8;
	add.s32 	%r1594, %r1585, %r1593;
	ld.shared.u32 	%r1595, [%r41+5248];
	bfe.u32 	%r1596, %r1595, 0, 8;
	add.s32 	%r5194, %r1588, %r1596;
	bfe.u32 	%r1597, %r1595, 8, 8;
	add.s32 	%r5193, %r1590, %r1597;
	bfe.u32 	%r1598, %r1595, 16, 8;
	add.s32 	%r5192, %r1592, %r1598;
	bfe.u32 	%r1599, %r1595, 24, 8;
	add.s32 	%r5191, %r1594, %r1599;
$L__BB2_9:
	setp.gt.u32 	%p84, %r4, 127;
	@%p84 bra 	$L__BB2_11;
	ld.shared.u32 	%r1600, [%r41+9216];
	bfe.u32 	%r1601, %r1600, 0, 8;
	add.s32 	%r1602, %r5198, %r1601;
	bfe.u32 	%r1603, %r1600, 8, 8;
	add.s32 	%r1604, %r5197, %r1603;
	bfe.u32 	%r1605, %r1600, 16, 8;
	add.s32 	%r1606, %r5196, %r1605;
	bfe.u32 	%r1607, %r1600, 24, 8;
	add.s32 	%r1608, %r5195, %r1607;
	ld.shared.u32 	%r1609, [%r41+9344];
	bfe.u32 	%r1610, %r1609, 0, 8;
	add.s32 	%r1611, %r1602, %r1610;
	bfe.u32 	%r1612, %r1609, 8, 8;
	add.s32 	%r1613, %r1604, %r1612;
	bfe.u32 	%r1614, %r1609, 16, 8;
	add.s32 	%r1615, %r1606, %r1614;
	bfe.u32 	%r1616, %r1609, 24, 8;
	add.s32 	%r1617, %r1608, %r1616;
	ld.shared.u32 	%r1618, [%r41+9472];
	bfe.u32 	%r1619, %r1618, 0, 8;
	add.s32 	%r1620, %r1611, %r1619;
	bfe.u32 	%r1621, %r1618, 8, 8;
	add.s32 	%r1622, %r1613, %r1621;
	bfe.u32 	%r1623, %r1618, 16, 8;
	add.s32 	%r1624, %r1615, %r1623;
	bfe.u32 	%r1625, %r1618, 24, 8;
	add.s32 	%r1626, %r1617, %r1625;
	ld.shared.u32 	%r1627, [%r41+9600];
	bfe.u32 	%r1628, %r1627, 0, 8;
	add.s32 	%r1629, %r1620, %r1628;
	bfe.u32 	%r1630, %r1627, 8, 8;
	add.s32 	%r1631, %r1622, %r1630;
	bfe.u32 	%r1632, %r1627, 16, 8;
	add.s32 	%r1633, %r1624, %r1632;
	bfe.u32 	%r1634, %r1627, 24, 8;
	add.s32 	%r1635, %r1626, %r1634;
	ld.shared.u32 	%r1636, [%r41+9728];
	bfe.u32 	%r1637, %r1636, 0, 8;
	add.s32 	%r1638, %r1629, %r1637;
	bfe.u32 	%r1639, %r1636, 8, 8;
	add.s32 	%r1640, %r1631, %r1639;
	bfe.u32 	%r1641, %r1636, 16, 8;
	add.s32 	%r1642, %r1633, %r1641;
	bfe.u32 	%r1643, %r1636, 24, 8;
	add.s32 	%r1644, %r1635, %r1643;
	ld.shared.u32 	%r1645, [%r41+9856];
	bfe.u32 	%r1646, %r1645, 0, 8;
	add.s32 	%r5198, %r1638, %r1646;
	bfe.u32 	%r1647, %r1645, 8, 8;
	add.s32 	%r5197, %r1640, %r1647;
	bfe.u32 	%r1648, %r1645, 16, 8;
	add.s32 	%r5196, %r1642, %r1648;
	bfe.u32 	%r1649, %r1645, 24, 8;
	add.s32 	%r5195, %r1644, %r1649;
$L__BB2_11:
	bar.sync 	0;
	mov.b32 	%r1650, 0;
	st.shared.u32 	[%r5], %r1650;
	st.shared.u32 	[%r5+768], %r1650;
	st.shared.u32 	[%r5+1536], %r1650;
	st.shared.u32 	[%r5+2304], %r1650;
	st.shared.u32 	[%r5+3072], %r1650;
	st.shared.u32 	[%r5+3840], %r1650;
	st.shared.u32 	[%r5+4608], %r1650;
	st.shared.u32 	[%r5+5376], %r1650;
	st.shared.u32 	[%r5+6144], %r1650;
	st.shared.u32 	[%r5+6912], %r1650;
	st.shared.u32 	[%r5+7680], %r1650;
	st.shared.u32 	[%r5+8448], %r1650;
	st.shared.u32 	[%r5+9216], %r1650;
	st.shared.u32 	[%r5+9984], %r1650;
	st.shared.u32 	[%r5+10752], %r1650;
	st.shared.u32 	[%r5+11520], %r1650;
	setp.gt.s32 	%p85, %r5184, 44927;
	@%p85 bra 	$L__BB2_3;
$L__BB2_12:
	sub.s32 	%r5202, %r2, %r5170;
	setp.lt.s32 	%p86, %r5202, 7488;
	@%p86 bra 	$L__BB2_15;
	add.s64 	%rd7, %rd1, 14592;
$L__BB2_14:
	cvt.s64.s32 	%rd38, %r5170;
	add.s64 	%rd39, %rd5, %rd38;
	shl.b64 	%rd40, %rd39, 2;
	add.s64 	%rd41, %rd7, %rd40;
	ld.global.u32 	%r1771, [%rd41+-14592];
	ld.global.u32 	%r1772, [%rd41+-13824];
	ld.global.u32 	%r1773, [%rd41+-13056];
	ld.global.u32 	%r1774, [%rd41+-12288];
	ld.global.u32 	%r1775, [%rd41+-11520];
	ld.global.u32 	%r1776, [%rd41+-10752];
	ld.global.u32 	%r1777, [%rd41+-9984];
	ld.global.u32 	%r1778, [%rd41+-9216];
	ld.global.u32 	%r1779, [%rd41+-8448];
	ld.global.u32 	%r1780, [%rd41+-7680];
	ld.global.u32 	%r1781, [%rd41+-6912];
	ld.global.u32 	%r1782, [%rd41+-6144];
	ld.global.u32 	%r1783, [%rd41+-5376];
	ld.global.u32 	%r1784, [%rd41+-4608];
	ld.global.u32 	%r1785, [%rd41+-3840];
	ld.global.u32 	%r1786, [%rd41+-3072];
	ld.global.u32 	%r1787, [%rd41+-2304];
	ld.global.u32 	%r1788, [%rd41+-1536];
	ld.global.u32 	%r1789, [%rd41+-768];
	ld.global.u32 	%r1790, [%rd41];
	ld.global.u32 	%r1791, [%rd41+768];
	ld.global.u32 	%r1792, [%rd41+1536];
	ld.global.u32 	%r1793, [%rd41+2304];
	ld.global.u32 	%r1794, [%rd41+3072];
	ld.global.u32 	%r1795, [%rd41+3840];
	ld.global.u32 	%r1796, [%rd41+4608];
	ld.global.u32 	%r1797, [%rd41+5376];
	ld.global.u32 	%r1798, [%rd41+6144];
	ld.global.u32 	%r1799, [%rd41+6912];
	ld.global.u32 	%r1800, [%rd41+7680];
	ld.global.u32 	%r1801, [%rd41+8448];
	ld.global.u32 	%r1802, [%rd41+9216];
	ld.global.u32 	%r1803, [%rd41+9984];
	ld.global.u32 	%r1804, [%rd41+10752];
	ld.global.u32 	%r1805, [%rd41+11520];
	ld.global.u32 	%r1806, [%rd41+12288];
	ld.global.u32 	%r1807, [%rd41+13056];
	ld.global.u32 	%r1808, [%rd41+13824];
	ld.global.u32 	%r1809, [%rd41+14592];
	bar.sync 	0;
	setp.gt.s32 	%p87, %r1771, -1;
	selp.b32 	%r1810, -2147483648, -1, %p87;
	xor.b32  	%r1811, %r1810, %r1771;
	setp.eq.s32 	%p88, %r1811, 2147483647;
	selp.b32 	%r1652, -2147483648, %r1811, %p88;
	// begin inline asm
	shr.b32 %r1651, %r1652, %r1056;
	// end inline asm
	mov.b32 	%r1655, 0;
	// begin inline asm
	bmsk.clamp.b32 %r1654, %r1655, %r1057;
	// end inline asm
	and.b32  	%r1812, %r1654, %r1651;
	and.b32  	%r1813, %r1812, 3;
	shr.u32 	%r1814, %r1812, 2;
	mad.lo.s32 	%r1815, %r1814, 768, %r5;
	add.s32 	%r1816, %r1815, %r1813;
	ld.shared.u8 	%rs157, [%r1816];
	add.s16 	%rs158, %rs157, 1;
	st.shared.u8 	[%r1816], %rs158;
	setp.gt.s32 	%p89, %r1772, -1;
	selp.b32 	%r1817, -2147483648, -1, %p89;
	xor.b32  	%r1818, %r1817, %r1772;
	setp.eq.s32 	%p90, %r1818, 2147483647;
	selp.b32 	%r1658, -2147483648, %r1818, %p90;
	// begin inline asm
	shr.b32 %r1657, %r1658, %r1056;
	// end inline asm
	and.b32  	%r1819, %r1654, %r1657;
	and.b32  	%r1820, %r1819, 3;
	shr.u32 	%r1821, %r1819, 2;
	mad.lo.s32 	%r1822, %r1821, 768, %r5;
	add.s32 	%r1823, %r1822, %r1820;
	ld.shared.u8 	%rs159, [%r1823];
	add.s16 	%rs160, %rs159, 1;
	st.shared.u8 	[%r1823], %rs160;
	setp.gt.s32 	%p91, %r1773, -1;
	selp.b32 	%r1824, -2147483648, -1, %p91;
	xor.b32  	%r1825, %r1824, %r1773;
	setp.eq.s32 	%p92, %r1825, 2147483647;
	selp.b32 	%r1661, -2147483648, %r1825, %p92;
	// begin inline asm
	shr.b32 %r1660, %r1661, %r1056;
	// end inline asm
	and.b32  	%r1826, %r1654, %r1660;
	and.b32  	%r1827, %r1826, 3;
	shr.u32 	%r1828, %r1826, 2;
	mad.lo.s32 	%r1829, %r1828, 768, %r5;
	add.s32 	%r1830, %r1829, %r1827;
	ld.shared.u8 	%rs161, [%r1830];
	add.s16 	%rs162, %rs161, 1;
	st.shared.u8 	[%r1830], %rs162;
	setp.gt.s32 	%p93, %r1774, -1;
	selp.b32 	%r1831, -2147483648, -1, %p93;
	xor.b32  	%r1832, %r1831, %r1774;
	setp.eq.s32 	%p94, %r1832, 2147483647;
	selp.b32 	%r1664, -2147483648, %r1832, %p94;
	// begin inline asm
	shr.b32 %r1663, %r1664, %r1056;
	// end inline asm
	and.b32  	%r1833, %r1654, %r1663;
	and.b32  	%r1834, %r1833, 3;
	shr.u32 	%r1835, %r1833, 2;
	mad.lo.s32 	%r1836, %r1835, 768, %r5;
	add.s32 	%r1837, %r1836, %r1834;
	ld.shared.u8 	%rs163, [%r1837];
	add.s16 	%rs164, %rs163, 1;
	st.shared.u8 	[%r1837], %rs164;
	setp.gt.s32 	%p95, %r1775, -1;
	selp.b32 	%r1838, -2147483648, -1, %p95;
	xor.b32  	%r1839, %r1838, %r1775;
	setp.eq.s32 	%p96, %r1839, 2147483647;
	selp.b32 	%r1667, -2147483648, %r1839, %p96;
	// begin inline asm
	shr.b32 %r1666, %r1667, %r1056;
	// end inline asm
	and.b32  	%r1840, %r1654, %r1666;
	and.b32  	%r1841, %r1840, 3;
	shr.u32 	%r1842, %r1840, 2;
	mad.lo.s32 	%r1843, %r1842, 768, %r5;
	add.s32 	%r1844, %r1843, %r1841;
	ld.shared.u8 	%rs165, [%r1844];
	add.s16 	%rs166, %rs165, 1;
	st.shared.u8 	[%r1844], %rs166;
	setp.gt.s32 	%p97, %r1776, -1;
	selp.b32 	%r1845, -2147483648, -1, %p97;
	xor.b32  	%r1846, %r1845, %r1776;
	setp.eq.s32 	%p98, %r1846, 2147483647;
	selp.b32 	%r1670, -2147483648, %r1846, %p98;
	// begin inline asm
	shr.b32 %r1669, %r1670, %r1056;
	// end inline asm
	and.b32  	%r1847, %r1654, %r1669;
	and.b32  	%r1848, %r1847, 3;
	shr.u32 	%r1849, %r1847, 2;
	mad.lo.s32 	%r1850, %r1849, 768, %r5;
	add.s32 	%r1851, %r1850, %r1848;
	ld.shared.u8 	%rs167, [%r1851];
	add.s16 	%rs168, %rs167, 1;
	st.shared.u8 	[%r1851], %rs168;
	setp.gt.s32 	%p99, %r1777, -1;
	selp.b32 	%r1852, -2147483648, -1, %p99;
	xor.b32  	%r1853, %r1852, %r1777;
	setp.eq.s32 	%p100, %r1853, 2147483647;
	selp.b32 	%r1673, -2147483648, %r1853, %p100;
	// begin inline asm
	shr.b32 %r1672, %r1673, %r1056;
	// end inline asm
	and.b32  	%r1854, %r1654, %r1672;
	and.b32  	%r1855, %r1854, 3;
	shr.u32 	%r1856, %r1854, 2;
	mad.lo.s32 	%r1857, %r1856, 768, %r5;
	add.s32 	%r1858, %r1857, %r1855;
	ld.shared.u8 	%rs169, [%r1858];
	add.s16 	%rs170, %rs169, 1;
	st.shared.u8 	[%r1858], %rs170;
	setp.gt.s32 	%p101, %r1778, -1;
	selp.b32 	%r1859, -2147483648, -1, %p101;
	xor.b32  	%r1860, %r1859, %r1778;
	setp.eq.s32 	%p102, %r1860, 2147483647;
	selp.b32 	%r1676, -2147483648, %r1860, %p102;
	// begin inline asm
	shr.b32 %r1675, %r1676, %r1056;
	// end inline asm
	and.b32  	%r1861, %r1654, %r1675;
	and.b32  	%r1862, %r1861, 3;
	shr.u32 	%r1863, %r1861, 2;
	mad.lo.s32 	%r1864, %r1863, 768, %r5;
	add.s32 	%r1865, %r1864, %r1862;
	ld.shared.u8 	%rs171, [%r1865];
	add.s16 	%rs172, %rs171, 1;
	st.shared.u8 	[%r1865], %rs172;
	setp.gt.s32 	%p103, %r1779, -1;
	selp.b32 	%r1866, -2147483648, -1, %p103;
	xor.b32  	%r1867, %r1866, %r1779;
	setp.eq.s32 	%p104, %r1867, 2147483647;
	selp.b32 	%r1679, -2147483648, %r1867, %p104;
	// begin inline asm
	shr.b32 %r1678, %r1679, %r1056;
	// end inline asm
	and.b32  	%r1868, %r1654, %r1678;
	and.b32  	%r1869, %r1868, 3;
	shr.u32 	%r1870, %r1868, 2;
	mad.lo.s32 	%r1871, %r1870, 768, %r5;
	add.s32 	%r1872, %r1871, %r1869;
	ld.shared.u8 	%rs173, [%r1872];
	add.s16 	%rs174, %rs173, 1;
	st.shared.u8 	[%r1872], %rs174;
	setp.gt.s32 	%p105, %r1780, -1;
	selp.b32 	%r1873, -2147483648, -1, %p105;
	xor.b32  	%r1874, %r1873, %r1780;
	setp.eq.s32 	%p106, %r1874, 2147483647;
	selp.b32 	%r1682, -2147483648, %r1874, %p106;
	// begin inline asm
	shr.b32 %r1681, %r1682, %r1056;
	// end inline asm
	and.b32  	%r1875, %r1654, %r1681;
	and.b32  	%r1876, %r1875, 3;
	shr.u32 	%r1877, %r1875, 2;
	mad.lo.s32 	%r1878, %r1877, 768, %r5;
	add.s32 	%r1879, %r1878, %r1876;
	ld.shared.u8 	%rs175, [%r1879];
	add.s16 	%rs176, %rs175, 1;
	st.shared.u8 	[%r1879], %rs176;
	setp.gt.s32 	%p107, %r1781, -1;
	selp.b32 	%r1880, -2147483648, -1, %p107;
	xor.b32  	%r1881, %r1880, %r1781;
	setp.eq.s32 	%p108, %r1881, 2147483647;
	selp.b32 	%r1685, -2147483648, %r1881, %p108;
	// begin inline asm
	shr.b32 %r1684, %r1685, %r1056;
	// end inline asm
	and.b32  	%r1882, %r1654, %r1684;
	and.b32  	%r1883, %r1882, 3;
	shr.u32 	%r1884, %r1882, 2;
	mad.lo.s32 	%r1885, %r1884, 768, %r5;
	add.s32 	%r1886, %r1885, %r1883;
	ld.shared.u8 	%rs177, [%r1886];
	add.s16 	%rs178, %rs177, 1;
	st.shared.u8 	[%r1886], %rs178;
	setp.gt.s32 	%p109, %r1782, -1;
	selp.b32 	%r1887, -2147483648, -1, %p109;
	xor.b32  	%r1888, %r1887, %r1782;
	setp.eq.s32 	%p110, %r1888, 2147483647;
	selp.b32 	%r1688, -2147483648, %r1888, %p110;
	// begin inline asm
	shr.b32 %r1687, %r1688, %r1056;
	// end inline asm
	and.b32  	%r1889, %r1654, %r1687;
	and.b32  	%r1890, %r1889, 3;
	shr.u32 	%r1891, %r1889, 2;
	mad.lo.s32 	%r1892, %r1891, 768, %r5;
	add.s32 	%r1893, %r1892, %r1890;
	ld.shared.u8 	%rs179, [%r1893];
	add.s16 	%rs180, %rs179, 1;
	st.shared.u8 	[%r1893], %rs180;
	setp.gt.s32 	%p111, %r1783, -1;
	selp.b32 	%r1894, -2147483648, -1, %p111;
	xor.b32  	%r1895, %r1894, %r1783;
	setp.eq.s32 	%p112, %r1895, 2147483647;
	selp.b32 	%r1691, -2147483648, %r1895, %p112;
	// begin inline asm
	shr.b32 %r1690, %r1691, %r1056;
	// end inline asm
	and.b32  	%r1896, %r1654, %r1690;
	and.b32  	%r1897, %r1896, 3;
	shr.u32 	%r1898, %r1896, 2;
	mad.lo.s32 	%r1899, %r1898, 768, %r5;
	add.s32 	%r1900, %r1899, %r1897;
	ld.shared.u8 	%rs181, [%r1900];
	add.s16 	%rs182, %rs181, 1;
	st.shared.u8 	[%r1900], %rs182;
	setp.gt.s32 	%p113, %r1784, -1;
	selp.b32 	%r1901, -2147483648, -1, %p113;
	xor.b32  	%r1902, %r1901, %r1784;
	setp.eq.s32 	%p114, %r1902, 2147483647;
	selp.b32 	%r1694, -2147483648, %r1902, %p114;
	// begin inline asm
	shr.b32 %r1693, %r1694, %r1056;
	// end inline asm
	and.b32  	%r1903, %r1654, %r1693;
	and.b32  	%r1904, %r1903, 3;
	shr.u32 	%r1905, %r1903, 2;
	mad.lo.s32 	%r1906, %r1905, 768, %r5;
	add.s32 	%r1907, %r1906, %r1904;
	ld.shared.u8 	%rs183, [%r1907];
	add.s16 	%rs184, %rs183, 1;
	st.shared.u8 	[%r1907], %rs184;
	setp.gt.s32 	%p115, %r1785, -1;
	selp.b32 	%r1908, -2147483648, -1, %p115;
	xor.b32  	%r1909, %r1908, %r1785;
	setp.eq.s32 	%p116, %r1909, 2147483647;
	selp.b32 	%r1697, -2147483648, %r1909, %p116;
	// begin inline asm
	shr.b32 %r1696, %r1697, %r1056;
	// end inline asm
	and.b32  	%r1910, %r1654, %r1696;
	and.b32  	%r1911, %r1910, 3;
	shr.u32 	%r1912, %r1910, 2;
	mad.lo.s32 	%r1913, %r1912, 768, %r5;
	add.s32 	%r1914, %r1913, %r1911;
	ld.shared.u8 	%rs185, [%r1914];
	add.s16 	%rs186, %rs185, 1;
	st.shared.u8 	[%r1914], %rs186;
	setp.gt.s32 	%p117, %r1786, -1;
	selp.b32 	%r1915, -2147483648, -1, %p117;
	xor.b32  	%r1916, %r1915, %r1786;
	setp.eq.s32 	%p118, %r1916, 2147483647;
	selp.b32 	%r1700, -2147483648, %r1916, %p118;
	// begin inline asm
	shr.b32 %r1699, %r1700, %r1056;
	// end inline asm
	and.b32  	%r1917, %r1654, %r1699;
	and.b32  	%r1918, %r1917, 3;
	shr.u32 	%r1919, %r1917, 2;
	mad.lo.s32 	%r1920, %r1919, 768, %r5;
	add.s32 	%r1921, %r1920, %r1918;
	ld.shared.u8 	%rs187, [%r1921];
	add.s16 	%rs188, %rs187, 1;
	st.shared.u8 	[%r1921], %rs188;
	setp.gt.s32 	%p119, %r1787, -1;
	selp.b32 	%r1922, -2147483648, -1, %p119;
	xor.b32  	%r1923, %r1922, %r1787;
	setp.eq.s32 	%p120, %r1923, 2147483647;
	selp.b32 	%r1703, -2147483648, %r1923, %p120;
	// begin inline asm
	shr.b32 %r1702, %r1703, %r1056;
	// end inline asm
	and.b32  	%r1924, %r1654, %r1702;
	and.b32  	%r1925, %r1924, 3;
	shr.u32 	%r1926, %r1924, 2;
	mad.lo.s32 	%r1927, %r1926, 768, %r5;
	add.s32 	%r1928, %r1927, %r1925;
	ld.shared.u8 	%rs189, [%r1928];
	add.s16 	%rs190, %rs189, 1;
	st.shared.u8 	[%r1928], %rs190;
	setp.gt.s32 	%p121, %r1788, -1;
	selp.b32 	%r1929, -2147483648, -1, %p121;
	xor.b32  	%r1930, %r1929, %r1788;
	setp.eq.s32 	%p122, %r1930, 2147483647;
	selp.b32 	%r1706, -2147483648, %r1930, %p122;
	// begin inline asm
	shr.b32 %r1705, %r1706, %r1056;
	// end inline asm
	and.b32  	%r1931, %r1654, %r1705;
	and.b32  	%r1932, %r1931, 3;
	shr.u32 	%r1933, %r1931, 2;
	mad.lo.s32 	%r1934, %r1933, 768, %r5;
	add.s32 	%r1935, %r1934, %r1932;
	ld.shared.u8 	%rs191, [%r1935];
	add.s16 	%rs192, %rs191, 1;
	st.shared.u8 	[%r1935], %rs192;
	setp.gt.s32 	%p123, %r1789, -1;
	selp.b32 	%r1936, -2147483648, -1, %p123;
	xor.b32  	%r1937, %r1936, %r1789;
	setp.eq.s32 	%p124, %r1937, 2147483647;
	selp.b32 	%r1709, -2147483648, %r1937, %p124;
	// begin inline asm
	shr.b32 %r1708, %r1709, %r1056;
	// end inline asm
	and.b32  	%r1938, %r1654, %r1708;
	and.b32  	%r1939, %r1938, 3;
	shr.u32 	%r1940, %r1938, 2;
	mad.lo.s32 	%r1941, %r1940, 768, %r5;
	add.s32 	%r1942, %r1941, %r1939;
	ld.shared.u8 	%rs193, [%r1942];
	add.s16 	%rs194, %rs193, 1;
	st.shared.u8 	[%r1942], %rs194;
	setp.gt.s32 	%p125, %r1790, -1;
	selp.b32 	%r1943, -2147483648, -1, %p125;
	xor.b32  	%r1944, %r1943, %r1790;
	setp.eq.s32 	%p126, %r1944, 2147483647;
	selp.b32 	%r1712, -2147483648, %r1944, %p126;
	// begin inline asm
	shr.b32 %r1711, %r1712, %r1056;
	// end inline asm
	and.b32  	%r1945, %r1654, %r1711;
	and.b32  	%r1946, %r1945, 3;
	shr.u32 	%r1947, %r1945, 2;
	mad.lo.s32 	%r1948, %r1947, 768, %r5;
	add.s32 	%r1949, %r1948, %r1946;
	ld.shared.u8 	%rs195, [%r1949];
	add.s16 	%rs196, %rs195, 1;
	st.shared.u8 	[%r1949], %rs196;
	setp.gt.s32 	%p127, %r1791, -1;
	selp.b32 	%r1950, -2147483648, -1, %p127;
	xor.b32  	%r1951, %r1950, %r1791;
	setp.eq.s32 	%p128, %r1951, 2147483647;
	selp.b32 	%r1715, -2147483648, %r1951, %p128;
	// begin inline asm
	shr.b32 %r1714, %r1715, %r1056;
	// end inline asm
	and.b32  	%r1952, %r1654, %r1714;
	and.b32  	%r1953, %r1952, 3;
	shr.u32 	%r1954, %r1952, 2;
	mad.lo.s32 	%r1955, %r1954, 768, %r5;
	add.s32 	%r1956, %r1955, %r1953;
	ld.shared.u8 	%rs197, [%r1956];
	add.s16 	%rs198, %rs197, 1;
	st.shared.u8 	[%r1956], %rs198;
	setp.gt.s32 	%p129, %r1792, -1;
	selp.b32 	%r1957, -2147483648, -1, %p129;
	xor.b32  	%r1958, %r1957, %r1792;
	setp.eq.s32 	%p130, %r1958, 2147483647;
	selp.b32 	%r1718, -2147483648, %r1958, %p130;
	// begin inline asm
	shr.b32 %r1717, %r1718, %r1056;
	// end inline asm
	and.b32  	%r1959, %r1654, %r1717;
	and.b32  	%r1960, %r1959, 3;
	shr.u32 	%r1961, %r1959, 2;
	mad.lo.s32 	%r1962, %r1961, 768, %r5;
	add.s32 	%r1963, %r1962, %r1960;
	ld.shared.u8 	%rs199, [%r1963];
	add.s16 	%rs200, %rs199, 1;
	st.shared.u8 	[%r1963], %rs200;
	setp.gt.s32 	%p131, %r1793, -1;
	selp.b32 	%r1964, -2147483648, -1, %p131;
	xor.b32  	%r1965, %r1964, %r1793;
	setp.eq.s32 	%p132, %r1965, 2147483647;
	selp.b32 	%r1721, -2147483648, %r1965, %p132;
	// begin inline asm
	shr.b32 %r1720, %r1721, %r1056;
	// end inline asm
	and.b32  	%r1966, %r1654, %r1720;
	and.b32  	%r1967, %r1966, 3;
	shr.u32 	%r1968, %r1966, 2;
	mad.lo.s32 	%r1969, %r1968, 768, %r5;
	add.s32 	%r1970, %r1969, %r1967;
	ld.shared.u8 	%rs201, [%r1970];
	add.s16 	%rs202, %rs201, 1;
	st.shared.u8 	[%r1970], %rs202;
	setp.gt.s32 	%p133, %r1794, -1;
	selp.b32 	%r1971, -2147483648, -1, %p133;
	xor.b32  	%r1972, %r1971, %r1794;
	setp.eq.s32 	%p134, %r1972, 2147483647;
	selp.b32 	%r1724, -2147483648, %r1972, %p134;
	// begin inline asm
	shr.b32 %r1723, %r1724, %r1056;
	// end inline asm
	and.b32  	%r1973, %r1654, %r1723;
	and.b32  	%r1974, %r1973, 3;
	shr.u32 	%r1975, %r1973, 2;
	mad.lo.s32 	%r1976, %r1975, 768, %r5;
	add.s32 	%r1977, %r1976, %r1974;
	ld.shared.u8 	%rs203, [%r1977];
	add.s16 	%rs204, %rs203, 1;
	st.shared.u8 	[%r1977], %rs204;
	setp.gt.s32 	%p135, %r1795, -1;
	selp.b32 	%r1978, -2147483648, -1, %p135;
	xor.b32  	%r1979, %r1978, %r1795;
	setp.eq.s32 	%p136, %r1979, 2147483647;
	selp.b32 	%r1727, -2147483648, %r1979, %p136;
	// begin inline asm
	shr.b32 %r1726, %r1727, %r1056;
	// end inline asm
	and.b32  	%r1980, %r1654, %r1726;
	and.b32  	%r1981, %r1980, 3;
	shr.u32 	%r1982, %r1980, 2;
	mad.lo.s32 	%r1983, %r1982, 768, %r5;
	add.s32 	%r1984, %r1983, %r1981;
	ld.shared.u8 	%rs205, [%r1984];
	add.s16 	%rs206, %rs205, 1;
	st.shared.u8 	[%r1984], %rs206;
	setp.gt.s32 	%p137, %r1796, -1;
	selp.b32 	%r1985, -2147483648, -1, %p137;
	xor.b32  	%r1986, %r1985, %r1796;
	setp.eq.s32 	%p138, %r1986, 2147483647;
	selp.b32 	%r1730, -2147483648, %r1986, %p138;
	// begin inline asm
	shr.b32 %r1729, %r1730, %r1056;
	// end inline asm
	and.b32  	%r1987, %r1654, %r1729;
	and.b32  	%r1988, %r1987, 3;
	shr.u32 	%r1989, %r1987, 2;
	mad.lo.s32 	%r1990, %r1989, 768, %r5;
	add.s32 	%r1991, %r1990, %r1988;
	ld.shared.u8 	%rs207, [%r1991];
	add.s16 	%rs208, %rs207, 1;
	st.shared.u8 	[%r1991], %rs208;
	setp.gt.s32 	%p139, %r1797, -1;
	selp.b32 	%r1992, -2147483648, -1, %p139;
	xor.b32  	%r1993, %r1992, %r1797;
	setp.eq.s32 	%p140, %r1993, 2147483647;
	selp.b32 	%r1733, -2147483648, %r1993, %p140;
	// begin inline asm
	shr.b32 %r1732, %r1733, %r1056;
	// end inline asm
	and.b32  	%r1994, %r1654, %r1732;
	and.b32  	%r1995, %r1994, 3;
	shr.u32 	%r1996, %r1994, 2;
	mad.lo.s32 	%r1997, %r1996, 768, %r5;
	add.s32 	%r1998, %r1997, %r1995;
	ld.shared.u8 	%rs209, [%r1998];
	add.s16 	%rs210, %rs209, 1;
	st.shared.u8 	[%r1998], %rs210;
	setp.gt.s32 	%p141, %r1798, -1;
	selp.b32 	%r1999, -2147483648, -1, %p141;
	xor.b32  	%r2000, %r1999, %r1798;
	setp.eq.s32 	%p142, %r2000, 2147483647;
	selp.b32 	%r1736, -2147483648, %r2000, %p142;
	// begin inline asm
	shr.b32 %r1735, %r1736, %r1056;
	// end inline asm
	and.b32  	%r2001, %r1654, %r1735;
	and.b32  	%r2002, %r2001, 3;
	shr.u32 	%r2003, %r2001, 2;
	mad.lo.s32 	%r2004, %r2003, 768, %r5;
	add.s32 	%r2005, %r2004, %r2002;
	ld.shared.u8 	%rs211, [%r2005];
	add.s16 	%rs212, %rs211, 1;
	st.shared.u8 	[%r2005], %rs212;
	setp.gt.s32 	%p143, %r1799, -1;
	selp.b32 	%r2006, -2147483648, -1, %p143;
	xor.b32  	%r2007, %r2006, %r1799;
	setp.eq.s32 	%p144, %r2007, 2147483647;
	selp.b32 	%r1739, -2147483648, %r2007, %p144;
	// begin inline asm
	shr.b32 %r1738, %r1739, %r1056;
	// end inline asm
	and.b32  	%r2008, %r1654, %r1738;
	and.b32  	%r2009, %r2008, 3;
	shr.u32 	%r2010, %r2008, 2;
	mad.lo.s32 	%r2011, %r2010, 768, %r5;
	add.s32 	%r2012, %r2011, %r2009;
	ld.shared.u8 	%rs213, [%r2012];
	add.s16 	%rs214, %rs213, 1;
	st.shared.u8 	[%r2012], %rs214;
	setp.gt.s32 	%p145, %r1800, -1;
	selp.b32 	%r2013, -2147483648, -1, %p145;
	xor.b32  	%r2014, %r2013, %r1800;
	setp.eq.s32 	%p146, %r2014, 2147483647;
	selp.b32 	%r1742, -2147483648, %r2014, %p146;
	// begin inline asm
	shr.b32 %r1741, %r1742, %r1056;
	// end inline asm
	and.b32  	%r2015, %r1654, %r1741;
	and.b32  	%r2016, %r2015, 3;
	shr.u32 	%r2017, %r2015, 2;
	mad.lo.s32 	%r2018, %r2017, 768, %r5;
	add.s32 	%r2019, %r2018, %r2016;
	ld.shared.u8 	%rs215, [%r2019];
	add.s16 	%rs216, %rs215, 1;
	st.shared.u8 	[%r2019], %rs216;
	setp.gt.s32 	%p147, %r1801, -1;
	selp.b32 	%r2020, -2147483648, -1, %p147;
	xor.b32  	%r2021, %r2020, %r1801;
	setp.eq.s32 	%p148, %r2021, 2147483647;
	selp.b32 	%r1745, -2147483648, %r2021, %p148;
	// begin inline asm
	shr.b32 %r1744, %r1745, %r1056;
	// end inline asm
	and.b32  	%r2022, %r1654, %r1744;
	and.b32  	%r2023, %r2022, 3;
	shr.u32 	%r2024, %r2022, 2;
	mad.lo.s32 	%r2025, %r2024, 768, %r5;
	add.s32 	%r2026, %r2025, %r2023;
	ld.shared.u8 	%rs217, [%r2026];
	add.s16 	%rs218, %rs217, 1;
	st.shared.u8 	[%r2026], %rs218;
	setp.gt.s32 	%p149, %r1802, -1;
	selp.b32 	%r2027, -2147483648, -1, %p149;
	xor.b32  	%r2028, %r2027, %r1802;
	setp.eq.s32 	%p150, %r2028, 2147483647;
	selp.b32 	%r1748, -2147483648, %r2028, %p150;
	// begin inline asm
	shr.b32 %r1747, %r1748, %r1056;
	// end inline asm
	and.b32  	%r2029, %r1654, %r1747;
	and.b32  	%r2030, %r2029, 3;
	shr.u32 	%r2031, %r2029, 2;
	mad.lo.s32 	%r2032, %r2031, 768, %r5;
	add.s32 	%r2033, %r2032, %r2030;
	ld.shared.u8 	%rs219, [%r2033];
	add.s16 	%rs220, %rs219, 1;
	st.shared.u8 	[%r2033], %rs220;
	setp.gt.s32 	%p151, %r1803, -1;
	selp.b32 	%r2034, -2147483648, -1, %p151;
	xor.b32  	%r2035, %r2034, %r1803;
	setp.eq.s32 	%p152, %r2035, 2147483647;
	selp.b32 	%r1751, -2147483648, %r2035, %p152;
	// begin inline asm
	shr.b32 %r1750, %r1751, %r1056;
	// end inline asm
	and.b32  	%r2036, %r1654, %r1750;
	and.b32  	%r2037, %r2036, 3;
	shr.u32 	%r2038, %r2036, 2;
	mad.lo.s32 	%r2039, %r2038, 768, %r5;
	add.s32 	%r2040, %r2039, %r2037;
	ld.shared.u8 	%rs221, [%r2040];
	add.s16 	%rs222, %rs221, 1;
	st.shared.u8 	[%r2040], %rs222;
	setp.gt.s32 	%p153, %r1804, -1;
	selp.b32 	%r2041, -2147483648, -1, %p153;
	xor.b32  	%r2042, %r2041, %r1804;
	setp.eq.s32 	%p154, %r2042, 2147483647;
	selp.b32 	%r1754, -2147483648, %r2042, %p154;
	// begin inline asm
	shr.b32 %r1753, %r1754, %r1056;
	// end inline asm
	and.b32  	%r2043, %r1654, %r1753;
	and.b32  	%r2044, %r2043, 3;
	shr.u32 	%r2045, %r2043, 2;
	mad.lo.s32 	%r2046, %r2045, 768, %r5;
	add.s32 	%r2047, %r2046, %r2044;
	ld.shared.u8 	%rs223, [%r2047];
	add.s16 	%rs224, %rs223, 1;
	st.shared.u8 	[%r2047], %rs224;
	setp.gt.s32 	%p155, %r1805, -1;
	selp.b32 	%r2048, -2147483648, -1, %p155;
	xor.b32  	%r2049, %r2048, %r1805;
	setp.eq.s32 	%p156, %r2049, 2147483647;
	selp.b32 	%r1757, -2147483648, %r2049, %p156;
	// begin inline asm
	shr.b32 %r1756, %r1757, %r1056;
	// end inline asm
	and.b32  	%r2050, %r1654, %r1756;
	and.b32  	%r2051, %r2050, 3;
	shr.u32 	%r2052, %r2050, 2;
	mad.lo.s32 	%r2053, %r2052, 768, %r5;
	add.s32 	%r2054, %r2053, %r2051;
	ld.shared.u8 	%rs225, [%r2054];
	add.s16 	%rs226, %rs225, 1;
	st.shared.u8 	[%r2054], %rs226;
	setp.gt.s32 	%p157, %r1806, -1;
	selp.b32 	%r2055, -2147483648, -1, %p157;
	xor.b32  	%r2056, %r2055, %r1806;
	setp.eq.s32 	%p158, %r2056, 2147483647;
	selp.b32 	%r1760, -2147483648, %r2056, %p158;
	// begin inline asm
	shr.b32 %r1759, %r1760, %r1056;
	// end inline asm
	and.b32  	%r2057, %r1654, %r1759;
	and.b32  	%r2058, %r2057, 3;
	shr.u32 	%r2059, %r2057, 2;
	mad.lo.s32 	%r2060, %r2059, 768, %r5;
	add.s32 	%r2061, %r2060, %r2058;
	ld.shared.u8 	%rs227, [%r2061];
	add.s16 	%rs228, %rs227, 1;
	st.shared.u8 	[%r2061], %rs228;
	setp.gt.s32 	%p159, %r1807, -1;
	selp.b32 	%r2062, -2147483648, -1, %p159;
	xor.b32  	%r2063, %r2062, %r1807;
	setp.eq.s32 	%p160, %r2063, 2147483647;
	selp.b32 	%r1763, -2147483648, %r2063, %p160;
	// begin inline asm
	shr.b32 %r1762, %r1763, %r1056;
	// end inline asm
	and.b32  	%r2064, %r1654, %r1762;
	and.b32  	%r2065, %r2064, 3;
	shr.u32 	%r2066, %r2064, 2;
	mad.lo.s32 	%r2067, %r2066, 768, %r5;
	add.s32 	%r2068, %r2067, %r2065;
	ld.shared.u8 	%rs229, [%r2068];
	add.s16 	%rs230, %rs229, 1;
	st.shared.u8 	[%r2068], %rs230;
	setp.gt.s32 	%p161, %r1808, -1;
	selp.b32 	%r2069, -2147483648, -1, %p161;
	xor.b32  	%r2070, %r2069, %r1808;
	setp.eq.s32 	%p162, %r2070, 2147483647;
	selp.b32 	%r1766, -2147483648, %r2070, %p162;
	// begin inline asm
	shr.b32 %r1765, %r1766, %r1056;
	// end inline asm
	and.b32  	%r2071, %r1654, %r1765;
	and.b32  	%r2072, %r2071, 3;
	shr.u32 	%r2073, %r2071, 2;
	mad.lo.s32 	%r2074, %r2073, 768, %r5;
	add.s32 	%r2075, %r2074, %r2072;
	ld.shared.u8 	%rs231, [%r2075];
	add.s16 	%rs232, %rs231, 1;
	st.shared.u8 	[%r2075], %rs232;
	setp.gt.s32 	%p163, %r1809, -1;
	selp.b32 	%r2076, -2147483648, -1, %p163;
	xor.b32  	%r2077, %r2076, %r1809;
	setp.eq.s32 	%p164, %r2077, 2147483647;
	selp.b32 	%r1769, -2147483648, %r2077, %p164;
	// begin inline asm
	shr.b32 %r1768, %r1769, %r1056;
	// end inline asm
	and.b32  	%r2078, %r1654, %r1768;
	and.b32  	%r2079, %r2078, 3;
	shr.u32 	%r2080, %r2078, 2;
	mad.lo.s32 	%r2081, %r2080, 768, %r5;
	add.s32 	%r2082, %r2081, %r2079;
	ld.shared.u8 	%rs233, [%r2082];
	add.s16 	%rs234, %rs233, 1;
	st.shared.u8 	[%r2082], %rs234;
	add.s32 	%r5170, %r5170, 7488;
	add.s32 	%r5202, %r5202, -7488;
	setp.gt.s32 	%p165, %r5202, 7487;
	@%p165 bra 	$L__BB2_14;
$L__BB2_15:
	setp.ge.s32 	%p166, %r4, %r5202;
	@%p166 bra 	$L__BB2_22;
	mov.b32 	%r2084, 0;
	// begin inline asm
	bmsk.clamp.b32 %r2083, %r2084, %r1057;
	// end inline asm
	not.b32 	%r2086, %r4;
	add.s32 	%r73, %r5202, %r2086;
	mul.hi.u32 	%r2087, %r73, -1431655765;
	shr.u32 	%r2088, %r2087, 7;
	add.s32 	%r74, %r2088, 1;
	and.b32  	%r2089, %r2088, 3;
	setp.eq.s32 	%p167, %r2089, 3;
	mov.u32 	%r5207, %r4;
	@%p167 bra 	$L__BB2_19;
	and.b32  	%r2090, %r74, 3;
	add.s32 	%r5204, %r4, %r5170;
	neg.s32 	%r5203, %r2090;
	mad.lo.s32 	%r5207, %r2090, 192, %r4;
$L__BB2_18:
	.pragma "nounroll";
	mul.wide.s32 	%rd42, %r5204, 4;
	add.s64 	%rd43, %rd1, %rd42;
	ld.global.u32 	%r2094, [%rd43];
	setp.gt.s32 	%p168, %r2094, -1;
	selp.b32 	%r2095, -2147483648, -1, %p168;
	xor.b32  	%r2096, %r2095, %r2094;
	setp.eq.s32 	%p169, %r2096, 2147483647;
	selp.b32 	%r2092, -2147483648, %r2096, %p169;
	// begin inline asm
	shr.b32 %r2091, %r2092, %r1056;
	// end inline asm
	and.b32  	%r2097, %r2083, %r2091;
	and.b32  	%r2098, %r2097, 3;
	shr.u32 	%r2099, %r2097, 2;
	mad.lo.s32 	%r2100, %r2099, 768, %r5;
	add.s32 	%r2101, %r2100, %r2098;
	ld.shared.u8 	%rs235, [%r2101];
	add.s16 	%rs236, %rs235, 1;
	st.shared.u8 	[%r2101], %rs236;
	add.s32 	%r5204, %r5204, 192;
	add.s32 	%r5203, %r5203, 1;
	setp.ne.s32 	%p170, %r5203, 0;
	@%p170 bra 	$L__BB2_18;
$L__BB2_19:
	setp.lt.u32 	%p171, %r73, 576;
	@%p171 bra 	$L__BB2_22;
	add.s64 	%rd8, %rd1, 1536;
	add.s32 	%r5206, %r5207, %r5170;
$L__BB2_21:
	mul.wide.s32 	%rd44, %r5206, 4;
	add.s64 	%rd45, %rd8, %rd44;
	ld.global.u32 	%r2114, [%rd45+-1536];
	setp.gt.s32 	%p172, %r2114, -1;
	selp.b32 	%r2115, -2147483648, -1, %p172;
	xor.b32  	%r2116, %r2115, %r2114;
	setp.eq.s32 	%p173, %r2116, 2147483647;
	selp.b32 	%r2103, -2147483648, %r2116, %p173;
	// begin inline asm
	shr.b32 %r2102, %r2103, %r1056;
	// end inline asm
	and.b32  	%r2117, %r2083, %r2102;
	and.b32  	%r2118, %r2117, 3;
	shr.u32 	%r2119, %r2117, 2;
	mad.lo.s32 	%r2120, %r2119, 768, %r5;
	add.s32 	%r2121, %r2120, %r2118;
	ld.shared.u8 	%rs237, [%r2121];
	add.s16 	%rs238, %rs237, 1;
	st.shared.u8 	[%r2121], %rs238;
	ld.global.u32 	%r2122, [%rd45+-768];
	setp.gt.s32 	%p174, %r2122, -1;
	selp.b32 	%r2123, -2147483648, -1, %p174;
	xor.b32  	%r2124, %r2123, %r2122;
	setp.eq.s32 	%p175, %r2124, 2147483647;
	selp.b32 	%r2106, -2147483648, %r2124, %p175;
	// begin inline asm
	shr.b32 %r2105, %r2106, %r1056;
	// end inline asm
	and.b32  	%r2125, %r2083, %r2105;
	and.b32  	%r2126, %r2125, 3;
	shr.u32 	%r2127, %r2125, 2;
	mad.lo.s32 	%r2128, %r2127, 768, %r5;
	add.s32 	%r2129, %r2128, %r2126;
	ld.shared.u8 	%rs239, [%r2129];
	add.s16 	%rs240, %rs239, 1;
	st.shared.u8 	[%r2129], %rs240;
	ld.global.u32 	%r2130, [%rd45];
	setp.gt.s32 	%p176, %r2130, -1;
	selp.b32 	%r2131, -2147483648, -1, %p176;
	xor.b32  	%r2132, %r2131, %r2130;
	setp.eq.s32 	%p177, %r2132, 2147483647;
	selp.b32 	%r2109, -2147483648, %r2132, %p177;
	// begin inline asm
	shr.b32 %r2108, %r2109, %r1056;
	// end inline asm
	and.b32  	%r2133, %r2083, %r2108;
	and.b32  	%r2134, %r2133, 3;
	shr.u32 	%r2135, %r2133, 2;
	mad.lo.s32 	%r2136, %r2135, 768, %r5;
	add.s32 	%r2137, %r2136, %r2134;
	ld.shared.u8 	%rs241, [%r2137];
	add.s16 	%rs242, %rs241, 1;
	st.shared.u8 	[%r2137], %rs242;
	ld.global.u32 	%r2138, [%rd45+768];
	setp.gt.s32 	%p178, %r2138, -1;
	selp.b32 	%r2139, -2147483648, -1, %p178;
	xor.b32  	%r2140, %r2139, %r2138;
	setp.eq.s32 	%p179, %r2140, 2147483647;
	selp.b32 	%r2112, -2147483648, %r2140, %p179;
	// begin inline asm
	shr.b32 %r2111, %r2112, %r1056;
	// end inline asm
	and.b32  	%r2141, %r2083, %r2111;
	and.b32  	%r2142, %r2141, 3;
	shr.u32 	%r2143, %r2141, 2;
	mad.lo.s32 	%r2144, %r2143, 768, %r5;
	add.s32 	%r2145, %r2144, %r2142;
	ld.shared.u8 	%rs243, [%r2145];
	add.s16 	%rs244, %rs243, 1;
	st.shared.u8 	[%r2145], %rs244;
	add.s32 	%r5207, %r5207, 768;
	add.s32 	%r5206, %r5206, 768;
	setp.lt.s32 	%p180, %r5207, %r5202;
	@%p180 bra 	$L__BB2_21;
$L__BB2_22:
	bar.sync 	0;
	shr.u32 	%r88, %r4, 5;
	// begin inline asm
	mov.u32 %r2146, %laneid;
	// end inline asm
	setp.gt.u32 	%p181, %r4, 511;
	@%p181 bra 	$L__BB2_24;
	mad.lo.s32 	%r2148, %r88, 768, %r1061;
	shl.b32 	%r2149, %r2146, 2;
	add.s32 	%r2150, %r2148, %r2149;
	ld.shared.u32 	%r2151, [%r2150];
	bfe.u32 	%r2152, %r2151, 0, 8;
	add.s32 	%r2153, %r5169, %r2152;
	bfe.u32 	%r2154, %r2151, 8, 8;
	add.s32 	%r2155, %r5168, %r2154;
	bfe.u32 	%r2156, %r2151, 16, 8;
	add.s32 	%r2157, %r5167, %r2156;
	bfe.u32 	%r2158, %r2151, 24, 8;
	add.s32 	%r2159, %r5166, %r2158;
	ld.shared.u32 	%r2160, [%r2150+128];
	bfe.u32 	%r2161, %r2160, 0, 8;
	add.s32 	%r2162, %r2153, %r2161;
	bfe.u32 	%r2163, %r2160, 8, 8;
	add.s32 	%r2164, %r2155, %r2163;
	bfe.u32 	%r2165, %r2160, 16, 8;
	add.s32 	%r2166, %r2157, %r2165;
	bfe.u32 	%r2167, %r2160, 24, 8;
	add.s32 	%r2168, %r2159, %r2167;
	ld.shared.u32 	%r2169, [%r2150+256];
	bfe.u32 	%r2170, %r2169, 0, 8;
	add.s32 	%r2171, %r2162, %r2170;
	bfe.u32 	%r2172, %r2169, 8, 8;
	add.s32 	%r2173, %r2164, %r2172;
	bfe.u32 	%r2174, %r2169, 16, 8;
	add.s32 	%r2175, %r2166, %r2174;
	bfe.u32 	%r2176, %r2169, 24, 8;
	add.s32 	%r2177, %r2168, %r2176;
	ld.shared.u32 	%r2178, [%r2150+384];
	bfe.u32 	%r2179, %r2178, 0, 8;
	add.s32 	%r2180, %r2171, %r2179;
	bfe.u32 	%r2181, %r2178, 8, 8;
	add.s32 	%r2182, %r2173, %r2181;
	bfe.u32 	%r2183, %r2178, 16, 8;
	add.s32 	%r2184, %r2175, %r2183;
	bfe.u32 	%r2185, %r2178, 24, 8;
	add.s32 	%r2186, %r2177, %r2185;
	ld.shared.u32 	%r2187, [%r2150+512];
	bfe.u32 	%r2188, %r2187, 0, 8;
	add.s32 	%r2189, %r2180, %r2188;
	bfe.u32 	%r2190, %r2187, 8, 8;
	add.s32 	%r2191, %r2182, %r2190;
	bfe.u32 	%r2192, %r2187, 16, 8;
	add.s32 	%r2193, %r2184, %r2192;
	bfe.u32 	%r2194, %r2187, 24, 8;
	add.s32 	%r2195, %r2186, %r2194;
	ld.shared.u32 	%r2196, [%r2150+640];
	bfe.u32 	%r2197, %r2196, 0, 8;
	add.s32 	%r5169, %r2189, %r2197;
	bfe.u32 	%r2198, %r2196, 8, 8;
	add.s32 	%r5168, %r2191, %r2198;
	bfe.u32 	%r2199, %r2196, 16, 8;
	add.s32 	%r5167, %r2193, %r2199;
	bfe.u32 	%r2200, %r2196, 24, 8;
	add.s32 	%r5166, %r2195, %r2200;
$L__BB2_24:
	setp.gt.u32 	%p182, %r4, 319;
	@%p182 bra 	$L__BB2_26;
	mad.lo.s32 	%r2202, %r88, 768, %r1061;
	shl.b32 	%r2203, %r2146, 2;
	add.s32 	%r2204, %r2202, %r2203;
	ld.shared.u32 	%r2205, [%r2204+4608];
	bfe.u32 	%r2206, %r2205, 0, 8;
	add.s32 	%r2207, %r5194, %r2206;
	bfe.u32 	%r2208, %r2205, 8, 8;
	add.s32 	%r2209, %r5193, %r2208;
	bfe.u32 	%r2210, %r2205, 16, 8;
	add.s32 	%r2211, %r5192, %r2210;
	bfe.u32 	%r2212, %r2205, 24, 8;
	add.s32 	%r2213, %r5191, %r2212;
	ld.shared.u32 	%r2214, [%r2204+4736];
	bfe.u32 	%r2215, %r2214, 0, 8;
	add.s32 	%r2216, %r2207, %r2215;
	bfe.u32 	%r2217, %r2214, 8, 8;
	add.s32 	%r2218, %r2209, %r2217;
	bfe.u32 	%r2219, %r2214, 16, 8;
	add.s32 	%r2220, %r2211, %r2219;
	bfe.u32 	%r2221, %r2214, 24, 8;
	add.s32 	%r2222, %r2213, %r2221;
	ld.shared.u32 	%r2223, [%r2204+4864];
	bfe.u32 	%r2224, %r2223, 0, 8;
	add.s32 	%r2225, %r2216, %r2224;
	bfe.u32 	%r2226, %r2223, 8, 8;
	add.s32 	%r2227, %r2218, %r2226;
	bfe.u32 	%r2228, %r2223, 16, 8;
	add.s32 	%r2229, %r2220, %r2228;
	bfe.u32 	%r2230, %r2223, 24, 8;
	add.s32 	%r2231, %r2222, %r2230;
	ld.shared.u32 	%r2232, [%r2204+4992];
	bfe.u32 	%r2233, %r2232, 0, 8;
	add.s32 	%r2234, %r2225, %r2233;
	bfe.u32 	%r2235, %r2232, 8, 8;
	add.s32 	%r2236, %r2227, %r2235;
	bfe.u32 	%r2237, %r2232, 16, 8;
	add.s32 	%r2238, %r2229, %r2237;
	bfe.u32 	%r2239, %r2232, 24, 8;
	add.s32 	%r2240, %r2231, %r2239;
	ld.shared.u32 	%r2241, [%r2204+5120];
	bfe.u32 	%r2242, %r2241, 0, 8;
	add.s32 	%r2243, %r2234, %r2242;
	bfe.u32 	%r2244, %r2241, 8, 8;
	add.s32 	%r2245, %r2236, %r2244;
	bfe.u32 	%r2246, %r2241, 16, 8;
	add.s32 	%r2247, %r2238, %r2246;
	bfe.u32 	%r2248, %r2241, 24, 8;
	add.s32 	%r2249, %r2240, %r2248;
	ld.shared.u32 	%r2250, [%r2204+5248];
	bfe.u32 	%r2251, %r2250, 0, 8;
	add.s32 	%r5194, %r2243, %r2251;
	bfe.u32 	%r2252, %r2250, 8, 8;
	add.s32 	%r5193, %r2245, %r2252;
	bfe.u32 	%r2253, %r2250, 16, 8;
	add.s32 	%r5192, %r2247, %r2253;
	bfe.u32 	%r2254, %r2250, 24, 8;
	add.s32 	%r5191, %r2249, %r2254;
$L__BB2_26:
	setp.gt.u32 	%p183, %r4, 127;
	@%p183 bra 	$L__BB2_28;
	mad.lo.s32 	%r2256, %r88, 768, %r1061;
	shl.b32 	%r2257, %r2146, 2;
	add.s32 	%r2258, %r2256, %r2257;
	ld.shared.u32 	%r2259, [%r2258+9216];
	bfe.u32 	%r2260, %r2259, 0, 8;
	add.s32 	%r2261, %r5198, %r2260;
	bfe.u32 	%r2262, %r2259, 8, 8;
	add.s32 	%r2263, %r5197, %r2262;
	bfe.u32 	%r2264, %r2259, 16, 8;
	add.s32 	%r2265, %r5196, %r2264;
	bfe.u32 	%r2266, %r2259, 24, 8;
	add.s32 	%r2267, %r5195, %r2266;
	ld.shared.u32 	%r2268, [%r2258+9344];
	bfe.u32 	%r2269, %r2268, 0, 8;
	add.s32 	%r2270, %r2261, %r2269;
	bfe.u32 	%r2271, %r2268, 8, 8;
	add.s32 	%r2272, %r2263, %r2271;
	bfe.u32 	%r2273, %r2268, 16, 8;
	add.s32 	%r2274, %r2265, %r2273;
	bfe.u32 	%r2275, %r2268, 24, 8;
	add.s32 	%r2276, %r2267, %r2275;
	ld.shared.u32 	%r2277, [%r2258+9472];
	bfe.u32 	%r2278, %r2277, 0, 8;
	add.s32 	%r2279, %r2270, %r2278;
	bfe.u32 	%r2280, %r2277, 8, 8;
	add.s32 	%r2281, %r2272, %r2280;
	bfe.u32 	%r2282, %r2277, 16, 8;
	add.s32 	%r2283, %r2274, %r2282;
	bfe.u32 	%r2284, %r2277, 24, 8;
	add.s32 	%r2285, %r2276, %r2284;
	ld.shared.u32 	%r2286, [%r2258+9600];
	bfe.u32 	%r2287, %r2286, 0, 8;
	add.s32 	%r2288, %r2279, %r2287;
	bfe.u32 	%r2289, %r2286, 8, 8;
	add.s32 	%r2290, %r2281, %r2289;
	bfe.u32 	%r2291, %r2286, 16, 8;
	add.s32 	%r2292, %r2283, %r2291;
	bfe.u32 	%r2293, %r2286, 24, 8;
	add.s32 	%r2294, %r2285, %r2293;
	ld.shared.u32 	%r2295, [%r2258+9728];
	bfe.u32 	%r2296, %r2295, 0, 8;
	add.s32 	%r2297, %r2288, %r2296;
	bfe.u32 	%r2298, %r2295, 8, 8;
	add.s32 	%r2299, %r2290, %r2298;
	bfe.u32 	%r2300, %r2295, 16, 8;
	add.s32 	%r2301, %r2292, %r2300;
	bfe.u32 	%r2302, %r2295, 24, 8;
	add.s32 	%r2303, %r2294, %r2302;
	ld.shared.u32 	%r2304, [%r2258+9856];
	bfe.u32 	%r2305, %r2304, 0, 8;
	add.s32 	%r5198, %r2297, %r2305;
	bfe.u32 	%r2306, %r2304, 8, 8;
	add.s32 	%r5197, %r2299, %r2306;
	bfe.u32 	%r2307, %r2304, 16, 8;
	add.s32 	%r5196, %r2301, %r2307;
	bfe.u32 	%r2308, %r2304, 24, 8;
	add.s32 	%r5195, %r2303, %r2308;
$L__BB2_28:
	setp.gt.u32 	%p184, %r4, 511;
	bar.sync 	0;
	shl.b32 	%r2309, %r2146, 8;
	add.s32 	%r2311, %r1061, %r2309;
	shl.b32 	%r2312, %r88, 4;
	add.s32 	%r114, %r2311, %r2312;
	@%p184 bra 	$L__BB2_30;
	st.shared.v4.u32 	[%r114], {%r5169, %r5168, %r5167, %r5166};
$L__BB2_30:
	setp.gt.u32 	%p185, %r4, 319;
	@%p185 bra 	$L__BB2_32;
	st.shared.v4.u32 	[%r114+96], {%r5194, %r5193, %r5192, %r5191};
$L__BB2_32:
	setp.gt.u32 	%p186, %r4, 127;
	@%p186 bra 	$L__BB2_34;
	st.shared.v4.u32 	[%r114+192], {%r5198, %r5197, %r5196, %r5195};
$L__BB2_34:
	bar.sync 	0;
	setp.gt.u32 	%p187, %r4, 63;
	@%p187 bra 	$L__BB2_36;
	ld.shared.u32 	%r2314, [%r5];
	ld.shared.u32 	%r2315, [%r5+256];
	add.s32 	%r2316, %r2315, %r2314;
	ld.shared.u32 	%r2317, [%r5+512];
	add.s32 	%r2318, %r2317, %r2316;
	ld.shared.u32 	%r2319, [%r5+768];
	add.s32 	%r2320, %r2319, %r2318;
	ld.shared.u32 	%r2321, [%r5+1024];
	add.s32 	%r2322, %r2321, %r2320;
	ld.shared.u32 	%r2323, [%r5+1280];
	add.s32 	%r2324, %r2323, %r2322;
	ld.shared.u32 	%r2325, [%r5+1536];
	add.s32 	%r2326, %r2325, %r2324;
	ld.shared.u32 	%r2327, [%r5+1792];
	add.s32 	%r2328, %r2327, %r2326;
	ld.shared.u32 	%r2329, [%r5+2048];
	add.s32 	%r2330, %r2329, %r2328;
	ld.shared.u32 	%r2331, [%r5+2304];
	add.s32 	%r2332, %r2331, %r2330;
	ld.shared.u32 	%r2333, [%r5+2560];
	add.s32 	%r2334, %r2333, %r2332;
	ld.shared.u32 	%r2335, [%r5+2816];
	add.s32 	%r2336, %r2335, %r2334;
	ld.shared.u32 	%r2337, [%r5+3072];
	add.s32 	%r2338, %r2337, %r2336;
	ld.shared.u32 	%r2339, [%r5+3328];
	add.s32 	%r2340, %r2339, %r2338;
	ld.shared.u32 	%r2341, [%r5+3584];
	add.s32 	%r2342, %r2341, %r2340;
	ld.shared.u32 	%r2343, [%r5+3840];
	add.s32 	%r2344, %r2343, %r2342;
	ld.shared.u32 	%r2345, [%r5+4096];
	add.s32 	%r2346, %r2345, %r2344;
	ld.shared.u32 	%r2347, [%r5+4352];
	add.s32 	%r2348, %r2347, %r2346;
	ld.shared.u32 	%r2349, [%r5+4608];
	add.s32 	%r2350, %r2349, %r2348;
	ld.shared.u32 	%r2351, [%r5+4864];
	add.s32 	%r2352, %r2351, %r2350;
	ld.shared.u32 	%r2353, [%r5+5120];
	add.s32 	%r2354, %r2353, %r2352;
	ld.shared.u32 	%r2355, [%r5+5376];
	add.s32 	%r2356, %r2355, %r2354;
	ld.shared.u32 	%r2357, [%r5+5632];
	add.s32 	%r2358, %r2357, %r2356;
	ld.shared.u32 	%r2359, [%r5+5888];
	add.s32 	%r2360, %r2359, %r2358;
	ld.shared.u32 	%r2361, [%r5+6144];
	add.s32 	%r2362, %r2361, %r2360;
	ld.shared.u32 	%r2363, [%r5+6400];
	add.s32 	%r2364, %r2363, %r2362;
	ld.shared.u32 	%r2365, [%r5+6656];
	add.s32 	%r2366, %r2365, %r2364;
	ld.shared.u32 	%r2367, [%r5+6912];
	add.s32 	%r2368, %r2367, %r2366;
	ld.shared.u32 	%r2369, [%r5+7168];
	add.s32 	%r2370, %r2369, %r2368;
	ld.shared.u32 	%r2371, [%r5+7424];
	add.s32 	%r2372, %r2371, %r2370;
	ld.shared.u32 	%r2373, [%r5+7680];
	add.s32 	%r2374, %r2373, %r2372;
	ld.shared.u32 	%r2375, [%r5+7936];
	add.s32 	%r5221, %r2375, %r2374;
$L__BB2_36:
	setp.gt.u32 	%p188, %r4, 63;
	bar.sync 	0;
	@%p188 bra 	$L__BB2_38;
	st.volatile.shared.u32 	[%r5], %r5221;
$L__BB2_38:
	setp.gt.u32 	%p189, %r4, 63;
	bar.sync 	0;
	sub.s32 	%r117, %r1061, %r1060;
	@%p189 bra 	$L__BB2_40;
	ld.volatile.shared.u32 	%r5221, [%r117+252];
$L__BB2_40:
	mul.hi.u32 	%r2378, %r4, 715827883;
	add.s32 	%r2379, %r2378, %r4;
	shl.b32 	%r2380, %r2379, 2;
	add.s32 	%r2382, %r1061, %r2380;
	add.s32 	%r120, %r2382, 528;
	st.shared.u32 	[%r2382+528], %r5221;
	bar.sync 	0;
	setp.gt.u32 	%p190, %r4, 31;
	@%p190 bra 	$L__BB2_42;
	mad.lo.s32 	%r2414, %r4, 28, %r1061;
	ld.shared.u32 	%r2415, [%r2414+528];
	ld.shared.u32 	%r2416, [%r2414+532];
	ld.shared.u32 	%r2417, [%r2414+536];
	ld.shared.u32 	%r2418, [%r2414+540];
	ld.shared.u32 	%r2419, [%r2414+544];
	ld.shared.u32 	%r2420, [%r2414+548];
	add.s32 	%r2421, %r2416, %r2415;
	add.s32 	%r2422, %r2421, %r2417;
	add.s32 	%r2423, %r2422, %r2418;
	add.s32 	%r2424, %r2423, %r2419;
	add.s32 	%r2387, %r2424, %r2420;
	mov.b32 	%r2385, 1;
	mov.b32 	%r2410, 0;
	mov.b32 	%r2412, -1;
	// begin inline asm
	{  .reg .s32 r0;  .reg .pred p;  shfl.sync.up.b32 r0|p, %r2387, %r2385, %r2410, %r2412;  @p add.s32 r0, r0, %r2387;  mov.s32 %r2383, r0;}
	// end inline asm
	mov.b32 	%r2391, 2;
	// begin inline asm
	{  .reg .s32 r0;  .reg .pred p;  shfl.sync.up.b32 r0|p, %r2383, %r2391, %r2410, %r2412;  @p add.s32 r0, r0, %r2383;  mov.s32 %r2389, r0;}
	// end inline asm
	mov.b32 	%r2397, 4;
	// begin inline asm
	{  .reg .s32 r0;  .reg .pred p;  shfl.sync.up.b32 r0|p, %r2389, %r2397, %r2410, %r2412;  @p add.s32 r0, r0, %r2389;  mov.s32 %r2395, r0;}
	// end inline asm
	mov.b32 	%r2403, 8;
	// begin inline asm
	{  .reg .s32 r0;  .reg .pred p;  shfl.sync.up.b32 r0|p, %r2395, %r2403, %r2410, %r2412;  @p add.s32 r0, r0, %r2395;  mov.s32 %r2401, r0;}
	// end inline asm
	mov.b32 	%r2409, 16;
	// begin inline asm
	{  .reg .s32 r0;  .reg .pred p;  shfl.sync.up.b32 r0|p, %r2401, %r2409, %r2410, %r2412;  @p add.s32 r0, r0, %r2401;  mov.s32 %r2407, r0;}
	// end inline asm
	sub.s32 	%r2425, %r2407, %r2387;
	ld.shared.u32 	%r2426, [%r2414+528];
	ld.shared.u32 	%r2427, [%r2414+532];
	ld.shared.u32 	%r2428, [%r2414+536];
	ld.shared.u32 	%r2429, [%r2414+540];
	ld.shared.u32 	%r2430, [%r2414+544];
	add.s32 	%r2431, %r2426, %r2425;
	add.s32 	%r2432, %r2427, %r2431;
	add.s32 	%r2433, %r2428, %r2432;
	add.s32 	%r2434, %r2429, %r2433;
	add.s32 	%r2435, %r2430, %r2434;
	st.shared.u32 	[%r2414+528], %r2425;
	st.shared.u32 	[%r2414+532], %r2431;
	st.shared.u32 	[%r2414+536], %r2432;
	st.shared.u32 	[%r2414+540], %r2433;
	st.shared.u32 	[%r2414+544], %r2434;
	st.shared.u32 	[%r2414+548], %r2435;
$L__BB2_42:
	setp.gt.u32 	%p191, %r4, 63;
	bar.sync 	0;
	ld.shared.u32 	%r2436, [%r120];
	add.s32 	%r5320, %r2436, %r5322;
	@%p191 bra 	$L__BB2_44;
	st.volatile.shared.u32 	[%r5+256], %r5320;
$L__BB2_44:
	setp.gt.u32 	%p192, %r4, 63;
	bar.sync 	0;
	@%p192 bra 	$L__BB2_46;
	ld.volatile.shared.u32 	%r5320, [%r117+508];
$L__BB2_46:
	setp.gt.u32 	%p193, %r4, 63;
	bar.sync 	0;
	setp.eq.s32 	%p194, %r5320, 0;
	setp.eq.s32 	%p195, %r5320, %r5323;
	or.pred  	%p196, %p194, %p195;
	or.pred  	%p197, %p193, %p196;
	selp.u32 	%r2437, 1, 0, %p197;
	{ 
	.reg .pred 	%p1; 
	.reg .pred 	%p2; 
	setp.ne.u32 	%p1, %r2437, 0; 
	bar.red.and.pred 	%p2, 0, %p1; 
	selp.u32 	%r2438, 1, 0, %p2; 
	}
	setp.ne.s32 	%p198, %r2438, 0;
	@%p198 bra 	$L__BB2_389;
	setp.lt.s32 	%p361, %r5323, 7488;
	shl.b32 	%r2595, %r88, 2;
	add.s32 	%r2597, %r1061, %r2595;
	add.s32 	%r124, %r2597, 25344;
	@%p361 bra 	$L__BB2_64;
	add.s32 	%r125, %r4, -64;
	add.s32 	%r126, %r4, 192;
	add.s32 	%r127, %r4, 384;
	add.s32 	%r128, %r4, 576;
	add.s32 	%r129, %r4, 768;
	add.s32 	%r130, %r4, 960;
	add.s32 	%r131, %r4, 1152;
	add.s32 	%r132, %r4, 1344;
	add.s32 	%r133, %r4, 1536;
	add.s32 	%r134, %r4, 1728;
	add.s32 	%r135, %r4, 1920;
	add.s32 	%r136, %r4, 2112;
	add.s32 	%r137, %r4, 2304;
	add.s32 	%r138, %r4, 2496;
	add.s32 	%r139, %r4, 2880;
	or.b32  	%r140, %r4, 3072;
	add.s32 	%r141, %r4, 3264;
	add.s32 	%r142, %r4, 3456;
	add.s32 	%r143, %r4, 3648;
	add.s32 	%r144, %r4, 3840;
	add.s32 	%r145, %r4, 4032;
	add.s32 	%r146, %r4, 4608;
	add.s32 	%r147, %r4, 4800;
	add.s32 	%r148, %r4, 5760;
	add.s32 	%r149, %r4, 5952;
	or.b32  	%r150, %r4, 6144;
	add.s32 	%r151, %r4, 6336;
	add.s32 	%r152, %r4, 6528;
	add.s32 	%r153, %r4, 6720;
	add.s32 	%r154, %r4, 6912;
	add.s32 	%r155, %r4, 7104;
	add.s32 	%r156, %r4, 7296;
	mad.lo.s32 	%r157, %r4, 152, %r5;
	shl.b32 	%r2599, %r4, 7;
	add.s32 	%r158, %r5, %r2599;
	sub.s32 	%r2600, 63, %r4;
	and.b32  	%r2601, %r2600, 31;
	mad.lo.s32 	%r2603, %r2601, 768, %r1061;
	shr.u32 	%r2604, %r2600, 4;
	and.b32  	%r2605, %r2604, 2;
	add.s32 	%r159, %r2603, %r2605;
$L__BB2_49:
	.pragma "nounroll";
	setp.ne.s32 	%p362, %r2146, 31;
	cvt.s64.s32 	%rd62, %r5322;
	add.s64 	%rd63, %rd5, %rd62;
	shl.b64 	%rd19, %rd63, 2;
	add.s64 	%rd64, %rd1, %rd19;
	ld.global.u32 	%r2756, [%rd64];
	ld.global.u32 	%r2757, [%rd64+768];
	ld.global.u32 	%r2758, [%rd64+1536];
	ld.global.u32 	%r2759, [%rd64+2304];
	ld.global.u32 	%r2760, [%rd64+3072];
	ld.global.u32 	%r2761, [%rd64+3840];
	ld.global.u32 	%r2762, [%rd64+4608];
	ld.global.u32 	%r2763, [%rd64+5376];
	ld.global.u32 	%r2764, [%rd64+6144];
	ld.global.u32 	%r2765, [%rd64+6912];
	ld.global.u32 	%r2766, [%rd64+7680];
	ld.global.u32 	%r2767, [%rd64+8448];
	ld.global.u32 	%r2768, [%rd64+9216];
	ld.global.u32 	%r2769, [%rd64+9984];
	ld.global.u32 	%r2770, [%rd64+10752];
	ld.global.u32 	%r2771, [%rd64+11520];
	ld.global.u32 	%r2772, [%rd64+12288];
	ld.global.u32 	%r2773, [%rd64+13056];
	ld.global.u32 	%r2774, [%rd64+13824];
	ld.global.u32 	%r2775, [%rd64+14592];
	ld.global.u32 	%r2776, [%rd64+15360];
	ld.global.u32 	%r2777, [%rd64+16128];
	ld.global.u32 	%r2778, [%rd64+16896];
	ld.global.u32 	%r2779, [%rd64+17664];
	ld.global.u32 	%r2780, [%rd64+18432];
	ld.global.u32 	%r2781, [%rd64+19200];
	ld.global.u32 	%r2782, [%rd64+19968];
	ld.global.u32 	%r2783, [%rd64+20736];
	ld.global.u32 	%r2784, [%rd64+21504];
	ld.global.u32 	%r2785, [%rd64+22272];
	ld.global.u32 	%r2786, [%rd64+23040];
	ld.global.u32 	%r2787, [%rd64+23808];
	ld.global.u32 	%r2788, [%rd64+24576];
	ld.global.u32 	%r2789, [%rd64+25344];
	ld.global.u32 	%r2790, [%rd64+26112];
	ld.global.u32 	%r2791, [%rd64+26880];
	ld.global.u32 	%r2792, [%rd64+27648];
	ld.global.u32 	%r2793, [%rd64+28416];
	ld.global.u32 	%r2794, [%rd64+29184];
	st.shared.u32 	[%r5], %r2756;
	st.shared.u32 	[%r5+768], %r2757;
	st.shared.u32 	[%r5+1536], %r2758;
	st.shared.u32 	[%r5+2304], %r2759;
	st.shared.u32 	[%r5+3072], %r2760;
	st.shared.u32 	[%r5+3840], %r2761;
	st.shared.u32 	[%r5+4608], %r2762;
	st.shared.u32 	[%r5+5376], %r2763;
	st.shared.u32 	[%r5+6144], %r2764;
	st.shared.u32 	[%r5+6912], %r2765;
	st.shared.u32 	[%r5+7680], %r2766;
	st.shared.u32 	[%r5+8448], %r2767;
	st.shared.u32 	[%r5+9216], %r2768;
	st.shared.u32 	[%r5+9984], %r2769;
	st.shared.u32 	[%r5+10752], %r2770;
	st.shared.u32 	[%r5+11520], %r2771;
	st.shared.u32 	[%r5+12288], %r2772;
	st.shared.u32 	[%r5+13056], %r2773;
	st.shared.u32 	[%r5+13824], %r2774;
	st.shared.u32 	[%r5+14592], %r2775;
	st.shared.u32 	[%r5+15360], %r2776;
	st.shared.u32 	[%r5+16128], %r2777;
	st.shared.u32 	[%r5+16896], %r2778;
	st.shared.u32 	[%r5+17664], %r2779;
	st.shared.u32 	[%r5+18432], %r2780;
	st.shared.u32 	[%r5+19200], %r2781;
	st.shared.u32 	[%r5+19968], %r2782;
	st.shared.u32 	[%r5+20736], %r2783;
	st.shared.u32 	[%r5+21504], %r2784;
	st.shared.u32 	[%r5+22272], %r2785;
	st.shared.u32 	[%r5+23040], %r2786;
	st.shared.u32 	[%r5+23808], %r2787;
	st.shared.u32 	[%r5+24576], %r2788;
	st.shared.u32 	[%r5+25344], %r2789;
	st.shared.u32 	[%r5+26112], %r2790;
	st.shared.u32 	[%r5+26880], %r2791;
	st.shared.u32 	[%r5+27648], %r2792;
	st.shared.u32 	[%r5+28416], %r2793;
	st.shared.u32 	[%r5+29184], %r2794;
	bar.sync 	0;
	ld.shared.u32 	%r2795, [%r157];
	ld.shared.u32 	%r2796, [%r157+4];
	ld.shared.u32 	%r2797, [%r157+8];
	ld.shared.u32 	%r2798, [%r157+12];
	ld.shared.u32 	%r2799, [%r157+16];
	ld.shared.u32 	%r2800, [%r157+20];
	ld.shared.u32 	%r2801, [%r157+24];
	ld.shared.u32 	%r2802, [%r157+28];
	ld.shared.u32 	%r2803, [%r157+32];
	ld.shared.u32 	%r2804, [%r157+36];
	ld.shared.u32 	%r2805, [%r157+40];
	ld.shared.u32 	%r2806, [%r157+44];
	ld.shared.u32 	%r2807, [%r157+48];
	ld.shared.u32 	%r2808, [%r157+52];
	ld.shared.u32 	%r2809, [%r157+56];
	ld.shared.u32 	%r2810, [%r157+60];
	ld.shared.u32 	%r2811, [%r157+64];
	ld.shared.u32 	%r2812, [%r157+68];
	ld.shared.u32 	%r2813, [%r157+72];
	ld.shared.u32 	%r2814, [%r157+76];
	ld.shared.u32 	%r2815, [%r157+80];
	ld.shared.u32 	%r2816, [%r157+84];
	ld.shared.u32 	%r2817, [%r157+88];
	ld.shared.u32 	%r2818, [%r157+92];
	ld.shared.u32 	%r2819, [%r157+96];
	ld.shared.u32 	%r2820, [%r157+100];
	ld.shared.u32 	%r2821, [%r157+104];
	ld.shared.u32 	%r2822, [%r157+108];
	ld.shared.u32 	%r2823, [%r157+112];
	ld.shared.u32 	%r2824, [%r157+116];
	ld.shared.u32 	%r2825, [%r157+120];
	ld.shared.u32 	%r2826, [%r157+124];
	ld.shared.u32 	%r2827, [%r157+128];
	ld.shared.u32 	%r2828, [%r157+132];
	ld.shared.u32 	%r2829, [%r157+136];
	ld.shared.u32 	%r2830, [%r157+140];
	ld.shared.u32 	%r2831, [%r157+144];
	ld.shared.u32 	%r2832, [%r157+148];
	ld.shared.u32 	%r2833, [%r157+152];
	bar.sync 	0;
	setp.gt.s32 	%p363, %r2795, -1;
	selp.b32 	%r2834, -2147483648, -1, %p363;
	xor.b32  	%r410, %r2834, %r2795;
	setp.gt.s32 	%p364, %r2796, -1;
	selp.b32 	%r2835, -2147483648, -1, %p364;
	xor.b32  	%r411, %r2835, %r2796;
	setp.gt.s32 	%p365, %r2797, -1;
	selp.b32 	%r2836, -2147483648, -1, %p365;
	xor.b32  	%r412, %r2836, %r2797;
	setp.gt.s32 	%p366, %r2798, -1;
	selp.b32 	%r2837, -2147483648, -1, %p366;
	xor.b32  	%r413, %r2837, %r2798;
	setp.gt.s32 	%p367, %r2799, -1;
	selp.b32 	%r2838, -2147483648, -1, %p367;
	xor.b32  	%r414, %r2838, %r2799;
	setp.gt.s32 	%p368, %r2800, -1;
	selp.b32 	%r2839, -2147483648, -1, %p368;
	xor.b32  	%r415, %r2839, %r2800;
	setp.gt.s32 	%p369, %r2801, -1;
	selp.b32 	%r2840, -2147483648, -1, %p369;
	xor.b32  	%r416, %r2840, %r2801;
	setp.gt.s32 	%p370, %r2802, -1;
	selp.b32 	%r2841, -2147483648, -1, %p370;
	xor.b32  	%r417, %r2841, %r2802;
	setp.gt.s32 	%p371, %r2803, -1;
	selp.b32 	%r2842, -2147483648, -1, %p371;
	xor.b32  	%r418, %r2842, %r2803;
	setp.gt.s32 	%p372, %r2804, -1;
	selp.b32 	%r2843, -2147483648, -1, %p372;
	xor.b32  	%r419, %r2843, %r2804;
	setp.gt.s32 	%p373, %r2805, -1;
	selp.b32 	%r2844, -2147483648, -1, %p373;
	xor.b32  	%r420, %r2844, %r2805;
	setp.gt.s32 	%p374, %r2806, -1;
	selp.b32 	%r2845, -2147483648, -1, %p374;
	xor.b32  	%r421, %r2845, %r2806;
	setp.gt.s32 	%p375, %r2807, -1;
	selp.b32 	%r2846, -2147483648, -1, %p375;
	xor.b32  	%r422, %r2846, %r2807;
	setp.gt.s32 	%p376, %r2808, -1;
	selp.b32 	%r2847, -2147483648, -1, %p376;
	xor.b32  	%r423, %r2847, %r2808;
	setp.gt.s32 	%p377, %r2809, -1;
	selp.b32 	%r2848, -2147483648, -1, %p377;
	xor.b32  	%r424, %r2848, %r2809;
	setp.gt.s32 	%p378, %r2810, -1;
	selp.b32 	%r2849, -2147483648, -1, %p378;
	xor.b32  	%r425, %r2849, %r2810;
	setp.gt.s32 	%p379, %r2811, -1;
	selp.b32 	%r2850, -2147483648, -1, %p379;
	xor.b32  	%r426, %r2850, %r2811;
	setp.gt.s32 	%p380, %r2812, -1;
	selp.b32 	%r2851, -2147483648, -1, %p380;
	xor.b32  	%r427, %r2851, %r2812;
	setp.gt.s32 	%p381, %r2813, -1;
	selp.b32 	%r2852, -2147483648, -1, %p381;
	xor.b32  	%r428, %r2852, %r2813;
	setp.gt.s32 	%p382, %r2814, -1;
	selp.b32 	%r2853, -2147483648, -1, %p382;
	xor.b32  	%r429, %r2853, %r2814;
	setp.gt.s32 	%p383, %r2815, -1;
	selp.b32 	%r2854, -2147483648, -1, %p383;
	xor.b32  	%r430, %r2854, %r2815;
	setp.gt.s32 	%p384, %r2816, -1;
	selp.b32 	%r2855, -2147483648, -1, %p384;
	xor.b32  	%r431, %r2855, %r2816;
	setp.gt.s32 	%p385, %r2817, -1;
	selp.b32 	%r2856, -2147483648, -1, %p385;
	xor.b32  	%r432, %r2856, %r2817;
	setp.gt.s32 	%p386, %r2818, -1;
	selp.b32 	%r2857, -2147483648, -1, %p386;
	xor.b32  	%r433, %r2857, %r2818;
	setp.gt.s32 	%p387, %r2819, -1;
	selp.b32 	%r2858, -2147483648, -1, %p387;
	xor.b32  	%r434, %r2858, %r2819;
	setp.gt.s32 	%p388, %r2820, -1;
	selp.b32 	%r2859, -2147483648, -1, %p388;
	xor.b32  	%r435, %r2859, %r2820;
	setp.gt.s32 	%p389, %r2821, -1;
	selp.b32 	%r2860, -2147483648, -1, %p389;
	xor.b32  	%r436, %r2860, %r2821;
	setp.gt.s32 	%p390, %r2822, -1;
	selp.b32 	%r2861, -2147483648, -1, %p390;
	xor.b32  	%r437, %r2861, %r2822;
	setp.gt.s32 	%p391, %r2823, -1;
	selp.b32 	%r2862, -2147483648, -1, %p391;
	xor.b32  	%r438, %r2862, %r2823;
	setp.gt.s32 	%p392, %r2824, -1;
	selp.b32 	%r2863, -2147483648, -1, %p392;
	xor.b32  	%r439, %r2863, %r2824;
	setp.gt.s32 	%p393, %r2825, -1;
	selp.b32 	%r2864, -2147483648, -1, %p393;
	xor.b32  	%r440, %r2864, %r2825;
	setp.gt.s32 	%p394, %r2826, -1;
	selp.b32 	%r2865, -2147483648, -1, %p394;
	xor.b32  	%r441, %r2865, %r2826;
	setp.gt.s32 	%p395, %r2827, -1;
	selp.b32 	%r2866, -2147483648, -1, %p395;
	xor.b32  	%r442, %r2866, %r2827;
	setp.gt.s32 	%p396, %r2828, -1;
	selp.b32 	%r2867, -2147483648, -1, %p396;
	xor.b32  	%r443, %r2867, %r2828;
	setp.gt.s32 	%p397, %r2829, -1;
	selp.b32 	%r2868, -2147483648, -1, %p397;
	xor.b32  	%r444, %r2868, %r2829;
	setp.gt.s32 	%p398, %r2830, -1;
	selp.b32 	%r2869, -2147483648, -1, %p398;
	xor.b32  	%r445, %r2869, %r2830;
	setp.gt.s32 	%p399, %r2831, -1;
	selp.b32 	%r2870, -2147483648, -1, %p399;
	xor.b32  	%r446, %r2870, %r2831;
	setp.gt.s32 	%p400, %r2832, -1;
	selp.b32 	%r2871, -2147483648, -1, %p400;
	xor.b32  	%r447, %r2871, %r2832;
	setp.gt.s32 	%p401, %r2833, -1;
	selp.b32 	%r2872, -2147483648, -1, %p401;
	xor.b32  	%r448, %r2872, %r2833;
	mov.b32 	%r2753, 0;
	st.shared.u32 	[%r5], %r2753;
	st.shared.u32 	[%r5+768], %r2753;
	st.shared.u32 	[%r5+1536], %r2753;
	st.shared.u32 	[%r5+2304], %r2753;
	st.shared.u32 	[%r5+3072], %r2753;
	st.shared.u32 	[%r5+3840], %r2753;
	st.shared.u32 	[%r5+4608], %r2753;
	st.shared.u32 	[%r5+5376], %r2753;
	st.shared.u32 	[%r5+6144], %r2753;
	st.shared.u32 	[%r5+6912], %r2753;
	st.shared.u32 	[%r5+7680], %r2753;
	st.shared.u32 	[%r5+8448], %r2753;
	st.shared.u32 	[%r5+9216], %r2753;
	st.shared.u32 	[%r5+9984], %r2753;
	st.shared.u32 	[%r5+10752], %r2753;
	st.shared.u32 	[%r5+11520], %r2753;
	st.shared.u32 	[%r5+12288], %r2753;
	st.shared.u32 	[%r5+13056], %r2753;
	st.shared.u32 	[%r5+13824], %r2753;
	st.shared.u32 	[%r5+14592], %r2753;
	st.shared.u32 	[%r5+15360], %r2753;
	st.shared.u32 	[%r5+16128], %r2753;
	st.shared.u32 	[%r5+16896], %r2753;
	st.shared.u32 	[%r5+17664], %r2753;
	st.shared.u32 	[%r5+18432], %r2753;
	st.shared.u32 	[%r5+19200], %r2753;
	st.shared.u32 	[%r5+19968], %r2753;
	st.shared.u32 	[%r5+20736], %r2753;
	st.shared.u32 	[%r5+21504], %r2753;
	st.shared.u32 	[%r5+22272], %r2753;
	st.shared.u32 	[%r5+23040], %r2753;
	st.shared.u32 	[%r5+23808], %r2753;
	st.shared.u32 	[%r5+24576], %r2753;
	// begin inline asm
	bmsk.clamp.b32 %r2606, %r2753, %r1057;
	// end inline asm
	setp.eq.s32 	%p402, %r410, 2147483647;
	selp.b32 	%r2610, -2147483648, %r410, %p402;
	// begin inline asm
	shr.b32 %r2609, %r2610, %r1056;
	// end inline asm
	and.b32  	%r2873, %r2606, %r2609;
	not.b32 	%r2874, %r2873;
	and.b32  	%r2875, %r2874, 31;
	mad.lo.s32 	%r2876, %r2875, 768, %r5;
	shr.u32 	%r2877, %r2873, 4;
	and.b32  	%r2878, %r2877, 268435454;
	sub.s32 	%r450, %r2876, %r2878;
	ld.shared.u16 	%rs1, [%r450+2];
	add.s16 	%rs245, %rs1, 1;
	st.shared.u16 	[%r450+2], %rs245;
	setp.eq.s32 	%p403, %r411, 2147483647;
	selp.b32 	%r2613, -2147483648, %r411, %p403;
	// begin inline asm
	shr.b32 %r2612, %r2613, %r1056;
	// end inline asm
	and.b32  	%r2879, %r2606, %r2612;
	not.b32 	%r2880, %r2879;
	and.b32  	%r2881, %r2880, 31;
	mad.lo.s32 	%r2882, %r2881, 768, %r5;
	shr.u32 	%r2883, %r2879, 4;
	and.b32  	%r2884, %r2883, 268435454;
	sub.s32 	%r451, %r2882, %r2884;
	ld.shared.u16 	%rs2, [%r451+2];
	add.s16 	%rs246, %rs2, 1;
	st.shared.u16 	[%r451+2], %rs246;
	setp.eq.s32 	%p404, %r412, 2147483647;
	selp.b32 	%r2616, -2147483648, %r412, %p404;
	// begin inline asm
	shr.b32 %r2615, %r2616, %r1056;
	// end inline asm
	and.b32  	%r2885, %r2606, %r2615;
	not.b32 	%r2886, %r2885;
	and.b32  	%r2887, %r2886, 31;
	mad.lo.s32 	%r2888, %r2887, 768, %r5;
	shr.u32 	%r2889, %r2885, 4;
	and.b32  	%r2890, %r2889, 268435454;
	sub.s32 	%r452, %r2888, %r2890;
	ld.shared.u16 	%rs3, [%r452+2];
	add.s16 	%rs247, %rs3, 1;
	st.shared.u16 	[%r452+2], %rs247;
	setp.eq.s32 	%p405, %r413, 2147483647;
	selp.b32 	%r2619, -2147483648, %r413, %p405;
	// begin inline asm
	shr.b32 %r2618, %r2619, %r1056;
	// end inline asm
	and.b32  	%r2891, %r2606, %r2618;
	not.b32 	%r2892, %r2891;
	and.b32  	%r2893, %r2892, 31;
	mad.lo.s32 	%r2894, %r2893, 768, %r5;
	shr.u32 	%r2895, %r2891, 4;
	and.b32  	%r2896, %r2895, 268435454;
	sub.s32 	%r453, %r2894, %r2896;
	ld.shared.u16 	%rs4, [%r453+2];
	add.s16 	%rs248, %rs4, 1;
	st.shared.u16 	[%r453+2], %rs248;
	setp.eq.s32 	%p406, %r414, 2147483647;
	selp.b32 	%r2622, -2147483648, %r414, %p406;
	// begin inline asm
	shr.b32 %r2621, %r2622, %r1056;
	// end inline asm
	and.b32  	%r2897, %r2606, %r2621;
	not.b32 	%r2898, %r2897;
	and.b32  	%r2899, %r2898, 31;
	mad.lo.s32 	%r2900, %r2899, 768, %r5;
	shr.u32 	%r2901, %r2897, 4;
	and.b32  	%r2902, %r2901, 268435454;
	sub.s32 	%r454, %r2900, %r2902;
	ld.shared.u16 	%rs5, [%r454+2];
	add.s16 	%rs249, %rs5, 1;
	st.shared.u16 	[%r454+2], %rs249;
	setp.eq.s32 	%p407, %r415, 2147483647;
	selp.b32 	%r2625, -2147483648, %r415, %p407;
	// begin inline asm
	shr.b32 %r2624, %r2625, %r1056;
	// end inline asm
	and.b32  	%r2903, %r2606, %r2624;
	not.b32 	%r2904, %r2903;
	and.b32  	%r2905, %r2904, 31;
	mad.lo.s32 	%r2906, %r2905, 768, %r5;
	shr.u32 	%r2907, %r2903, 4;
	and.b32  	%r2908, %r2907, 268435454;
	sub.s32 	%r455, %r2906, %r2908;
	ld.shared.u16 	%rs6, [%r455+2];
	add.s16 	%rs250, %rs6, 1;
	st.shared.u16 	[%r455+2], %rs250;
	setp.eq.s32 	%p408, %r416, 2147483647;
	selp.b32 	%r2628, -2147483648, %r416, %p408;
	// begin inline asm
	shr.b32 %r2627, %r2628, %r1056;
	// end inline asm
	and.b32  	%r2909, %r2606, %r2627;
	not.b32 	%r2910, %r2909;
	and.b32  	%r2911, %r2910, 31;
	mad.lo.s32 	%r2912, %r2911, 768, %r5;
	shr.u32 	%r2913, %r2909, 4;
	and.b32  	%r2914, %r2913, 268435454;
	sub.s32 	%r456, %r2912, %r2914;
	ld.shared.u16 	%rs7, [%r456+2];
	add.s16 	%rs251, %rs7, 1;
	st.shared.u16 	[%r456+2], %rs251;
	setp.eq.s32 	%p409, %r417, 2147483647;
	selp.b32 	%r2631, -2147483648, %r417, %p409;
	// begin inline asm
	shr.b32 %r2630, %r2631, %r1056;
	// end inline asm
	and.b32  	%r2915, %r2606, %r2630;
	not.b32 	%r2916, %r2915;
	and.b32  	%r2917, %r2916, 31;
	mad.lo.s32 	%r2918, %r2917, 768, %r5;
	shr.u32 	%r2919, %r2915, 4;
	and.b32  	%r2920, %r2919, 268435454;
	sub.s32 	%r457, %r2918, %r2920;
	ld.shared.u16 	%rs8, [%r457+2];
	add.s16 	%rs252, %rs8, 1;
	st.shared.u16 	[%r457+2], %rs252;
	setp.eq.s32 	%p410, %r418, 2147483647;
	selp.b32 	%r2634, -2147483648, %r418, %p410;
	// begin inline asm
	shr.b32 %r2633, %r2634, %r1056;
	// end inline asm
	and.b32  	%r2921, %r2606, %r2633;
	not.b32 	%r2922, %r2921;
	and.b32  	%r2923, %r2922, 31;
	mad.lo.s32 	%r2924, %r2923, 768, %r5;
	shr.u32 	%r2925, %r2921, 4;
	and.b32  	%r2926, %r2925, 268435454;
	sub.s32 	%r458, %r2924, %r2926;
	ld.shared.u16 	%rs9, [%r458+2];
	add.s16 	%rs253, %rs9, 1;
	st.shared.u16 	[%r458+2], %rs253;
	setp.eq.s32 	%p411, %r419, 2147483647;
	selp.b32 	%r2637, -2147483648, %r419, %p411;
	// begin inline asm
	shr.b32 %r2636, %r2637, %r1056;
	// end inline asm
	and.b32  	%r2927, %r2606, %r2636;
	not.b32 	%r2928, %r2927;
	and.b32  	%r2929, %r2928, 31;
	mad.lo.s32 	%r2930, %r2929, 768, %r5;
	shr.u32 	%r2931, %r2927, 4;
	and.b32  	%r2932, %r2931, 268435454;
	sub.s32 	%r459, %r2930, %r2932;
	ld.shared.u16 	%rs10, [%r459+2];
	add.s16 	%rs254, %rs10, 1;
	st.shared.u16 	[%r459+2], %rs254;
	setp.eq.s32 	%p412, %r420, 2147483647;
	selp.b32 	%r2640, -2147483648, %r420, %p412;
	// begin inline asm
	shr.b32 %r2639, %r2640, %r1056;
	// end inline asm
	and.b32  	%r2933, %r2606, %r2639;
	not.b32 	%r2934, %r2933;
	and.b32  	%r2935, %r2934, 31;
	mad.lo.s32 	%r2936, %r2935, 768, %r5;
	shr.u32 	%r2937, %r2933, 4;
	and.b32  	%r2938, %r2937, 268435454;
	sub.s32 	%r460, %r2936, %r2938;
	ld.shared.u16 	%rs11, [%r460+2];
	add.s16 	%rs255, %rs11, 1;
	st.shared.u16 	[%r460+2], %rs255;
	setp.eq.s32 	%p413, %r421, 2147483647;
	selp.b32 	%r2643, -2147483648, %r421, %p413;
	// begin inline asm
	shr.b32 %r2642, %r2643, %r1056;
	// end inline asm
	and.b32  	%r2939, %r2606, %r2642;
	not.b32 	%r2940, %r2939;
	and.b32  	%r2941, %r2940, 31;
	mad.lo.s32 	%r2942, %r2941, 768, %r5;
	shr.u32 	%r2943, %r2939, 4;
	and.b32  	%r2944, %r2943, 268435454;
	sub.s32 	%r461, %r2942, %r2944;
	ld.shared.u16 	%rs12, [%r461+2];
	add.s16 	%rs256, %rs12, 1;
	st.shared.u16 	[%r461+2], %rs256;
	setp.eq.s32 	%p414, %r422, 2147483647;
	selp.b32 	%r2646, -2147483648, %r422, %p414;
	// begin inline asm
	shr.b32 %r2645, %r2646, %r1056;
	// end inline asm
	and.b32  	%r2945, %r2606, %r2645;
	not.b32 	%r2946, %r2945;
	and.b32  	%r2947, %r2946, 31;
	mad.lo.s32 	%r2948, %r2947, 768, %r5;
	shr.u32 	%r2949, %r2945, 4;
	and.b32  	%r2950, %r2949, 268435454;
	sub.s32 	%r462, %r2948, %r2950;
	ld.shared.u16 	%rs13, [%r462+2];
	add.s16 	%rs257, %rs13, 1;
	st.shared.u16 	[%r462+2], %rs257;
	setp.eq.s32 	%p415, %r423, 2147483647;
	selp.b32 	%r2649, -2147483648, %r423, %p415;
	// begin inline asm
	shr.b32 %r2648, %r2649, %r1056;
	// end inline asm
	and.b32  	%r2951, %r2606, %r2648;
	not.b32 	%r2952, %r2951;
	and.b32  	%r2953, %r2952, 31;
	mad.lo.s32 	%r2954, %r2953, 768, %r5;
	shr.u32 	%r2955, %r2951, 4;
	and.b32  	%r2956, %r2955, 268435454;
	sub.s32 	%r463, %r2954, %r2956;
	ld.shared.u16 	%rs14, [%r463+2];
	add.s16 	%rs258, %rs14, 1;
	st.shared.u16 	[%r463+2], %rs258;
	setp.eq.s32 	%p416, %r424, 2147483647;
	selp.b32 	%r2652, -2147483648, %r424, %p416;
	// begin inline asm
	shr.b32 %r2651, %r2652, %r1056;
	// end inline asm
	and.b32  	%r2957, %r2606, %r2651;
	not.b32 	%r2958, %r2957;
	and.b32  	%r2959, %r2958, 31;
	mad.lo.s32 	%r2960, %r2959, 768, %r5;
	shr.u32 	%r2961, %r2957, 4;
	and.b32  	%r2962, %r2961, 268435454;
	sub.s32 	%r464, %r2960, %r2962;
	ld.shared.u16 	%rs15, [%r464+2];
	add.s16 	%rs259, %rs15, 1;
	st.shared.u16 	[%r464+2], %rs259;
	setp.eq.s32 	%p417, %r425, 2147483647;
	selp.b32 	%r2655, -2147483648, %r425, %p417;
	// begin inline asm
	shr.b32 %r2654, %r2655, %r1056;
	// end inline asm
	and.b32  	%r2963, %r2606, %r2654;
	not.b32 	%r2964, %r2963;
	and.b32  	%r2965, %r2964, 31;
	mad.lo.s32 	%r2966, %r2965, 768, %r5;
	shr.u32 	%r2967, %r2963, 4;
	and.b32  	%r2968, %r2967, 268435454;
	sub.s32 	%r465, %r2966, %r2968;
	ld.shared.u16 	%rs16, [%r465+2];
	add.s16 	%rs260, %rs16, 1;
	st.shared.u16 	[%r465+2], %rs260;
	setp.eq.s32 	%p418, %r426, 2147483647;
	selp.b32 	%r2658, -2147483648, %r426, %p418;
	// begin inline asm
	shr.b32 %r2657, %r2658, %r1056;
	// end inline asm
	and.b32  	%r2969, %r2606, %r2657;
	not.b32 	%r2970, %r2969;
	and.b32  	%r2971, %r2970, 31;
	mad.lo.s32 	%r2972, %r2971, 768, %r5;
	shr.u32 	%r2973, %r2969, 4;
	and.b32  	%r2974, %r2973, 268435454;
	sub.s32 	%r466, %r2972, %r2974;
	ld.shared.u16 	%rs17, [%r466+2];
	add.s16 	%rs261, %rs17, 1;
	st.shared.u16 	[%r466+2], %rs261;
	setp.eq.s32 	%p419, %r427, 2147483647;
	selp.b32 	%r2661, -2147483648, %r427, %p419;
	// begin inline asm
	shr.b32 %r2660, %r2661, %r1056;
	// end inline asm
	and.b32  	%r2975, %r2606, %r2660;
	not.b32 	%r2976, %r2975;
	and.b32  	%r2977, %r2976, 31;
	mad.lo.s32 	%r2978, %r2977, 768, %r5;
	shr.u32 	%r2979, %r2975, 4;
	and.b32  	%r2980, %r2979, 268435454;
	sub.s32 	%r467, %r2978, %r2980;
	ld.shared.u16 	%rs18, [%r467+2];
	add.s16 	%rs262, %rs18, 1;
	st.shared.u16 	[%r467+2], %rs262;
	setp.eq.s32 	%p420, %r428, 2147483647;
	selp.b32 	%r2664, -2147483648, %r428, %p420;
	// begin inline asm
	shr.b32 %r2663, %r2664, %r1056;
	// end inline asm
	and.b32  	%r2981, %r2606, %r2663;
	not.b32 	%r2982, %r2981;
	and.b32  	%r2983, %r2982, 31;
	mad.lo.s32 	%r2984, %r2983, 768, %r5;
	shr.u32 	%r2985, %r2981, 4;
	and.b32  	%r2986, %r2985, 268435454;
	sub.s32 	%r468, %r2984, %r2986;
	ld.shared.u16 	%rs19, [%r468+2];
	add.s16 	%rs263, %rs19, 1;
	st.shared.u16 	[%r468+2], %rs263;
	setp.eq.s32 	%p421, %r429, 2147483647;
	selp.b32 	%r2667, -2147483648, %r429, %p421;
	// begin inline asm
	shr.b32 %r2666, %r2667, %r1056;
	// end inline asm
	and.b32  	%r2987, %r2606, %r2666;
	not.b32 	%r2988, %r2987;
	and.b32  	%r2989, %r2988, 31;
	mad.lo.s32 	%r2990, %r2989, 768, %r5;
	shr.u32 	%r2991, %r2987, 4;
	and.b32  	%r2992, %r2991, 268435454;
	sub.s32 	%r469, %r2990, %r2992;
	ld.shared.u16 	%rs20, [%r469+2];
	add.s16 	%rs264, %rs20, 1;
	st.shared.u16 	[%r469+2], %rs264;
	setp.eq.s32 	%p422, %r430, 2147483647;
	selp.b32 	%r2670, -2147483648, %r430, %p422;
	// begin inline asm
	shr.b32 %r2669, %r2670, %r1056;
	// end inline asm
	and.b32  	%r2993, %r2606, %r2669;
	not.b32 	%r2994, %r2993;
	and.b32  	%r2995, %r2994, 31;
	mad.lo.s32 	%r2996, %r2995, 768, %r5;
	shr.u32 	%r2997, %r2993, 4;
	and.b32  	%r2998, %r2997, 268435454;
	sub.s32 	%r470, %r2996, %r2998;
	ld.shared.u16 	%rs21, [%r470+2];
	add.s16 	%rs265, %rs21, 1;
	st.shared.u16 	[%r470+2], %rs265;
	setp.eq.s32 	%p423, %r431, 2147483647;
	selp.b32 	%r2673, -2147483648, %r431, %p423;
	// begin inline asm
	shr.b32 %r2672, %r2673, %r1056;
	// end inline asm
	and.b32  	%r2999, %r2606, %r2672;
	not.b32 	%r3000, %r2999;
	and.b32  	%r3001, %r3000, 31;
	mad.lo.s32 	%r3002, %r3001, 768, %r5;
	shr.u32 	%r3003, %r2999, 4;
	and.b32  	%r3004, %r3003, 268435454;
	sub.s32 	%r471, %r3002, %r3004;
	ld.shared.u16 	%rs22, [%r471+2];
	add.s16 	%rs266, %rs22, 1;
	st.shared.u16 	[%r471+2], %rs266;
	setp.eq.s32 	%p424, %r432, 2147483647;
	selp.b32 	%r2676, -2147483648, %r432, %p424;
	// begin inline asm
	shr.b32 %r2675, %r2676, %r1056;
	// end inline asm
	and.b32  	%r3005, %r2606, %r2675;
	not.b32 	%r3006, %r3005;
	and.b32  	%r3007, %r3006, 31;
	mad.lo.s32 	%r3008, %r3007, 768, %r5;
	shr.u32 	%r3009, %r3005, 4;
	and.b32  	%r3010, %r3009, 268435454;
	sub.s32 	%r472, %r3008, %r3010;
	ld.shared.u16 	%rs23, [%r472+2];
	add.s16 	%rs267, %rs23, 1;
	st.shared.u16 	[%r472+2], %rs267;
	setp.eq.s32 	%p425, %r433, 2147483647;
	selp.b32 	%r2679, -2147483648, %r433, %p425;
	// begin inline asm
	shr.b32 %r2678, %r2679, %r1056;
	// end inline asm
	and.b32  	%r3011, %r2606, %r2678;
	not.b32 	%r3012, %r3011;
	and.b32  	%r3013, %r3012, 31;
	mad.lo.s32 	%r3014, %r3013, 768, %r5;
	shr.u32 	%r3015, %r3011, 4;
	and.b32  	%r3016, %r3015, 268435454;
	sub.s32 	%r473, %r3014, %r3016;
	ld.shared.u16 	%rs24, [%r473+2];
	add.s16 	%rs268, %rs24, 1;
	st.shared.u16 	[%r473+2], %rs268;
	setp.eq.s32 	%p426, %r434, 2147483647;
	selp.b32 	%r2682, -2147483648, %r434, %p426;
	// begin inline asm
	shr.b32 %r2681, %r2682, %r1056;
	// end inline asm
	and.b32  	%r3017, %r2606, %r2681;
	not.b32 	%r3018, %r3017;
	and.b32  	%r3019, %r3018, 31;
	mad.lo.s32 	%r3020, %r3019, 768, %r5;
	shr.u32 	%r3021, %r3017, 4;
	and.b32  	%r3022, %r3021, 268435454;
	sub.s32 	%r474, %r3020, %r3022;
	ld.shared.u16 	%rs25, [%r474+2];
	add.s16 	%rs269, %rs25, 1;
	st.shared.u16 	[%r474+2], %rs269;
	setp.eq.s32 	%p427, %r435, 2147483647;
	selp.b32 	%r2685, -2147483648, %r435, %p427;
	// begin inline asm
	shr.b32 %r2684, %r2685, %r1056;
	// end inline asm
	and.b32  	%r3023, %r2606, %r2684;
	not.b32 	%r3024, %r3023;
	and.b32  	%r3025, %r3024, 31;
	mad.lo.s32 	%r3026, %r3025, 768, %r5;
	shr.u32 	%r3027, %r3023, 4;
	and.b32  	%r3028, %r3027, 268435454;
	sub.s32 	%r475, %r3026, %r3028;
	ld.shared.u16 	%rs26, [%r475+2];
	add.s16 	%rs270, %rs26, 1;
	st.shared.u16 	[%r475+2], %rs270;
	setp.eq.s32 	%p428, %r436, 2147483647;
	selp.b32 	%r2688, -2147483648, %r436, %p428;
	// begin inline asm
	shr.b32 %r2687, %r2688, %r1056;
	// end inline asm
	and.b32  	%r3029, %r2606, %r2687;
	not.b32 	%r3030, %r3029;
	and.b32  	%r3031, %r3030, 31;
	mad.lo.s32 	%r3032, %r3031, 768, %r5;
	shr.u32 	%r3033, %r3029, 4;
	and.b32  	%r3034, %r3033, 268435454;
	sub.s32 	%r476, %r3032, %r3034;
	ld.shared.u16 	%rs27, [%r476+2];
	add.s16 	%rs271, %rs27, 1;
	st.shared.u16 	[%r476+2], %rs271;
	setp.eq.s32 	%p429, %r437, 2147483647;
	selp.b32 	%r2691, -2147483648, %r437, %p429;
	// begin inline asm
	shr.b32 %r2690, %r2691, %r1056;
	// end inline asm
	and.b32  	%r3035, %r2606, %r2690;
	not.b32 	%r3036, %r3035;
	and.b32  	%r3037, %r3036, 31;
	mad.lo.s32 	%r3038, %r3037, 768, %r5;
	shr.u32 	%r3039, %r3035, 4;
	and.b32  	%r3040, %r3039, 268435454;
	sub.s32 	%r477, %r3038, %r3040;
	ld.shared.u16 	%rs28, [%r477+2];
	add.s16 	%rs272, %rs28, 1;
	st.shared.u16 	[%r477+2], %rs272;
	setp.eq.s32 	%p430, %r438, 2147483647;
	selp.b32 	%r2694, -2147483648, %r438, %p430;
	// begin inline asm
	shr.b32 %r2693, %r2694, %r1056;
	// end inline asm
	and.b32  	%r3041, %r2606, %r2693;
	not.b32 	%r3042, %r3041;
	and.b32  	%r3043, %r3042, 31;
	mad.lo.s32 	%r3044, %r3043, 768, %r5;
	shr.u32 	%r3045, %r3041, 4;
	and.b32  	%r3046, %r3045, 268435454;
	sub.s32 	%r478, %r3044, %r3046;
	ld.shared.u16 	%rs29, [%r478+2];
	add.s16 	%rs273, %rs29, 1;
	st.shared.u16 	[%r478+2], %rs273;
	setp.eq.s32 	%p431, %r439, 2147483647;
	selp.b32 	%r2697, -2147483648, %r439, %p431;
	// begin inline asm
	shr.b32 %r2696, %r2697, %r1056;
	// end inline asm
	and.b32  	%r3047, %r2606, %r2696;
	not.b32 	%r3048, %r3047;
	and.b32  	%r3049, %r3048, 31;
	mad.lo.s32 	%r3050, %r3049, 768, %r5;
	shr.u32 	%r3051, %r3047, 4;
	and.b32  	%r3052, %r3051, 268435454;
	sub.s32 	%r479, %r3050, %r3052;
	ld.shared.u16 	%rs30, [%r479+2];
	add.s16 	%rs274, %rs30, 1;
	st.shared.u16 	[%r479+2], %rs274;
	setp.eq.s32 	%p432, %r440, 2147483647;
	selp.b32 	%r2700, -2147483648, %r440, %p432;
	// begin inline asm
	shr.b32 %r2699, %r2700, %r1056;
	// end inline asm
	and.b32  	%r3053, %r2606, %r2699;
	not.b32 	%r3054, %r3053;
	and.b32  	%r3055, %r3054, 31;
	mad.lo.s32 	%r3056, %r3055, 768, %r5;
	shr.u32 	%r3057, %r3053, 4;
	and.b32  	%r3058, %r3057, 268435454;
	sub.s32 	%r480, %r3056, %r3058;
	ld.shared.u16 	%rs31, [%r480+2];
	add.s16 	%rs275, %rs31, 1;
	st.shared.u16 	[%r480+2], %rs275;
	setp.eq.s32 	%p433, %r441, 2147483647;
	selp.b32 	%r2703, -2147483648, %r441, %p433;
	// begin inline asm
	shr.b32 %r2702, %r2703, %r1056;
	// end inline asm
	and.b32  	%r3059, %r2606, %r2702;
	not.b32 	%r3060, %r3059;
	and.b32  	%r3061, %r3060, 31;
	mad.lo.s32 	%r3062, %r3061, 768, %r5;
	shr.u32 	%r3063, %r3059, 4;
	and.b32  	%r3064, %r3063, 268435454;
	sub.s32 	%r481, %r3062, %r3064;
	ld.shared.u16 	%rs32, [%r481+2];
	add.s16 	%rs276, %rs32, 1;
	st.shared.u16 	[%r481+2], %rs276;
	setp.eq.s32 	%p434, %r442, 2147483647;
	selp.b32 	%r2706, -2147483648, %r442, %p434;
	// begin inline asm
	shr.b32 %r2705, %r2706, %r1056;
	// end inline asm
	and.b32  	%r3065, %r2606, %r2705;
	not.b32 	%r3066, %r3065;
	and.b32  	%r3067, %r3066, 31;
	mad.lo.s32 	%r3068, %r3067, 768, %r5;
	shr.u32 	%r3069, %r3065, 4;
	and.b32  	%r3070, %r3069, 268435454;
	sub.s32 	%r482, %r3068, %r3070;
	ld.shared.u16 	%rs33, [%r482+2];
	add.s16 	%rs277, %rs33, 1;
	st.shared.u16 	[%r482+2], %rs277;
	setp.eq.s32 	%p435, %r443, 2147483647;
	selp.b32 	%r2709, -2147483648, %r443, %p435;
	// begin inline asm
	shr.b32 %r2708, %r2709, %r1056;
	// end inline asm
	and.b32  	%r3071, %r2606, %r2708;
	not.b32 	%r3072, %r3071;
	and.b32  	%r3073, %r3072, 31;
	mad.lo.s32 	%r3074, %r3073, 768, %r5;
	shr.u32 	%r3075, %r3071, 4;
	and.b32  	%r3076, %r3075, 268435454;
	sub.s32 	%r483, %r3074, %r3076;
	ld.shared.u16 	%rs34, [%r483+2];
	add.s16 	%rs278, %rs34, 1;
	st.shared.u16 	[%r483+2], %rs278;
	setp.eq.s32 	%p436, %r444, 2147483647;
	selp.b32 	%r2712, -2147483648, %r444, %p436;
	// begin inline asm
	shr.b32 %r2711, %r2712, %r1056;
	// end inline asm
	and.b32  	%r3077, %r2606, %r2711;
	not.b32 	%r3078, %r3077;
	and.b32  	%r3079, %r3078, 31;
	mad.lo.s32 	%r3080, %r3079, 768, %r5;
	shr.u32 	%r3081, %r3077, 4;
	and.b32  	%r3082, %r3081, 268435454;
	sub.s32 	%r484, %r3080, %r3082;
	ld.shared.u16 	%rs35, [%r484+2];
	add.s16 	%rs279, %rs35, 1;
	st.shared.u16 	[%r484+2], %rs279;
	setp.eq.s32 	%p437, %r445, 2147483647;
	selp.b32 	%r2715, -2147483648, %r445, %p437;
	// begin inline asm
	shr.b32 %r2714, %r2715, %r1056;
	// end inline asm
	and.b32  	%r3083, %r2606, %r2714;
	not.b32 	%r3084, %r3083;
	and.b32  	%r3085, %r3084, 31;
	mad.lo.s32 	%r3086, %r3085, 768, %r5;
	shr.u32 	%r3087, %r3083, 4;
	and.b32  	%r3088, %r3087, 268435454;
	sub.s32 	%r485, %r3086, %r3088;
	ld.shared.u16 	%rs36, [%r485+2];
	add.s16 	%rs280, %rs36, 1;
	st.shared.u16 	[%r485+2], %rs280;
	setp.eq.s32 	%p438, %r446, 2147483647;
	selp.b32 	%r2718, -2147483648, %r446, %p438;
	// begin inline asm
	shr.b32 %r2717, %r2718, %r1056;
	// end inline asm
	and.b32  	%r3089, %r2606, %r2717;
	not.b32 	%r3090, %r3089;
	and.b32  	%r3091, %r3090, 31;
	mad.lo.s32 	%r3092, %r3091, 768, %r5;
	shr.u32 	%r3093, %r3089, 4;
	and.b32  	%r3094, %r3093, 268435454;
	sub.s32 	%r486, %r3092, %r3094;
	ld.shared.u16 	%rs37, [%r486+2];
	add.s16 	%rs281, %rs37, 1;
	st.shared.u16 	[%r486+2], %rs281;
	setp.eq.s32 	%p439, %r447, 2147483647;
	selp.b32 	%r2721, -2147483648, %r447, %p439;
	// begin inline asm
	shr.b32 %r2720, %r2721, %r1056;
	// end inline asm
	and.b32  	%r3095, %r2606, %r2720;
	not.b32 	%r3096, %r3095;
	and.b32  	%r3097, %r3096, 31;
	mad.lo.s32 	%r3098, %r3097, 768, %r5;
	shr.u32 	%r3099, %r3095, 4;
	and.b32  	%r3100, %r3099, 268435454;
	sub.s32 	%r487, %r3098, %r3100;
	ld.shared.u16 	%rs38, [%r487+2];
	add.s16 	%rs282, %rs38, 1;
	st.shared.u16 	[%r487+2], %rs282;
	setp.eq.s32 	%p440, %r448, 2147483647;
	selp.b32 	%r2724, -2147483648, %r448, %p440;
	// begin inline asm
	shr.b32 %r2723, %r2724, %r1056;
	// end inline asm
	and.b32  	%r3101, %r2606, %r2723;
	not.b32 	%r3102, %r3101;
	and.b32  	%r3103, %r3102, 31;
	mad.lo.s32 	%r3104, %r3103, 768, %r5;
	shr.u32 	%r3105, %r3101, 4;
	and.b32  	%r3106, %r3105, 268435454;
	sub.s32 	%r488, %r3104, %r3106;
	ld.shared.u16 	%rs39, [%r488+2];
	add.s16 	%rs283, %rs39, 1;
	st.shared.u16 	[%r488+2], %rs283;
	bar.sync 	0;
	ld.shared.u32 	%r489, [%r158];
	ld.shared.u32 	%r3107, [%r158+4];
	ld.shared.u32 	%r3108, [%r158+8];
	ld.shared.u32 	%r3109, [%r158+12];
	ld.shared.u32 	%r3110, [%r158+16];
	ld.shared.u32 	%r3111, [%r158+20];
	ld.shared.u32 	%r3112, [%r158+24];
	ld.shared.u32 	%r3113, [%r158+28];
	ld.shared.u32 	%r3114, [%r158+32];
	ld.shared.u32 	%r3115, [%r158+36];
	ld.shared.u32 	%r3116, [%r158+40];
	ld.shared.u32 	%r3117, [%r158+44];
	ld.shared.u32 	%r3118, [%r158+48];
	ld.shared.u32 	%r3119, [%r158+52];
	ld.shared.u32 	%r3120, [%r158+56];
	ld.shared.u32 	%r3121, [%r158+60];
	ld.shared.u32 	%r3122, [%r158+64];
	ld.shared.u32 	%r3123, [%r158+68];
	ld.shared.u32 	%r3124, [%r158+72];
	ld.shared.u32 	%r3125, [%r158+76];
	ld.shared.u32 	%r3126, [%r158+80];
	ld.shared.u32 	%r3127, [%r158+84];
	ld.shared.u32 	%r3128, [%r158+88];
	ld.shared.u32 	%r3129, [%r158+92];
	ld.shared.u32 	%r3130, [%r158+96];
	ld.shared.u32 	%r3131, [%r158+100];
	ld.shared.u32 	%r3132, [%r158+104];
	ld.shared.u32 	%r3133, [%r158+108];
	ld.shared.u32 	%r3134, [%r158+112];
	ld.shared.u32 	%r3135, [%r158+116];
	ld.shared.u32 	%r3136, [%r158+120];
	ld.shared.u32 	%r3137, [%r158+124];
	ld.shared.u32 	%r3138, [%r158+128];
	add.s32 	%r490, %r3107, %r489;
	add.s32 	%r491, %r3108, %r490;
	add.s32 	%r492, %r3109, %r491;
	add.s32 	%r493, %r3110, %r492;
	add.s32 	%r494, %r3111, %r493;
	add.s32 	%r495, %r3112, %r494;
	add.s32 	%r496, %r3113, %r495;
	add.s32 	%r497, %r3114, %r496;
	add.s32 	%r498, %r3115, %r497;
	add.s32 	%r499, %r3116, %r498;
	add.s32 	%r500, %r3117, %r499;
	add.s32 	%r501, %r3118, %r500;
	add.s32 	%r502, %r3119, %r501;
	add.s32 	%r503, %r3120, %r502;
	add.s32 	%r504, %r3121, %r503;
	add.s32 	%r505, %r3122, %r504;
	add.s32 	%r506, %r3123, %r505;
	add.s32 	%r507, %r3124, %r506;
	add.s32 	%r508, %r3125, %r507;
	add.s32 	%r509, %r3126, %r508;
	add.s32 	%r510, %r3127, %r509;
	add.s32 	%r511, %r3128, %r510;
	add.s32 	%r512, %r3129, %r511;
	add.s32 	%r513, %r3130, %r512;
	add.s32 	%r514, %r3131, %r513;
	add.s32 	%r515, %r3132, %r514;
	add.s32 	%r516, %r3133, %r515;
	add.s32 	%r517, %r3134, %r516;
	add.s32 	%r518, %r3135, %r517;
	add.s32 	%r519, %r3136, %r518;
	add.s32 	%r520, %r3137, %r519;
	add.s32 	%r2730, %r3138, %r520;
	mov.b32 	%r2728, 1;
	mov.b32 	%r2755, -1;
	// begin inline asm
	{  .reg .u32 r0;  .reg .pred p;  shfl.sync.up.b32 r0|p, %r2730, %r2728, %r2753, %r2755;  @p add.u32 r0, r0, %r2730;  mov.u32 %r2726, r0;}
	// end inline asm
	mov.b32 	%r2734, 2;
	// begin inline asm
	{  .reg .u32 r0;  .reg .pred p;  shfl.sync.up.b32 r0|p, %r2726, %r2734, %r2753, %r2755;  @p add.u32 r0, r0, %r2726;  mov.u32 %r2732, r0;}
	// end inline asm
	mov.b32 	%r2740, 4;
	// begin inline asm
	{  .reg .u32 r0;  .reg .pred p;  shfl.sync.up.b32 r0|p, %r2732, %r2740, %r2753, %r2755;  @p add.u32 r0, r0, %r2732;  mov.u32 %r2738, r0;}
	// end inline asm
	mov.b32 	%r2746, 8;
	// begin inline asm
	{  .reg .u32 r0;  .reg .pred p;  shfl.sync.up.b32 r0|p, %r2738, %r2746, %r2753, %r2755;  @p add.u32 r0, r0, %r2738;  mov.u32 %r2744, r0;}
	// end inline asm
	mov.b32 	%r2752, 16;
	// begin inline asm
	{  .reg .u32 r0;  .reg .pred p;  shfl.sync.up.b32 r0|p, %r2744, %r2752, %r2753, %r2755;  @p add.u32 r0, r0, %r2744;  mov.u32 %r2750, r0;}
	// end inline asm
	@%p362 bra 	$L__BB2_51;
	st.shared.u32 	[%r124], %r2750;
$L__BB2_51:
	sub.s32 	%r3139, %r2750, %r2730;
	setp.ne.s32 	%p441, %r2146, 0;
	setp.gt.u32 	%p442, %r4, 31;
	setp.eq.s32 	%p443, %r88, 5;
	setp.eq.s32 	%p444, %r88, 4;
	setp.eq.s32 	%p445, %r88, 3;
	setp.eq.s32 	%p446, %r88, 2;
	setp.eq.s32 	%p447, %r88, 1;
	bar.sync 	0;
	ld.shared.v4.u32 	{%r3140, %r3141, %r3142, %r3143}, [_ZZN3cub18CUB_300001_SM_10006detail10radix_sort30DeviceSegmentedRadixSortKernelINS1_5radix10policy_hubIfiiE10Policy1000ELb0ELNS0_9SortOrderE1EfiPiS9_iNS1_21identity_decomposer_tEEEvPKT2_PSB_PKT3_PSF_T4_T5_iiiT7_E12temp_storage+25344];
	selp.b32 	%r3144, %r3140, %r5311, %p447;
	add.s32 	%r3145, %r3141, %r3140;
	selp.b32 	%r3146, %r3145, %r3144, %p446;
	add.s32 	%r3147, %r3145, %r3142;
	selp.b32 	%r3148, %r3147, %r3146, %p445;
	add.s32 	%r3149, %r3147, %r3143;
	selp.b32 	%r3150, %r3149, %r3148, %p444;
	ld.shared.v2.u32 	{%r3151, %r3152}, [_ZZN3cub18CUB_300001_SM_10006detail10radix_sort30DeviceSegmentedRadixSortKernelINS1_5radix10policy_hubIfiiE10Policy1000ELb0ELNS0_9SortOrderE1EfiPiS9_iNS1_21identity_decomposer_tEEEvPKT2_PSB_PKT3_PSF_T4_T5_iiiT7_E12temp_storage+25360];
	add.s32 	%r3153, %r3149, %r3151;
	selp.b32 	%r5311, %r3153, %r3150, %p443;
	add.s32 	%r524, %r3153, %r3152;
	selp.b32 	%r3154, %r3139, 0, %p441;
	add.s32 	%r3155, %r5311, %r3154;
	selp.b32 	%r5316, %r3155, %r3139, %p442;
	or.pred  	%p448, %p442, %p441;
	@%p448 bra 	$L__BB2_53;
	shl.b32 	%r5316, %r524, 16;
	st.shared.u32 	[_ZZN3cub18CUB_300001_SM_10006detail10radix_sort30DeviceSegmentedRadixSortKernelINS1_5radix10policy_hubIfiiE10Policy1000ELb0ELNS0_9SortOrderE1EfiPiS9_iNS1_21identity_decomposer_tEEEvPKT2_PSB_PKT3_PSF_T4_T5_iiiT7_E12temp_storage+25376], %r5316;
$L__BB2_53:
	setp.eq.s32 	%p449, %r4, 0;
	bar.sync 	0;
	@%p449 bra 	$L__BB2_55;
	ld.shared.u32 	%r3156, [_ZZN3cub18CUB_300001_SM_10006detail10radix_sort30DeviceSegmentedRadixSortKernelINS1_5radix10policy_hubIfiiE10Policy1000ELb0ELNS0_9SortOrderE1EfiPiS9_iNS1_21identity_decomposer_tEEEvPKT2_PSB_PKT3_PSF_T4_T5_iiiT7_E12temp_storage+25376];
	add.s32 	%r5316, %r3156, %r5316;
$L__BB2_55:
	setp.gt.u32 	%p450, %r4, 63;
	add.s32 	%r3157, %r489, %r5316;
	add.s32 	%r3158, %r490, %r5316;
	add.s32 	%r3159, %r491, %r5316;
	add.s32 	%r3160, %r492, %r5316;
	add.s32 	%r3161, %r493, %r5316;
	add.s32 	%r3162, %r494, %r5316;
	add.s32 	%r3163, %r495, %r5316;
	add.s32 	%r3164, %r496, %r5316;
	add.s32 	%r3165, %r497, %r5316;
	add.s32 	%r3166, %r498, %r5316;
	add.s32 	%r3167, %r499, %r5316;
	add.s32 	%r3168, %r500, %r5316;
	add.s32 	%r3169, %r501, %r5316;
	add.s32 	%r3170, %r502, %r5316;
	add.s32 	%r3171, %r503, %r5316;
	add.s32 	%r3172, %r504, %r5316;
	add.s32 	%r3173, %r505, %r5316;
	add.s32 	%r3174, %r506, %r5316;
	add.s32 	%r3175, %r507, %r5316;
	add.s32 	%r3176, %r508, %r5316;
	add.s32 	%r3177, %r509, %r5316;
	add.s32 	%r3178, %r510, %r5316;
	add.s32 	%r3179, %r511, %r5316;
	add.s32 	%r3180, %r512, %r5316;
	add.s32 	%r3181, %r513, %r5316;
	add.s32 	%r3182, %r514, %r5316;
	add.s32 	%r3183, %r515, %r5316;
	add.s32 	%r3184, %r516, %r5316;
	add.s32 	%r3185, %r517, %r5316;
	add.s32 	%r3186, %r518, %r5316;
	add.s32 	%r3187, %r519, %r5316;
	add.s32 	%r3188, %r520, %r5316;
	st.shared.u32 	[%r158], %r5316;
	st.shared.u32 	[%r158+4], %r3157;
	st.shared.u32 	[%r158+8], %r3158;
	st.shared.u32 	[%r158+12], %r3159;
	st.shared.u32 	[%r158+16], %r3160;
	st.shared.u32 	[%r158+20], %r3161;
	st.shared.u32 	[%r158+24], %r3162;
	st.shared.u32 	[%r158+28], %r3163;
	st.shared.u32 	[%r158+32], %r3164;
	st.shared.u32 	[%r158+36], %r3165;
	st.shared.u32 	[%r158+40], %r3166;
	st.shared.u32 	[%r158+44], %r3167;
	st.shared.u32 	[%r158+48], %r3168;
	st.shared.u32 	[%r158+52], %r3169;
	st.shared.u32 	[%r158+56], %r3170;
	st.shared.u32 	[%r158+60], %r3171;
	st.shared.u32 	[%r158+64], %r3172;
	st.shared.u32 	[%r158+68], %r3173;
	st.shared.u32 	[%r158+72], %r3174;
	st.shared.u32 	[%r158+76], %r3175;
	st.shared.u32 	[%r158+80], %r3176;
	st.shared.u32 	[%r158+84], %r3177;
	st.shared.u32 	[%r158+88], %r3178;
	st.shared.u32 	[%r158+92], %r3179;
	st.shared.u32 	[%r158+96], %r3180;
	st.shared.u32 	[%r158+100], %r3181;
	st.shared.u32 	[%r158+104], %r3182;
	st.shared.u32 	[%r158+108], %r3183;
	st.shared.u32 	[%r158+112], %r3184;
	st.shared.u32 	[%r158+116], %r3185;
	st.shared.u32 	[%r158+120], %r3186;
	st.shared.u32 	[%r158+124], %r3187;
	st.shared.u32 	[%r158+128], %r3188;
	bar.sync 	0;
	cvt.u32.u16 	%r3189, %rs1;
	ld.shared.u16 	%r3190, [%r450+2];
	add.s32 	%r530, %r3190, %r3189;
	cvt.u32.u16 	%r3191, %rs2;
	ld.shared.u16 	%r3192, [%r451+2];
	add.s32 	%r531, %r3192, %r3191;
	cvt.u32.u16 	%r3193, %rs3;
	ld.shared.u16 	%r3194, [%r452+2];
	add.s32 	%r532, %r3194, %r3193;
	cvt.u32.u16 	%r3195, %rs4;
	ld.shared.u16 	%r3196, [%r453+2];
	add.s32 	%r533, %r3196, %r3195;
	cvt.u32.u16 	%r3197, %rs5;
	ld.shared.u16 	%r3198, [%r454+2];
	add.s32 	%r534, %r3198, %r3197;
	cvt.u32.u16 	%r3199, %rs6;
	ld.shared.u16 	%r3200, [%r455+2];
	add.s32 	%r535, %r3200, %r3199;
	cvt.u32.u16 	%r3201, %rs7;
	ld.shared.u16 	%r3202, [%r456+2];
	add.s32 	%r536, %r3202, %r3201;
	cvt.u32.u16 	%r3203, %rs8;
	ld.shared.u16 	%r3204, [%r457+2];
	add.s32 	%r537, %r3204, %r3203;
	cvt.u32.u16 	%r3205, %rs9;
	ld.shared.u16 	%r3206, [%r458+2];
	add.s32 	%r538, %r3206, %r3205;
	cvt.u32.u16 	%r3207, %rs10;
	ld.shared.u16 	%r3208, [%r459+2];
	add.s32 	%r539, %r3208, %r3207;
	cvt.u32.u16 	%r3209, %rs11;
	ld.shared.u16 	%r3210, [%r460+2];
	add.s32 	%r540, %r3210, %r3209;
	cvt.u32.u16 	%r3211, %rs12;
	ld.shared.u16 	%r3212, [%r461+2];
	add.s32 	%r541, %r3212, %r3211;
	cvt.u32.u16 	%r3213, %rs13;
	ld.shared.u16 	%r3214, [%r462+2];
	add.s32 	%r542, %r3214, %r3213;
	cvt.u32.u16 	%r3215, %rs14;
	ld.shared.u16 	%r3216, [%r463+2];
	add.s32 	%r543, %r3216, %r3215;
	cvt.u32.u16 	%r3217, %rs15;
	ld.shared.u16 	%r3218, [%r464+2];
	add.s32 	%r544, %r3218, %r3217;
	cvt.u32.u16 	%r3219, %rs16;
	ld.shared.u16 	%r3220, [%r465+2];
	add.s32 	%r545, %r3220, %r3219;
	cvt.u32.u16 	%r3221, %rs17;
	ld.shared.u16 	%r3222, [%r466+2];
	add.s32 	%r546, %r3222, %r3221;
	cvt.u32.u16 	%r3223, %rs18;
	ld.shared.u16 	%r3224, [%r467+2];
	add.s32 	%r547, %r3224, %r3223;
	cvt.u32.u16 	%r3225, %rs19;
	ld.shared.u16 	%r3226, [%r468+2];
	add.s32 	%r548, %r3226, %r3225;
	cvt.u32.u16 	%r3227, %rs20;
	ld.shared.u16 	%r3228, [%r469+2];
	add.s32 	%r549, %r3228, %r3227;
	cvt.u32.u16 	%r3229, %rs21;
	ld.shared.u16 	%r3230, [%r470+2];
	add.s32 	%r550, %r3230, %r3229;
	cvt.u32.u16 	%r3231, %rs22;
	ld.shared.u16 	%r3232, [%r471+2];
	add.s32 	%r551, %r3232, %r3231;
	cvt.u32.u16 	%r3233, %rs23;
	ld.shared.u16 	%r3234, [%r472+2];
	add.s32 	%r552, %r3234, %r3233;
	cvt.u32.u16 	%r3235, %rs24;
	ld.shared.u16 	%r3236, [%r473+2];
	add.s32 	%r553, %r3236, %r3235;
	cvt.u32.u16 	%r3237, %rs25;
	ld.shared.u16 	%r3238, [%r474+2];
	add.s32 	%r554, %r3238, %r3237;
	cvt.u32.u16 	%r3239, %rs26;
	ld.shared.u16 	%r3240, [%r475+2];
	add.s32 	%r555, %r3240, %r3239;
	cvt.u32.u16 	%r3241, %rs27;
	ld.shared.u16 	%r3242, [%r476+2];
	add.s32 	%r556, %r3242, %r3241;
	cvt.u32.u16 	%r3243, %rs28;
	ld.shared.u16 	%r3244, [%r477+2];
	add.s32 	%r557, %r3244, %r3243;
	cvt.u32.u16 	%r3245, %rs29;
	ld.shared.u16 	%r3246, [%r478+2];
	add.s32 	%r558, %r3246, %r3245;
	cvt.u32.u16 	%r3247, %rs30;
	ld.shared.u16 	%r3248, [%r479+2];
	add.s32 	%r559, %r3248, %r3247;
	cvt.u32.u16 	%r3249, %rs31;
	ld.shared.u16 	%r3250, [%r480+2];
	add.s32 	%r560, %r3250, %r3249;
	cvt.u32.u16 	%r3251, %rs32;
	ld.shared.u16 	%r3252, [%r481+2];
	add.s32 	%r561, %r3252, %r3251;
	cvt.u32.u16 	%r3253, %rs33;
	ld.shared.u16 	%r3254, [%r482+2];
	add.s32 	%r562, %r3254, %r3253;
	cvt.u32.u16 	%r3255, %rs34;
	ld.shared.u16 	%r3256, [%r483+2];
	add.s32 	%r563, %r3256, %r3255;
	cvt.u32.u16 	%r3257, %rs35;
	ld.shared.u16 	%r3258, [%r484+2];
	add.s32 	%r564, %r3258, %r3257;
	cvt.u32.u16 	%r3259, %rs36;
	ld.shared.u16 	%r3260, [%r485+2];
	add.s32 	%r565, %r3260, %r3259;
	cvt.u32.u16 	%r3261, %rs37;
	ld.shared.u16 	%r3262, [%r486+2];
	add.s32 	%r566, %r3262, %r3261;
	cvt.u32.u16 	%r3263, %rs38;
	ld.shared.u16 	%r3264, [%r487+2];
	add.s32 	%r567, %r3264, %r3263;
	cvt.u32.u16 	%r3265, %rs39;
	ld.shared.u16 	%r3266, [%r488+2];
	add.s32 	%r568, %r3266, %r3265;
	@%p450 bra 	$L__BB2_57;
	ld.shared.u16 	%r5317, [%r159];
$L__BB2_57:
	bar.sync 	0;
	@%p450 bra 	$L__BB2_59;
	st.shared.u32 	[%r5], %r5317;
	mov.b32 	%r5318, 7488;
$L__BB2_59:
	setp.lt.u32 	%p452, %r125, -63;
	bar.sync 	0;
	@%p452 bra 	$L__BB2_61;
	ld.shared.u32 	%r5318, [%r5+-4];
$L__BB2_61:
	bar.sync 	0;
	@%p450 bra 	$L__BB2_63;
	sub.s32 	%r3268, %r5320, %r5317;
	st.shared.u32 	[%r5+29952], %r3268;
	add.s32 	%r5320, %r5318, %r3268;
$L__BB2_63:
	add.s64 	%rd65, %rd3, %rd19;
	bar.sync 	0;
	shl.b32 	%r3386, %r530, 2;
	mov.u32 	%r3387, _ZZN3cub18CUB_300001_SM_10006detail10radix_sort30DeviceSegmentedRadixSortKernelINS1_5radix10policy_hubIfiiE10Policy1000ELb0ELNS0_9SortOrderE1EfiPiS9_iNS1_21identity_decomposer_tEEEvPKT2_PSB_PKT3_PSF_T4_T5_iiiT7_E12temp_storage;
	add.s32 	%r3388, %r3387, %r3386;
	st.shared.u32 	[%r3388], %r410;
	shl.b32 	%r3389, %r531, 2;
	add.s32 	%r3390, %r3387, %r3389;
	st.shared.u32 	[%r3390], %r411;
	shl.b32 	%r3391, %r532, 2;
	add.s32 	%r3392, %r3387, %r3391;
	st.shared.u32 	[%r3392], %r412;
	shl.b32 	%r3393, %r533, 2;
	add.s32 	%r3394, %r3387, %r3393;
	st.shared.u32 	[%r3394], %r413;
	shl.b32 	%r3395, %r534, 2;
	add.s32 	%r3396, %r3387, %r3395;
	st.shared.u32 	[%r3396], %r414;
	shl.b32 	%r3397, %r535, 2;
	add.s32 	%r3398, %r3387, %r3397;
	st.shared.u32 	[%r3398], %r415;
	shl.b32 	%r3399, %r536, 2;
	add.s32 	%r3400, %r3387, %r3399;
	st.shared.u32 	[%r3400], %r416;
	shl.b32 	%r3401, %r537, 2;
	add.s32 	%r3402, %r3387, %r3401;
	st.shared.u32 	[%r3402], %r417;
	shl.b32 	%r3403, %r538, 2;
	add.s32 	%r3404, %r3387, %r3403;
	st.shared.u32 	[%r3404], %r418;
	shl.b32 	%r3405, %r539, 2;
	add.s32 	%r3406, %r3387, %r3405;
	st.shared.u32 	[%r3406], %r419;
	shl.b32 	%r3407, %r540, 2;
	add.s32 	%r3408, %r3387, %r3407;
	st.shared.u32 	[%r3408], %r420;
	shl.b32 	%r3409, %r541, 2;
	add.s32 	%r3410, %r3387, %r3409;
	st.shared.u32 	[%r3410], %r421;
	shl.b32 	%r3411, %r542, 2;
	add.s32 	%r3412, %r3387, %r3411;
	st.shared.u32 	[%r3412], %r422;
	shl.b32 	%r3413, %r543, 2;
	add.s32 	%r3414, %r3387, %r3413;
	st.shared.u32 	[%r3414], %r423;
	shl.b32 	%r3415, %r544, 2;
	add.s32 	%r3416, %r3387, %r3415;
	st.shared.u32 	[%r3416], %r424;
	shl.b32 	%r3417, %r545, 2;
	add.s32 	%r3418, %r3387, %r3417;
	st.shared.u32 	[%r3418], %r425;
	shl.b32 	%r3419, %r546, 2;
	add.s32 	%r3420, %r3387, %r3419;
	st.shared.u32 	[%r3420], %r426;
	shl.b32 	%r3421, %r547, 2;
	add.s32 	%r3422, %r3387, %r3421;
	st.shared.u32 	[%r3422], %r427;
	shl.b32 	%r3423, %r548, 2;
	add.s32 	%r3424, %r3387, %r3423;
	st.shared.u32 	[%r3424], %r428;
	shl.b32 	%r3425, %r549, 2;
	add.s32 	%r3426, %r3387, %r3425;
	st.shared.u32 	[%r3426], %r429;
	shl.b32 	%r3427, %r550, 2;
	add.s32 	%r3428, %r3387, %r3427;
	st.shared.u32 	[%r3428], %r430;
	shl.b32 	%r3429, %r551, 2;
	add.s32 	%r3430, %r3387, %r3429;
	st.shared.u32 	[%r3430], %r431;
	shl.b32 	%r3431, %r552, 2;
	add.s32 	%r3432, %r3387, %r3431;
	st.shared.u32 	[%r3432], %r432;
	shl.b32 	%r3433, %r553, 2;
	add.s32 	%r3434, %r3387, %r3433;
	st.shared.u32 	[%r3434], %r433;
	shl.b32 	%r3435, %r554, 2;
	add.s32 	%r3436, %r3387, %r3435;
	st.shared.u32 	[%r3436], %r434;
	shl.b32 	%r3437, %r555, 2;
	add.s32 	%r3438, %r3387, %r3437;
	st.shared.u32 	[%r3438], %r435;
	shl.b32 	%r3439, %r556, 2;
	add.s32 	%r3440, %r3387, %r3439;
	st.shared.u32 	[%r3440], %r436;
	shl.b32 	%r3441, %r557, 2;
	add.s32 	%r3442, %r3387, %r3441;
	st.shared.u32 	[%r3442], %r437;
	shl.b32 	%r3443, %r558, 2;
	add.s32 	%r3444, %r3387, %r3443;
	st.shared.u32 	[%r3444], %r438;
	shl.b32 	%r3445, %r559, 2;
	add.s32 	%r3446, %r3387, %r3445;
	st.shared.u32 	[%r3446], %r439;
	shl.b32 	%r3447, %r560, 2;
	add.s32 	%r3448, %r3387, %r3447;
	st.shared.u32 	[%r3448], %r440;
	shl.b32 	%r3449, %r561, 2;
	add.s32 	%r3450, %r3387, %r3449;
	st.shared.u32 	[%r3450], %r441;
	shl.b32 	%r3451, %r562, 2;
	add.s32 	%r3452, %r3387, %r3451;
	st.shared.u32 	[%r3452], %r442;
	shl.b32 	%r3453, %r563, 2;
	add.s32 	%r3454, %r3387, %r3453;
	st.shared.u32 	[%r3454], %r443;
	shl.b32 	%r3455, %r564, 2;
	add.s32 	%r3456, %r3387, %r3455;
	st.shared.u32 	[%r3456], %r444;
	shl.b32 	%r3457, %r565, 2;
	add.s32 	%r3458, %r3387, %r3457;
	st.shared.u32 	[%r3458], %r445;
	shl.b32 	%r3459, %r566, 2;
	add.s32 	%r3460, %r3387, %r3459;
	st.shared.u32 	[%r3460], %r446;
	shl.b32 	%r3461, %r567, 2;
	add.s32 	%r3462, %r3387, %r3461;
	st.shared.u32 	[%r3462], %r447;
	shl.b32 	%r3463, %r568, 2;
	add.s32 	%r3464, %r3387, %r3463;
	st.shared.u32 	[%r3464], %r448;
	bar.sync 	0;
	ld.shared.u32 	%r3465, [%r5];
	setp.eq.s32 	%p454, %r3465, 2147483647;
	selp.b32 	%r3270, -2147483648, %r3465, %p454;
	// begin inline asm
	shr.b32 %r3269, %r3270, %r1056;
	// end inline asm
	and.b32  	%r3466, %r2606, %r3269;
	shl.b32 	%r3467, %r3466, 2;
	add.s32 	%r3468, %r3387, 29952;
	add.s32 	%r3469, %r3468, %r3467;
	ld.shared.u32 	%r3470, [%r3469];
	setp.gt.s32 	%p455, %r3465, -1;
	selp.b32 	%r3471, -1, -2147483648, %p455;
	xor.b32  	%r3472, %r3471, %r3465;
	add.s32 	%r3473, %r4, %r3470;
	mul.wide.u32 	%rd66, %r3473, 4;
	add.s64 	%rd67, %rd4, %rd66;
	st.global.u32 	[%rd67], %r3472;
	ld.shared.u32 	%r3474, [%r5+768];
	setp.eq.s32 	%p456, %r3474, 2147483647;
	selp.b32 	%r3273, -2147483648, %r3474, %p456;
	// begin inline asm
	shr.b32 %r3272, %r3273, %r1056;
	// end inline asm
	and.b32  	%r3475, %r2606, %r3272;
	shl.b32 	%r3476, %r3475, 2;
	add.s32 	%r3477, %r3468, %r3476;
	ld.shared.u32 	%r3478, [%r3477];
	setp.gt.s32 	%p457, %r3474, -1;
	selp.b32 	%r3479, -1, -2147483648, %p457;
	xor.b32  	%r3480, %r3479, %r3474;
	add.s32 	%r3481, %r126, %r3478;
	mul.wide.u32 	%rd68, %r3481, 4;
	add.s64 	%rd69, %rd4, %rd68;
	st.global.u32 	[%rd69], %r3480;
	ld.shared.u32 	%r3482, [%r5+1536];
	setp.eq.s32 	%p458, %r3482, 2147483647;
	selp.b32 	%r3276, -2147483648, %r3482, %p458;
	// begin inline asm
	shr.b32 %r3275, %r3276, %r1056;
	// end inline asm
	and.b32  	%r3483, %r2606, %r3275;
	shl.b32 	%r3484, %r3483, 2;
	add.s32 	%r3485, %r3468, %r3484;
	ld.shared.u32 	%r3486, [%r3485];
	setp.gt.s32 	%p459, %r3482, -1;
	selp.b32 	%r3487, -1, -2147483648, %p459;
	xor.b32  	%r3488, %r3487, %r3482;
	add.s32 	%r3489, %r127, %r3486;
	mul.wide.u32 	%rd70, %r3489, 4;
	add.s64 	%rd71, %rd4, %rd70;
	st.global.u32 	[%rd71], %r3488;
	ld.shared.u32 	%r3490, [%r5+2304];
	setp.eq.s32 	%p460, %r3490, 2147483647;
	selp.b32 	%r3279, -2147483648, %r3490, %p460;
	// begin inline asm
	shr.b32 %r3278, %r3279, %r1056;
	// end inline asm
	and.b32  	%r3491, %r2606, %r3278;
	shl.b32 	%r3492, %r3491, 2;
	add.s32 	%r3493, %r3468, %r3492;
	ld.shared.u32 	%r3494, [%r3493];
	setp.gt.s32 	%p461, %r3490, -1;
	selp.b32 	%r3495, -1, -2147483648, %p461;
	xor.b32  	%r3496, %r3495, %r3490;
	add.s32 	%r3497, %r128, %r3494;
	mul.wide.u32 	%rd72, %r3497, 4;
	add.s64 	%rd73, %rd4, %rd72;
	st.global.u32 	[%rd73], %r3496;
	ld.shared.u32 	%r3498, [%r5+3072];
	setp.eq.s32 	%p462, %r3498, 2147483647;
	selp.b32 	%r3282, -2147483648, %r3498, %p462;
	// begin inline asm
	shr.b32 %r3281, %r3282, %r1056;
	// end inline asm
	and.b32  	%r3499, %r2606, %r3281;
	shl.b32 	%r3500, %r3499, 2;
	add.s32 	%r3501, %r3468, %r3500;
	ld.shared.u32 	%r3502, [%r3501];
	setp.gt.s32 	%p463, %r3498, -1;
	selp.b32 	%r3503, -1, -2147483648, %p463;
	xor.b32  	%r3504, %r3503, %r3498;
	add.s32 	%r3505, %r129, %r3502;
	mul.wide.u32 	%rd74, %r3505, 4;
	add.s64 	%rd75, %rd4, %rd74;
	st.global.u32 	[%rd75], %r3504;
	ld.shared.u32 	%r3506, [%r5+3840];
	setp.eq.s32 	%p464, %r3506, 2147483647;
	selp.b32 	%r3285, -2147483648, %r3506, %p464;
	// begin inline asm
	shr.b32 %r3284, %r3285, %r1056;
	// end inline asm
	and.b32  	%r3507, %r2606, %r3284;
	shl.b32 	%r3508, %r3507, 2;
	add.s32 	%r3509, %r3468, %r3508;
	ld.shared.u32 	%r3510, [%r3509];
	setp.gt.s32 	%p465, %r3506, -1;
	selp.b32 	%r3511, -1, -2147483648, %p465;
	xor.b32  	%r3512, %r3511, %r3506;
	add.s32 	%r3513, %r130, %r3510;
	mul.wide.u32 	%rd76, %r3513, 4;
	add.s64 	%rd77, %rd4, %rd76;
	st.global.u32 	[%rd77], %r3512;
	ld.shared.u32 	%r3514, [%r5+4608];
	setp.eq.s32 	%p466, %r3514, 2147483647;
	selp.b32 	%r3288, -2147483648, %r3514, %p466;
	// begin inline asm
	shr.b32 %r3287, %r3288, %r1056;
	// end inline asm
	and.b32  	%r3515, %r2606, %r3287;
	shl.b32 	%r3516, %r3515, 2;
	add.s32 	%r3517, %r3468, %r3516;
	ld.shared.u32 	%r3518, [%r3517];
	setp.gt.s32 	%p467, %r3514, -1;
	selp.b32 	%r3519, -1, -2147483648, %p467;
	xor.b32  	%r3520, %r3519, %r3514;
	add.s32 	%r3521, %r131, %r3518;
	mul.wide.u32 	%rd78, %r3521, 4;
	add.s64 	%rd79, %rd4, %rd78;
	st.global.u32 	[%rd79], %r3520;
	ld.shared.u32 	%r3522, [%r5+5376];
	setp.eq.s32 	%p468, %r3522, 2147483647;
	selp.b32 	%r3291, -2147483648, %r3522, %p468;
	// begin inline asm
	shr.b32 %r3290, %r3291, %r1056;
	// end inline asm
	and.b32  	%r3523, %r2606, %r3290;
	shl.b32 	%r3524, %r3523, 2;
	add.s32 	%r3525, %r3468, %r3524;
	ld.shared.u32 	%r3526, [%r3525];
	setp.gt.s32 	%p469, %r3522, -1;
	selp.b32 	%r3527, -1, -2147483648, %p469;
	xor.b32  	%r3528, %r3527, %r3522;
	add.s32 	%r3529, %r132, %r3526;
	mul.wide.u32 	%rd80, %r3529, 4;
	add.s64 	%rd81, %rd4, %rd80;
	st.global.u32 	[%rd81], %r3528;
	ld.shared.u32 	%r3530, [%r5+6144];
	setp.eq.s32 	%p470, %r3530, 2147483647;
	selp.b32 	%r3294, -2147483648, %r3530, %p470;
	// begin inline asm
	shr.b32 %r3293, %r3294, %r1056;
	// end inline asm
	and.b32  	%r3531, %r2606, %r3293;
	shl.b32 	%r3532, %r3531, 2;
	add.s32 	%r3533, %r3468, %r3532;
	ld.shared.u32 	%r3534, [%r3533];
	setp.gt.s32 	%p471, %r3530, -1;
	selp.b32 	%r3535, -1, -2147483648, %p471;
	xor.b32  	%r3536, %r3535, %r3530;
	add.s32 	%r3537, %r133, %r3534;
	mul.wide.u32 	%rd82, %r3537, 4;
	add.s64 	%rd83, %rd4, %rd82;
	st.global.u32 	[%rd83], %r3536;
	ld.shared.u32 	%r3538, [%r5+6912];
	setp.eq.s32 	%p472, %r3538, 2147483647;
	selp.b32 	%r3297, -2147483648, %r3538, %p472;
	// begin inline asm
	shr.b32 %r3296, %r3297, %r1056;
	// end inline asm
	and.b32  	%r3539, %r2606, %r3296;
	shl.b32 	%r3540, %r3539, 2;
	add.s32 	%r3541, %r3468, %r3540;
	ld.shared.u32 	%r3542, [%r3541];
	setp.gt.s32 	%p473, %r3538, -1;
	selp.b32 	%r3543, -1, -2147483648, %p473;
	xor.b32  	%r3544, %r3543, %r3538;
	add.s32 	%r3545, %r134, %r3542;
	mul.wide.u32 	%rd84, %r3545, 4;
	add.s64 	%rd85, %rd4, %rd84;
	st.global.u32 	[%rd85], %r3544;
	ld.shared.u32 	%r3546, [%r5+7680];
	setp.eq.s32 	%p474, %r3546, 2147483647;
	selp.b32 	%r3300, -2147483648, %r3546, %p474;
	// begin inline asm
	shr.b32 %r3299, %r3300, %r1056;
	// end inline asm
	and.b32  	%r3547, %r2606, %r3299;
	shl.b32 	%r3548, %r3547, 2;
	add.s32 	%r3549, %r3468, %r3548;
	ld.shared.u32 	%r3550, [%r3549];
	setp.gt.s32 	%p475, %r3546, -1;
	selp.b32 	%r3551, -1, -2147483648, %p475;
	xor.b32  	%r3552, %r3551, %r3546;
	add.s32 	%r3553, %r135, %r3550;
	mul.wide.u32 	%rd86, %r3553, 4;
	add.s64 	%rd87, %rd4, %rd86;
	st.global.u32 	[%rd87], %r3552;
	ld.shared.u32 	%r3554, [%r5+8448];
	setp.eq.s32 	%p476, %r3554, 2147483647;
	selp.b32 	%r3303, -2147483648, %r3554, %p476;
	// begin inline asm
	shr.b32 %r3302, %r3303, %r1056;
	// end inline asm
	and.b32  	%r3555, %r2606, %r3302;
	shl.b32 	%r3556, %r3555, 2;
	add.s32 	%r3557, %r3468, %r3556;
	ld.shared.u32 	%r3558, [%r3557];
	setp.gt.s32 	%p477, %r3554, -1;
	selp.b32 	%r3559, -1, -2147483648, %p477;
	xor.b32  	%r3560, %r3559, %r3554;
	add.s32 	%r3561, %r136, %r3558;
	mul.wide.u32 	%rd88, %r3561, 4;
	add.s64 	%rd89, %rd4, %rd88;
	st.global.u32 	[%rd89], %r3560;
	ld.shared.u32 	%r3562, [%r5+9216];
	setp.eq.s32 	%p478, %r3562, 2147483647;
	selp.b32 	%r3306, -2147483648, %r3562, %p478;
	// begin inline asm
	shr.b32 %r3305, %r3306, %r1056;
	// end inline asm
	and.b32  	%r3563, %r2606, %r3305;
	shl.b32 	%r3564, %r3563, 2;
	add.s32 	%r3565, %r3468, %r3564;
	ld.shared.u32 	%r3566, [%r3565];
	setp.gt.s32 	%p479, %r3562, -1;
	selp.b32 	%r3567, -1, -2147483648, %p479;
	xor.b32  	%r3568, %r3567, %r3562;
	add.s32 	%r3569, %r137, %r3566;
	mul.wide.u32 	%rd90, %r3569, 4;
	add.s64 	%rd91, %rd4, %rd90;
	st.global.u32 	[%rd91], %r3568;
	ld.shared.u32 	%r3570, [%r5+9984];
	setp.eq.s32 	%p480, %r3570, 2147483647;
	selp.b32 	%r3309, -2147483648, %r3570, %p480;
	// begin inline asm
	shr.b32 %r3308, %r3309, %r1056;
	// end inline asm
	and.b32  	%r3571, %r2606, %r3308;
	shl.b32 	%r3572, %r3571, 2;
	add.s32 	%r3573, %r3468, %r3572;
	ld.shared.u32 	%r3574, [%r3573];
	setp.gt.s32 	%p481, %r3570, -1;
	selp.b32 	%r3575, -1, -2147483648, %p481;
	xor.b32  	%r3576, %r3575, %r3570;
	add.s32 	%r3577, %r138, %r3574;
	mul.wide.u32 	%rd92, %r3577, 4;
	add.s64 	%rd93, %rd4, %rd92;
	st.global.u32 	[%rd93], %r3576;
	ld.shared.u32 	%r3578, [%r5+10752];
	setp.eq.s32 	%p482, %r3578, 2147483647;
	selp.b32 	%r3312, -2147483648, %r3578, %p482;
	// begin inline asm
	shr.b32 %r3311, %r3312, %r1056;
	// end inline asm
	and.b32  	%r3579, %r2606, %r3311;
	shl.b32 	%r3580, %r3579, 2;
	add.s32 	%r3581, %r3468, %r3580;
	ld.shared.u32 	%r3582, [%r3581];
	setp.gt.s32 	%p483, %r3578, -1;
	selp.b32 	%r3583, -1, -2147483648, %p483;
	xor.b32  	%r3584, %r3583, %r3578;
	add.s32 	%r3585, %r4, %r3582;
	add.s32 	%r3586, %r3585, 2688;
	mul.wide.u32 	%rd94, %r3586, 4;
	add.s64 	%rd95, %rd4, %rd94;
	st.global.u32 	[%rd95], %r3584;
	ld.shared.u32 	%r3587, [%r5+11520];
	setp.eq.s32 	%p484, %r3587, 2147483647;
	selp.b32 	%r3315, -2147483648, %r3587, %p484;
	// begin inline asm
	shr.b32 %r3314, %r3315, %r1056;
	// end inline asm
	and.b32  	%r3588, %r2606, %r3314;
	shl.b32 	%r3589, %r3588, 2;
	add.s32 	%r3590, %r3468, %r3589;
	ld.shared.u32 	%r3591, [%r3590];
	setp.gt.s32 	%p485, %r3587, -1;
	selp.b32 	%r3592, -1, -2147483648, %p485;
	xor.b32  	%r3593, %r3592, %r3587;
	add.s32 	%r3594, %r139, %r3591;
	mul.wide.u32 	%rd96, %r3594, 4;
	add.s64 	%rd97, %rd4, %rd96;
	st.global.u32 	[%rd97], %r3593;
	ld.shared.u32 	%r3595, [%r5+12288];
	setp.eq.s32 	%p486, %r3595, 2147483647;
	selp.b32 	%r3318, -2147483648, %r3595, %p486;
	// begin inline asm
	shr.b32 %r3317, %r3318, %r1056;
	// end inline asm
	and.b32  	%r3596, %r2606, %r3317;
	shl.b32 	%r3597, %r3596, 2;
	add.s32 	%r3598, %r3468, %r3597;
	ld.shared.u32 	%r3599, [%r3598];
	setp.gt.s32 	%p487, %r3595, -1;
	selp.b32 	%r3600, -1, -2147483648, %p487;
	xor.b32  	%r3601, %r3600, %r3595;
	add.s32 	%r3602, %r140, %r3599;
	mul.wide.u32 	%rd98, %r3602, 4;
	add.s64 	%rd99, %rd4, %rd98;
	st.global.u32 	[%rd99], %r3601;
	ld.shared.u32 	%r3603, [%r5+13056];
	setp.eq.s32 	%p488, %r3603, 2147483647;
	selp.b32 	%r3321, -2147483648, %r3603, %p488;
	// begin inline asm
	shr.b32 %r3320, %r3321, %r1056;
	// end inline asm
	and.b32  	%r3604, %r2606, %r3320;
	shl.b32 	%r3605, %r3604, 2;
	add.s32 	%r3606, %r3468, %r3605;
	ld.shared.u32 	%r3607, [%r3606];
	setp.gt.s32 	%p489, %r3603, -1;
	selp.b32 	%r3608, -1, -2147483648, %p489;
	xor.b32  	%r3609, %r3608, %r3603;
	add.s32 	%r3610, %r141, %r3607;
	mul.wide.u32 	%rd100, %r3610, 4;
	add.s64 	%rd101, %rd4, %rd100;
	st.global.u32 	[%rd101], %r3609;
	ld.shared.u32 	%r3611, [%r5+13824];
	setp.eq.s32 	%p490, %r3611, 2147483647;
	selp.b32 	%r3324, -2147483648, %r3611, %p490;
	// begin inline asm
	shr.b32 %r3323, %r3324, %r1056;
	// end inline asm
	and.b32  	%r3612, %r2606, %r3323;
	shl.b32 	%r3613, %r3612, 2;
	add.s32 	%r3614, %r3468, %r3613;
	ld.shared.u32 	%r3615, [%r3614];
	setp.gt.s32 	%p491, %r3611, -1;
	selp.b32 	%r3616, -1, -2147483648, %p491;
	xor.b32  	%r3617, %r3616, %r3611;
	add.s32 	%r3618, %r142, %r3615;
	mul.wide.u32 	%rd102, %r3618, 4;
	add.s64 	%rd103, %rd4, %rd102;
	st.global.u32 	[%rd103], %r3617;
	ld.shared.u32 	%r3619, [%r5+14592];
	setp.eq.s32 	%p492, %r3619, 2147483647;
	selp.b32 	%r3327, -2147483648, %r3619, %p492;
	// begin inline asm
	shr.b32 %r3326, %r3327, %r1056;
	// end inline asm
	and.b32  	%r3620, %r2606, %r3326;
	shl.b32 	%r3621, %r3620, 2;
	add.s32 	%r3622, %r3468, %r3621;
	ld.shared.u32 	%r3623, [%r3622];
	setp.gt.s32 	%p493, %r3619, -1;
	selp.b32 	%r3624, -1, -2147483648, %p493;
	xor.b32  	%r3625, %r3624, %r3619;
	add.s32 	%r3626, %r143, %r3623;
	mul.wide.u32 	%rd104, %r3626, 4;
	add.s64 	%rd105, %rd4, %rd104;
	st.global.u32 	[%rd105], %r3625;
	ld.shared.u32 	%r3627, [%r5+15360];
	setp.eq.s32 	%p494, %r3627, 2147483647;
	selp.b32 	%r3330, -2147483648, %r3627, %p494;
	// begin inline asm
	shr.b32 %r3329, %r3330, %r1056;
	// end inline asm
	and.b32  	%r3628, %r2606, %r3329;
	shl.b32 	%r3629, %r3628, 2;
	add.s32 	%r3630, %r3468, %r3629;
	ld.shared.u32 	%r3631, [%r3630];
	setp.gt.s32 	%p495, %r3627, -1;
	selp.b32 	%r3632, -1, -2147483648, %p495;
	xor.b32  	%r3633, %r3632, %r3627;
	add.s32 	%r3634, %r144, %r3631;
	mul.wide.u32 	%rd106, %r3634, 4;
	add.s64 	%rd107, %rd4, %rd106;
	st.global.u32 	[%rd107], %r3633;
	ld.shared.u32 	%r3635, [%r5+16128];
	setp.eq.s32 	%p496, %r3635, 2147483647;
	selp.b32 	%r3333, -2147483648, %r3635, %p496;
	// begin inline asm
	shr.b32 %r3332, %r3333, %r1056;
	// end inline asm
	and.b32  	%r3636, %r2606, %r3332;
	shl.b32 	%r3637, %r3636, 2;
	add.s32 	%r3638, %r3468, %r3637;
	ld.shared.u32 	%r3639, [%r3638];
	setp.gt.s32 	%p497, %r3635, -1;
	selp.b32 	%r3640, -1, -2147483648, %p497;
	xor.b32  	%r3641, %r3640, %r3635;
	add.s32 	%r3642, %r145, %r3639;
	mul.wide.u32 	%rd108, %r3642, 4;
	add.s64 	%rd109, %rd4, %rd108;
	st.global.u32 	[%rd109], %r3641;
	ld.shared.u32 	%r3643, [%r5+16896];
	setp.eq.s32 	%p498, %r3643, 2147483647;
	selp.b32 	%r3336, -2147483648, %r3643, %p498;
	// begin inline asm
	shr.b32 %r3335, %r3336, %r1056;
	// end inline asm
	and.b32  	%r3644, %r2606, %r3335;
	shl.b32 	%r3645, %r3644, 2;
	add.s32 	%r3646, %r3468, %r3645;
	ld.shared.u32 	%r3647, [%r3646];
	setp.gt.s32 	%p499, %r3643, -1;
	selp.b32 	%r3648, -1, -2147483648, %p499;
	xor.b32  	%r3649, %r3648, %r3643;
	add.s32 	%r3650, %r4, %r3647;
	add.s32 	%r3651, %r3650, 4224;
	mul.wide.u32 	%rd110, %r3651, 4;
	add.s64 	%rd111, %rd4, %rd110;
	st.global.u32 	[%rd111], %r3649;
	ld.shared.u32 	%r3652, [%r5+17664];
	setp.eq.s32 	%p500, %r3652, 2147483647;
	selp.b32 	%r3339, -2147483648, %r3652, %p500;
	// begin inline asm
	shr.b32 %r3338, %r3339, %r1056;
	// end inline asm
	and.b32  	%r3653, %r2606, %r3338;
	shl.b32 	%r3654, %r3653, 2;
	add.s32 	%r3655, %r3468, %r3654;
	ld.shared.u32 	%r3656, [%r3655];
	setp.gt.s32 	%p501, %r3652, -1;
	selp.b32 	%r3657, -1, -2147483648, %p501;
	xor.b32  	%r3658, %r3657, %r3652;
	add.s32 	%r3659, %r4, %r3656;
	add.s32 	%r3660, %r3659, 4416;
	mul.wide.u32 	%rd112, %r3660, 4;
	add.s64 	%rd113, %rd4, %rd112;
	st.global.u32 	[%rd113], %r3658;
	ld.shared.u32 	%r3661, [%r5+18432];
	setp.eq.s32 	%p502, %r3661, 2147483647;
	selp.b32 	%r3342, -2147483648, %r3661, %p502;
	// begin inline asm
	shr.b32 %r3341, %r3342, %r1056;
	// end inline asm
	and.b32  	%r3662, %r2606, %r3341;
	shl.b32 	%r3663, %r3662, 2;
	add.s32 	%r3664, %r3468, %r3663;
	ld.shared.u32 	%r3665, [%r3664];
	setp.gt.s32 	%p503, %r3661, -1;
	selp.b32 	%r3666, -1, -2147483648, %p503;
	xor.b32  	%r3667, %r3666, %r3661;
	add.s32 	%r3668, %r146, %r3665;
	mul.wide.u32 	%rd114, %r3668, 4;
	add.s64 	%rd115, %rd4, %rd114;
	st.global.u32 	[%rd115], %r3667;
	ld.shared.u32 	%r3669, [%r5+19200];
	setp.eq.s32 	%p504, %r3669, 2147483647;
	selp.b32 	%r3345, -2147483648, %r3669, %p504;
	// begin inline asm
	shr.b32 %r3344, %r3345, %r1056;
	// end inline asm
	and.b32  	%r3670, %r2606, %r3344;
	shl.b32 	%r3671, %r3670, 2;
	add.s32 	%r3672, %r3468, %r3671;
	ld.shared.u32 	%r3673, [%r3672];
	setp.gt.s32 	%p505, %r3669, -1;
	selp.b32 	%r3674, -1, -2147483648, %p505;
	xor.b32  	%r3675, %r3674, %r3669;
	add.s32 	%r3676, %r147, %r3673;
	mul.wide.u32 	%rd116, %r3676, 4;
	add.s64 	%rd117, %rd4, %rd116;
	st.global.u32 	[%rd117], %r3675;
	ld.shared.u32 	%r3677, [%r5+19968];
	setp.eq.s32 	%p506, %r3677, 2147483647;
	selp.b32 	%r3348, -2147483648, %r3677, %p506;
	// begin inline asm
	shr.b32 %r3347, %r3348, %r1056;
	// end inline asm
	and.b32  	%r3678, %r2606, %r3347;
	shl.b32 	%r3679, %r3678, 2;
	add.s32 	%r3680, %r3468, %r3679;
	ld.shared.u32 	%r3681, [%r3680];
	setp.gt.s32 	%p507, %r3677, -1;
	selp.b32 	%r3682, -1, -2147483648, %p507;
	xor.b32  	%r3683, %r3682, %r3677;
	add.s32 	%r3684, %r4, %r3681;
	add.s32 	%r3685, %r3684, 4992;
	mul.wide.u32 	%rd118, %r3685, 4;
	add.s64 	%rd119, %rd4, %rd118;
	st.global.u32 	[%rd119], %r3683;
	ld.shared.u32 	%r3686, [%r5+20736];
	setp.eq.s32 	%p508, %r3686, 2147483647;
	selp.b32 	%r3351, -2147483648, %r3686, %p508;
	// begin inline asm
	shr.b32 %r3350, %r3351, %r1056;
	// end inline asm
	and.b32  	%r3687, %r2606, %r3350;
	shl.b32 	%r3688, %r3687, 2;
	add.s32 	%r3689, %r3468, %r3688;
	ld.shared.u32 	%r3690, [%r3689];
	setp.gt.s32 	%p509, %r3686, -1;
	selp.b32 	%r3691, -1, -2147483648, %p509;
	xor.b32  	%r3692, %r3691, %r3686;
	add.s32 	%r3693, %r4, %r3690;
	add.s32 	%r3694, %r3693, 5184;
	mul.wide.u32 	%rd120, %r3694, 4;
	add.s64 	%rd121, %rd4, %rd120;
	st.global.u32 	[%rd121], %r3692;
	ld.shared.u32 	%r3695, [%r5+21504];
	setp.eq.s32 	%p510, %r3695, 2147483647;
	selp.b32 	%r3354, -2147483648, %r3695, %p510;
	// begin inline asm
	shr.b32 %r3353, %r3354, %r1056;
	// end inline asm
	and.b32  	%r3696, %r2606, %r3353;
	shl.b32 	%r3697, %r3696, 2;
	add.s32 	%r3698, %r3468, %r3697;
	ld.shared.u32 	%r3699, [%r3698];
	setp.gt.s32 	%p511, %r3695, -1;
	selp.b32 	%r3700, -1, -2147483648, %p511;
	xor.b32  	%r3701, %r3700, %r3695;
	add.s32 	%r3702, %r4, %r3699;
	add.s32 	%r3703, %r3702, 5376;
	mul.wide.u32 	%rd122, %r3703, 4;
	add.s64 	%rd123, %rd4, %rd122;
	st.global.u32 	[%rd123], %r3701;
	ld.shared.u32 	%r3704, [%r5+22272];
	setp.eq.s32 	%p512, %r3704, 2147483647;
	selp.b32 	%r3357, -2147483648, %r3704, %p512;
	// begin inline asm
	shr.b32 %r3356, %r3357, %r1056;
	// end inline asm
	and.b32  	%r3705, %r2606, %r3356;
	shl.b32 	%r3706, %r3705, 2;
	add.s32 	%r3707, %r3468, %r3706;
	ld.shared.u32 	%r3708, [%r3707];
	setp.gt.s32 	%p513, %r3704, -1;
	selp.b32 	%r3709, -1, -2147483648, %p513;
	xor.b32  	%r3710, %r3709, %r3704;
	add.s32 	%r3711, %r4, %r3708;
	add.s32 	%r3712, %r3711, 5568;
	mul.wide.u32 	%rd124, %r3712, 4;
	add.s64 	%rd125, %rd4, %rd124;
	st.global.u32 	[%rd125], %r3710;
	ld.shared.u32 	%r3713, [%r5+23040];
	setp.eq.s32 	%p514, %r3713, 2147483647;
	selp.b32 	%r3360, -2147483648, %r3713, %p514;
	// begin inline asm
	shr.b32 %r3359, %r3360, %r1056;
	// end inline asm
	and.b32  	%r3714, %r2606, %r3359;
	shl.b32 	%r3715, %r3714, 2;
	add.s32 	%r3716, %r3468, %r3715;
	ld.shared.u32 	%r3717, [%r3716];
	setp.gt.s32 	%p515, %r3713, -1;
	selp.b32 	%r3718, -1, -2147483648, %p515;
	xor.b32  	%r3719, %r3718, %r3713;
	add.s32 	%r3720, %r148, %r3717;
	mul.wide.u32 	%rd126, %r3720, 4;
	add.s64 	%rd127, %rd4, %rd126;
	st.global.u32 	[%rd127], %r3719;
	ld.shared.u32 	%r3721, [%r5+23808];
	setp.eq.s32 	%p516, %r3721, 2147483647;
	selp.b32 	%r3363, -2147483648, %r3721, %p516;
	// begin inline asm
	shr.b32 %r3362, %r3363, %r1056;
	// end inline asm
	and.b32  	%r3722, %r2606, %r3362;
	shl.b32 	%r3723, %r3722, 2;
	add.s32 	%r3724, %r3468, %r3723;
	ld.shared.u32 	%r3725, [%r3724];
	setp.gt.s32 	%p517, %r3721, -1;
	selp.b32 	%r3726, -1, -2147483648, %p517;
	xor.b32  	%r3727, %r3726, %r3721;
	add.s32 	%r3728, %r149, %r3725;
	mul.wide.u32 	%rd128, %r3728, 4;
	add.s64 	%rd129, %rd4, %rd128;
	st.global.u32 	[%rd129], %r3727;
	ld.shared.u32 	%r3729, [%r5+24576];
	setp.eq.s32 	%p518, %r3729, 2147483647;
	selp.b32 	%r3366, -2147483648, %r3729, %p518;
	// begin inline asm
	shr.b32 %r3365, %r3366, %r1056;
	// end inline asm
	and.b32  	%r3730, %r2606, %r3365;
	shl.b32 	%r3731, %r3730, 2;
	add.s32 	%r3732, %r3468, %r3731;
	ld.shared.u32 	%r3733, [%r3732];
	setp.gt.s32 	%p519, %r3729, -1;
	selp.b32 	%r3734, -1, -2147483648, %p519;
	xor.b32  	%r3735, %r3734, %r3729;
	add.s32 	%r3736, %r150, %r3733;
	mul.wide.u32 	%rd130, %r3736, 4;
	add.s64 	%rd131, %rd4, %rd130;
	st.global.u32 	[%rd131], %r3735;
	ld.shared.u32 	%r3737, [%r5+25344];
	setp.eq.s32 	%p520, %r3737, 2147483647;
	selp.b32 	%r3369, -2147483648, %r3737, %p520;
	// begin inline asm
	shr.b32 %r3368, %r3369, %r1056;
	// end inline asm
	and.b32  	%r3738, %r2606, %r3368;
	shl.b32 	%r3739, %r3738, 2;
	add.s32 	%r3740, %r3468, %r3739;
	ld.shared.u32 	%r3741, [%r3740];
	setp.gt.s32 	%p521, %r3737, -1;
	selp.b32 	%r3742, -1, -2147483648, %p521;
	xor.b32  	%r3743, %r3742, %r3737;
	add.s32 	%r3744, %r151, %r3741;
	mul.wide.u32 	%rd132, %r3744, 4;
	add.s64 	%rd133, %rd4, %rd132;
	st.global.u32 	[%rd133], %r3743;
	ld.shared.u32 	%r3745, [%r5+26112];
	setp.eq.s32 	%p522, %r3745, 2147483647;
	selp.b32 	%r3372, -2147483648, %r3745, %p522;
	// begin inline asm
	shr.b32 %r3371, %r3372, %r1056;
	// end inline asm
	and.b32  	%r3746, %r2606, %r3371;
	shl.b32 	%r3747, %r3746, 2;
	add.s32 	%r3748, %r3468, %r3747;
	ld.shared.u32 	%r3749, [%r3748];
	setp.gt.s32 	%p523, %r3745, -1;
	selp.b32 	%r3750, -1, -2147483648, %p523;
	xor.b32  	%r3751, %r3750, %r3745;
	add.s32 	%r3752, %r152, %r3749;
	mul.wide.u32 	%rd134, %r3752, 4;
	add.s64 	%rd135, %rd4, %rd134;
	st.global.u32 	[%rd135], %r3751;
	ld.shared.u32 	%r3753, [%r5+26880];
	setp.eq.s32 	%p524, %r3753, 2147483647;
	selp.b32 	%r3375, -2147483648, %r3753, %p524;
	// begin inline asm
	shr.b32 %r3374, %r3375, %r1056;
	// end inline asm
	and.b32  	%r3754, %r2606, %r3374;
	shl.b32 	%r3755, %r3754, 2;
	add.s32 	%r3756, %r3468, %r3755;
	ld.shared.u32 	%r3757, [%r3756];
	setp.gt.s32 	%p525, %r3753, -1;
	selp.b32 	%r3758, -1, -2147483648, %p525;
	xor.b32  	%r3759, %r3758, %r3753;
	add.s32 	%r3760, %r153, %r3757;
	mul.wide.u32 	%rd136, %r3760, 4;
	add.s64 	%rd137, %rd4, %rd136;
	st.global.u32 	[%rd137], %r3759;
	ld.shared.u32 	%r3761, [%r5+27648];
	setp.eq.s32 	%p526, %r3761, 2147483647;
	selp.b32 	%r3378, -2147483648, %r3761, %p526;
	// begin inline asm
	shr.b32 %r3377, %r3378, %r1056;
	// end inline asm
	and.b32  	%r3762, %r2606, %r3377;
	shl.b32 	%r3763, %r3762, 2;
	add.s32 	%r3764, %r3468, %r3763;
	ld.shared.u32 	%r3765, [%r3764];
	setp.gt.s32 	%p527, %r3761, -1;
	selp.b32 	%r3766, -1, -2147483648, %p527;
	xor.b32  	%r3767, %r3766, %r3761;
	add.s32 	%r3768, %r154, %r3765;
	mul.wide.u32 	%rd138, %r3768, 4;
	add.s64 	%rd139, %rd4, %rd138;
	st.global.u32 	[%rd139], %r3767;
	ld.shared.u32 	%r3769, [%r5+28416];
	setp.eq.s32 	%p528, %r3769, 2147483647;
	selp.b32 	%r3381, -2147483648, %r3769, %p528;
	// begin inline asm
	shr.b32 %r3380, %r3381, %r1056;
	// end inline asm
	and.b32  	%r3770, %r2606, %r3380;
	shl.b32 	%r3771, %r3770, 2;
	add.s32 	%r3772, %r3468, %r3771;
	ld.shared.u32 	%r3773, [%r3772];
	setp.gt.s32 	%p529, %r3769, -1;
	selp.b32 	%r3774, -1, -2147483648, %p529;
	xor.b32  	%r3775, %r3774, %r3769;
	add.s32 	%r3776, %r155, %r3773;
	mul.wide.u32 	%rd140, %r3776, 4;
	add.s64 	%rd141, %rd4, %rd140;
	st.global.u32 	[%rd141], %r3775;
	ld.shared.u32 	%r3777, [%r5+29184];
	setp.eq.s32 	%p530, %r3777, 2147483647;
	selp.b32 	%r3384, -2147483648, %r3777, %p530;
	// begin inline asm
	shr.b32 %r3383, %r3384, %r1056;
	// end inline asm
	and.b32  	%r3778, %r2606, %r3383;
	shl.b32 	%r3779, %r3778, 2;
	add.s32 	%r3780, %r3468, %r3779;
	ld.shared.u32 	%r3781, [%r3780];
	setp.gt.s32 	%p531, %r3777, -1;
	selp.b32 	%r3782, -1, -2147483648, %p531;
	xor.b32  	%r3783, %r3782, %r3777;
	add.s32 	%r3784, %r156, %r3781;
	mul.wide.u32 	%rd142, %r3784, 4;
	add.s64 	%rd143, %rd4, %rd142;
	st.global.u32 	[%rd143], %r3783;
	bar.sync 	0;
	ld.global.u32 	%r3785, [%rd65];
	ld.global.u32 	%r3786, [%rd65+768];
	ld.global.u32 	%r3787, [%rd65+1536];
	ld.global.u32 	%r3788, [%rd65+2304];
	ld.global.u32 	%r3789, [%rd65+3072];
	ld.global.u32 	%r3790, [%rd65+3840];
	ld.global.u32 	%r3791, [%rd65+4608];
	ld.global.u32 	%r3792, [%rd65+5376];
	ld.global.u32 	%r3793, [%rd65+6144];
	ld.global.u32 	%r3794, [%rd65+6912];
	ld.global.u32 	%r3795, [%rd65+7680];
	ld.global.u32 	%r3796, [%rd65+8448];
	ld.global.u32 	%r3797, [%rd65+9216];
	ld.global.u32 	%r3798, [%rd65+9984];
	ld.global.u32 	%r3799, [%rd65+10752];
	ld.global.u32 	%r3800, [%rd65+11520];
	ld.global.u32 	%r3801, [%rd65+12288];
	ld.global.u32 	%r3802, [%rd65+13056];
	ld.global.u32 	%r3803, [%rd65+13824];
	ld.global.u32 	%r3804, [%rd65+14592];
	ld.global.u32 	%r3805, [%rd65+15360];
	ld.global.u32 	%r3806, [%rd65+16128];
	ld.global.u32 	%r3807, [%rd65+16896];
	ld.global.u32 	%r3808, [%rd65+17664];
	ld.global.u32 	%r3809, [%rd65+18432];
	ld.global.u32 	%r3810, [%rd65+19200];
	ld.global.u32 	%r3811, [%rd65+19968];
	ld.global.u32 	%r3812, [%rd65+20736];
	ld.global.u32 	%r3813, [%rd65+21504];
	ld.global.u32 	%r3814, [%rd65+22272];
	ld.global.u32 	%r3815, [%rd65+23040];
	ld.global.u32 	%r3816, [%rd65+23808];
	ld.global.u32 	%r3817, [%rd65+24576];
	ld.global.u32 	%r3818, [%rd65+25344];
	ld.global.u32 	%r3819, [%rd65+26112];
	ld.global.u32 	%r3820, [%rd65+26880];
	ld.global.u32 	%r3821, [%rd65+27648];
	ld.global.u32 	%r3822, [%rd65+28416];
	ld.global.u32 	%r3823, [%rd65+29184];
	st.shared.u32 	[%r5], %r3785;
	st.shared.u32 	[%r5+768], %r3786;
	st.shared.u32 	[%r5+1536], %r3787;
	st.shared.u32 	[%r5+2304], %r3788;
	st.shared.u32 	[%r5+3072], %r3789;
	st.shared.u32 	[%r5+3840], %r3790;
	st.shared.u32 	[%r5+4608], %r3791;
	st.shared.u32 	[%r5+5376], %r3792;
	st.shared.u32 	[%r5+6144], %r3793;
	st.shared.u32 	[%r5+6912], %r3794;
	st.shared.u32 	[%r5+7680], %r3795;
	st.shared.u32 	[%r5+8448], %r3796;
	st.shared.u32 	[%r5+9216], %r3797;
	st.shared.u32 	[%r5+9984], %r3798;
	st.shared.u32 	[%r5+10752], %r3799;
	st.shared.u32 	[%r5+11520], %r3800;
	st.shared.u32 	[%r5+12288], %r3801;
	st.shared.u32 	[%r5+13056], %r3802;
	st.shared.u32 	[%r5+13824], %r3803;
	st.shared.u32 	[%r5+14592], %r3804;
	st.shared.u32 	[%r5+15360], %r3805;
	st.shared.u32 	[%r5+16128], %r3806;
	st.shared.u32 	[%r5+16896], %r3807;
	st.shared.u32 	[%r5+17664], %r3808;
	st.shared.u32 	[%r5+18432], %r3809;
	st.shared.u32 	[%r5+19200], %r3810;
	st.shared.u32 	[%r5+19968], %r3811;
	st.shared.u32 	[%r5+20736], %r3812;
	st.shared.u32 	[%r5+21504], %r3813;
	st.shared.u32 	[%r5+22272], %r3814;
	st.shared.u32 	[%r5+23040], %r3815;
	st.shared.u32 	[%r5+23808], %r3816;
	st.shared.u32 	[%r5+24576], %r3817;
	st.shared.u32 	[%r5+25344], %r3818;
	st.shared.u32 	[%r5+26112], %r3819;
	st.shared.u32 	[%r5+26880], %r3820;
	st.shared.u32 	[%r5+27648], %r3821;
	st.shared.u32 	[%r5+28416], %r3822;
	st.shared.u32 	[%r5+29184], %r3823;
	bar.sync 	0;
	ld.shared.u32 	%r3824, [%r157];
	ld.shared.u32 	%r3825, [%r157+4];
	ld.shared.u32 	%r3826, [%r157+8];
	ld.shared.u32 	%r3827, [%r157+12];
	ld.shared.u32 	%r3828, [%r157+16];
	ld.shared.u32 	%r3829, [%r157+20];
	ld.shared.u32 	%r3830, [%r157+24];
	ld.shared.u32 	%r3831, [%r157+28];
	ld.shared.u32 	%r3832, [%r157+32];
	ld.shared.u32 	%r3833, [%r157+36];
	ld.shared.u32 	%r3834, [%r157+40];
	ld.shared.u32 	%r3835, [%r157+44];
	ld.shared.u32 	%r3836, [%r157+48];
	ld.shared.u32 	%r3837, [%r157+52];
	ld.shared.u32 	%r3838, [%r157+56];
	ld.shared.u32 	%r3839, [%r157+60];
	ld.shared.u32 	%r3840, [%r157+64];
	ld.shared.u32 	%r3841, [%r157+68];
	ld.shared.u32 	%r3842, [%r157+72];
	ld.shared.u32 	%r3843, [%r157+76];
	ld.shared.u32 	%r3844, [%r157+80];
	ld.shared.u32 	%r3845, [%r157+84];
	ld.shared.u32 	%r3846, [%r157+88];
	ld.shared.u32 	%r3847, [%r157+92];
	ld.shared.u32 	%r3848, [%r157+96];
	ld.shared.u32 	%r3849, [%r157+100];
	ld.shared.u32 	%r3850, [%r157+104];
	ld.shared.u32 	%r3851, [%r157+108];
	ld.shared.u32 	%r3852, [%r157+112];
	ld.shared.u32 	%r3853, [%r157+116];
	ld.shared.u32 	%r3854, [%r157+120];
	ld.shared.u32 	%r3855, [%r157+124];
	ld.shared.u32 	%r3856, [%r157+128];
	ld.shared.u32 	%r3857, [%r157+132];
	ld.shared.u32 	%r3858, [%r157+136];
	ld.shared.u32 	%r3859, [%r157+140];
	ld.shared.u32 	%r3860, [%r157+144];
	ld.shared.u32 	%r3861, [%r157+148];
	ld.shared.u32 	%r3862, [%r157+152];
	bar.sync 	0;
	bar.sync 	0;
	st.shared.u32 	[%r3388], %r3824;
	st.shared.u32 	[%r3390], %r3825;
	st.shared.u32 	[%r3392], %r3826;
	st.shared.u32 	[%r3394], %r3827;
	st.shared.u32 	[%r3396], %r3828;
	st.shared.u32 	[%r3398], %r3829;
	st.shared.u32 	[%r3400], %r3830;
	st.shared.u32 	[%r3402], %r3831;
	st.shared.u32 	[%r3404], %r3832;
	st.shared.u32 	[%r3406], %r3833;
	st.shared.u32 	[%r3408], %r3834;
	st.shared.u32 	[%r3410], %r3835;
	st.shared.u32 	[%r3412], %r3836;
	st.shared.u32 	[%r3414], %r3837;
	st.shared.u32 	[%r3416], %r3838;
	st.shared.u32 	[%r3418], %r3839;
	st.shared.u32 	[%r3420], %r3840;
	st.shared.u32 	[%r3422], %r3841;
	st.shared.u32 	[%r3424], %r3842;
	st.shared.u32 	[%r3426], %r3843;
	st.shared.u32 	[%r3428], %r3844;
	st.shared.u32 	[%r3430], %r3845;
	st.shared.u32 	[%r3432], %r3846;
	st.shared.u32 	[%r3434], %r3847;
	st.shared.u32 	[%r3436], %r3848;
	st.shared.u32 	[%r3438], %r3849;
	st.shared.u32 	[%r3440], %r3850;
	st.shared.u32 	[%r3442], %r3851;
	st.shared.u32 	[%r3444], %r3852;
	st.shared.u32 	[%r3446], %r3853;
	st.shared.u32 	[%r3448], %r3854;
	st.shared.u32 	[%r3450], %r3855;
	st.shared.u32 	[%r3452], %r3856;
	st.shared.u32 	[%r3454], %r3857;
	st.shared.u32 	[%r3456], %r3858;
	st.shared.u32 	[%r3458], %r3859;
	st.shared.u32 	[%r3460], %r3860;
	st.shared.u32 	[%r3462], %r3861;
	st.shared.u32 	[%r3464], %r3862;
	bar.sync 	0;
	ld.shared.u32 	%r3863, [%r5];
	add.s64 	%rd144, %rd2, %rd66;
	st.global.u32 	[%rd144], %r3863;
	ld.shared.u32 	%r3864, [%r5+768];
	add.s64 	%rd145, %rd2, %rd68;
	st.global.u32 	[%rd145], %r3864;
	ld.shared.u32 	%r3865, [%r5+1536];
	add.s64 	%rd146, %rd2, %rd70;
	st.global.u32 	[%rd146], %r3865;
	ld.shared.u32 	%r3866, [%r5+2304];
	add.s64 	%rd147, %rd2, %rd72;
	st.global.u32 	[%rd147], %r3866;
	ld.shared.u32 	%r3867, [%r5+3072];
	add.s64 	%rd148, %rd2, %rd74;
	st.global.u32 	[%rd148], %r3867;
	ld.shared.u32 	%r3868, [%r5+3840];
	add.s64 	%rd149, %rd2, %rd76;
	st.global.u32 	[%rd149], %r3868;
	ld.shared.u32 	%r3869, [%r5+4608];
	add.s64 	%rd150, %rd2, %rd78;
	st.global.u32 	[%rd150], %r3869;
	ld.shared.u32 	%r3870, [%r5+5376];
	add.s64 	%rd151, %rd2, %rd80;
	st.global.u32 	[%rd151], %r3870;
	ld.shared.u32 	%r3871, [%r5+6144];
	add.s64 	%rd152, %rd2, %rd82;
	st.global.u32 	[%rd152], %r3871;
	ld.shared.u32 	%r3872, [%r5+6912];
	add.s64 	%rd153, %rd2, %rd84;
	st.global.u32 	[%rd153], %r3872;
	ld.shared.u32 	%r3873, [%r5+7680];
	add.s64 	%rd154, %rd2, %rd86;
	st.global.u32 	[%rd154], %r3873;
	ld.shared.u32 	%r3874, [%r5+8448];
	add.s64 	%rd155, %rd2, %rd88;
	st.global.u32 	[%rd155], %r3874;
	ld.shared.u32 	%r3875, [%r5+9216];
	add.s64 	%rd156, %rd2, %rd90;
	st.global.u32 	[%rd156], %r3875;
	ld.shared.u32 	%r3876, [%r5+9984];
	add.s64 	%rd157, %rd2, %rd92;
	st.global.u32 	[%rd157], %r3876;
	ld.shared.u32 	%r3877, [%r5+10752];
	add.s64 	%rd158, %rd2, %rd94;
	st.global.u32 	[%rd158], %r3877;
	ld.shared.u32 	%r3878, [%r5+11520];
	add.s64 	%rd159, %rd2, %rd96;
	st.global.u32 	[%rd159], %r3878;
	ld.shared.u32 	%r3879, [%r5+12288];
	add.s64 	%rd160, %rd2, %rd98;
	st.global.u32 	[%rd160], %r3879;
	ld.shared.u32 	%r3880, [%r5+13056];
	add.s64 	%rd161, %rd2, %rd100;
	st.global.u32 	[%rd161], %r3880;
	ld.shared.u32 	%r3881, [%r5+13824];
	add.s64 	%rd162, %rd2, %rd102;
	st.global.u32 	[%rd162], %r3881;
	ld.shared.u32 	%r3882, [%r5+14592];
	add.s64 	%rd163, %rd2, %rd104;
	st.global.u32 	[%rd163], %r3882;
	ld.shared.u32 	%r3883, [%r5+15360];
	add.s64 	%rd164, %rd2, %rd106;
	st.global.u32 	[%rd164], %r3883;
	ld.shared.u32 	%r3884, [%r5+16128];
	add.s64 	%rd165, %rd2, %rd108;
	st.global.u32 	[%rd165], %r3884;
	ld.shared.u32 	%r3885, [%r5+16896];
	add.s64 	%rd166, %rd2, %rd110;
	st.global.u32 	[%rd166], %r3885;
	ld.shared.u32 	%r3886, [%r5+17664];
	add.s64 	%rd167, %rd2, %rd112;
	st.global.u32 	[%rd167], %r3886;
	ld.shared.u32 	%r3887, [%r5+18432];
	add.s64 	%rd168, %rd2, %rd114;
	st.global.u32 	[%rd168], %r3887;
	ld.shared.u32 	%r3888, [%r5+19200];
	add.s64 	%rd169, %rd2, %rd116;
	st.global.u32 	[%rd169], %r3888;
	ld.shared.u32 	%r3889, [%r5+19968];
	add.s64 	%rd170, %rd2, %rd118;
	st.global.u32 	[%rd170], %r3889;
	ld.shared.u32 	%r3890, [%r5+20736];
	add.s64 	%rd171, %rd2, %rd120;
	st.global.u32 	[%rd171], %r3890;
	ld.shared.u32 	%r3891, [%r5+21504];
	add.s64 	%rd172, %rd2, %rd122;
	st.global.u32 	[%rd172], %r3891;
	ld.shared.u32 	%r3892, [%r5+22272];
	add.s64 	%rd173, %rd2, %rd124;
	st.global.u32 	[%rd173], %r3892;
	ld.shared.u32 	%r3893, [%r5+23040];
	add.s64 	%rd174, %rd2, %rd126;
	st.global.u32 	[%rd174], %r3893;
	ld.shared.u32 	%r3894, [%r5+23808];
	add.s64 	%rd175, %rd2, %rd128;
	st.global.u32 	[%rd175], %r3894;
	ld.shared.u32 	%r3895, [%r5+24576];
	add.s64 	%rd176, %rd2, %rd130;
	st.global.u32 	[%rd176], %r3895;
	ld.shared.u32 	%r3896, [%r5+25344];
	add.s64 	%rd177, %rd2, %rd132;
	st.global.u32 	[%rd177], %r3896;
	ld.shared.u32 	%r3897, [%r5+26112];
	add.s64 	%rd178, %rd2, %rd134;
	st.global.u32 	[%rd178], %r3897;
	ld.shared.u32 	%r3898, [%r5+26880];
	add.s64 	%rd179, %rd2, %rd136;
	st.global.u32 	[%rd179], %r3898;
	ld.shared.u32 	%r3899, [%r5+27648];
	add.s64 	%rd180, %rd2, %rd138;
	st.global.u32 	[%rd180], %r3899;
	ld.shared.u32 	%r3900, [%r5+28416];
	add.s64 	%rd181, %rd2, %rd140;
	st.global.u32 	[%rd181], %r3900;
	ld.shared.u32 	%r3901, [%r5+29184];
	add.s64 	%rd182, %rd2, %rd142;
	st.global.u32 	[%rd182], %r3901;
	add.s32 	%r5322, %r5322, 7488;
	bar.sync 	0;
	add.s32 	%r5323, %r5323, -7488;
	setp.gt.s32 	%p532, %r5323, 7487;
	@%p532 bra 	$L__BB2_49;
$L__BB2_64:
	setp.ge.s32 	%p533, %r5322, %r2;
	@%p533 bra 	$L__BB2_709;
	shfl.sync.idx.b32	%r581|%p534, %r5323, 0, 31, -1;
	cvt.s64.s32 	%rd183, %r5322;
	setp.ge.s32 	%p535, %r4, %r581;
	add.s64 	%rd20, %rd5, %rd183;
	shl.b64 	%rd184, %rd20, 2;
	add.s64 	%rd21, %rd1, %rd184;
	mov.b32 	%r5324, -1;
	@%p535 bra 	$L__BB2_67;
	ld.global.u32 	%r5324, [%rd21];
$L__BB2_67:
	add.s32 	%r584, %r4, 192;
	setp.ge.s32 	%p536, %r584, %r581;
	mov.b32 	%r5325, -1;
	@%p536 bra 	$L__BB2_69;
	ld.global.u32 	%r5325, [%rd21+768];
$L__BB2_69:
	add.s32 	%r587, %r4, 384;
	setp.ge.s32 	%p537, %r587, %r581;
	mov.b32 	%r5326, -1;
	@%p537 bra 	$L__BB2_71;
	ld.global.u32 	%r5326, [%rd21+1536];
$L__BB2_71:
	add.s32 	%r590, %r4, 576;
	setp.ge.s32 	%p538, %r590, %r581;
	mov.b32 	%r5327, -1;
	@%p538 bra 	$L__BB2_73;
	ld.global.u32 	%r5327, [%rd21+2304];
$L__BB2_73:
	add.s32 	%r593, %r4, 768;
	setp.ge.s32 	%p539, %r593, %r581;
	mov.b32 	%r5328, -1;
	@%p539 bra 	$L__BB2_75;
	ld.global.u32 	%r5328, [%rd21+3072];
$L__BB2_75:
	add.s32 	%r596, %r4, 960;
	setp.ge.s32 	%p540, %r596, %r581;
	mov.b32 	%r5329, -1;
	@%p540 bra 	$L__BB2_77;
	ld.global.u32 	%r5329, [%rd21+3840];
$L__BB2_77:
	add.s32 	%r599, %r4, 1152;
	setp.ge.s32 	%p541, %r599, %r581;
	mov.b32 	%r5330, -1;
	@%p541 bra 	$L__BB2_79;
	ld.global.u32 	%r5330, [%rd21+4608];
$L__BB2_79:
	add.s32 	%r602, %r4, 1344;
	setp.ge.s32 	%p542, %r602, %r581;
	mov.b32 	%r5331, -1;
	@%p542 bra 	$L__BB2_81;
	ld.global.u32 	%r5331, [%rd21+5376];
$L__BB2_81:
	add.s32 	%r605, %r4, 1536;
	setp.ge.s32 	%p543, %r605, %r581;
	mov.b32 	%r5332, -1;
	@%p543 bra 	$L__BB2_83;
	ld.global.u32 	%r5332, [%rd21+6144];
$L__BB2_83:
	add.s32 	%r608, %r4, 1728;
	setp.ge.s32 	%p544, %r608, %r581;
	mov.b32 	%r5333, -1;
	@%p544 bra 	$L__BB2_85;
	ld.global.u32 	%r5333, [%rd21+6912];
$L__BB2_85:
	add.s32 	%r611, %r4, 1920;
	setp.ge.s32 	%p545, %r611, %r581;
	mov.b32 	%r5334, -1;
	@%p545 bra 	$L__BB2_87;
	ld.global.u32 	%r5334, [%rd21+7680];
$L__BB2_87:
	add.s32 	%r614, %r4, 2112;
	setp.ge.s32 	%p546, %r614, %r581;
	mov.b32 	%r5335, -1;
	@%p546 bra 	$L__BB2_89;
	ld.global.u32 	%r5335, [%rd21+8448];
$L__BB2_89:
	add.s32 	%r617, %r4, 2304;
	setp.ge.s32 	%p547, %r617, %r581;
	mov.b32 	%r5336, -1;
	@%p547 bra 	$L__BB2_91;
	ld.global.u32 	%r5336, [%rd21+9216];
$L__BB2_91:
	add.s32 	%r620, %r4, 2496;
	setp.ge.s32 	%p548, %r620, %r581;
	mov.b32 	%r5337, -1;
	@%p548 bra 	$L__BB2_93;
	ld.global.u32 	%r5337, [%rd21+9984];
$L__BB2_93:
	add.s32 	%r623, %r4, 2688;
	setp.ge.s32 	%p549, %r623, %r581;
	mov.b32 	%r5338, -1;
	@%p549 bra 	$L__BB2_95;
	ld.global.u32 	%r5338, [%rd21+10752];
$L__BB2_95:
	add.s32 	%r626, %r4, 2880;
	setp.ge.s32 	%p550, %r626, %r581;
	mov.b32 	%r5339, -1;
	@%p550 bra 	$L__BB2_97;
	ld.global.u32 	%r5339, [%rd21+11520];
$L__BB2_97:
	or.b32  	%r629, %r4, 3072;
	setp.ge.s32 	%p551, %r629, %r581;
	mov.b32 	%r5340, -1;
	@%p551 bra 	$L__BB2_99;
	ld.global.u32 	%r5340, [%rd21+12288];
$L__BB2_99:
	add.s32 	%r632, %r4, 3264;
	setp.ge.s32 	%p552, %r632, %r581;
	mov.b32 	%r5341, -1;
	@%p552 bra 	$L__BB2_101;
	ld.global.u32 	%r5341, [%rd21+13056];
$L__BB2_101:
	add.s32 	%r635, %r4, 3456;
	setp.ge.s32 	%p553, %r635, %r581;
	mov.b32 	%r5342, -1;
	@%p553 bra 	$L__BB2_103;
	ld.global.u32 	%r5342, [%rd21+13824];
$L__BB2_103:
	add.s32 	%r638, %r4, 3648;
	setp.ge.s32 	%p554, %r638, %r581;
	mov.b32 	%r5343, -1;
	@%p554 bra 	$L__BB2_105;
	ld.global.u32 	%r5343, [%rd21+14592];
$L__BB2_105:
	add.s32 	%r641, %r4, 3840;
	setp.ge.s32 	%p555, %r641, %r581;
	mov.b32 	%r5344, -1;
	@%p555 bra 	$L__BB2_107;
	ld.global.u32 	%r5344, [%rd21+15360];
$L__BB2_107:
	add.s32 	%r644, %r4, 4032;
	setp.ge.s32 	%p556, %r644, %r581;
	mov.b32 	%r5345, -1;
	@%p556 bra 	$L__BB2_109;
	ld.global.u32 	%r5345, [%rd21+16128];
$L__BB2_109:
	add.s32 	%r647, %r4, 4224;
	setp.ge.s32 	%p557, %r647, %r581;
	mov.b32 	%r5346, -1;
	@%p557 bra 	$L__BB2_111;
	ld.global.u32 	%r5346, [%rd21+16896];
$L__BB2_111:
	add.s32 	%r650, %r4, 4416;
	setp.ge.s32 	%p558, %r650, %r581;
	mov.b32 	%r5347, -1;
	@%p558 bra 	$L__BB2_113;
	ld.global.u32 	%r5347, [%rd21+17664];
$L__BB2_113:
	add.s32 	%r653, %r4, 4608;
	setp.ge.s32 	%p559, %r653, %r581;
	mov.b32 	%r5348, -1;
	@%p559 bra 	$L__BB2_115;
	ld.global.u32 	%r5348, [%rd21+18432];
$L__BB2_115:
	add.s32 	%r656, %r4, 4800;
	setp.ge.s32 	%p560, %r656, %r581;
	mov.b32 	%r5349, -1;
	@%p560 bra 	$L__BB2_117;
	ld.global.u32 	%r5349, [%rd21+19200];
$L__BB2_117:
	add.s32 	%r659, %r4, 4992;
	setp.ge.s32 	%p561, %r659, %r581;
	mov.b32 	%r5350, -1;
	@%p561 bra 	$L__BB2_119;
	ld.global.u32 	%r5350, [%rd21+19968];
$L__BB2_119:
	add.s32 	%r662, %r4, 5184;
	setp.ge.s32 	%p562, %r662, %r581;
	mov.b32 	%r5351, -1;
	@%p562 bra 	$L__BB2_121;
	ld.global.u32 	%r5351, [%rd21+20736];
$L__BB2_121:
	add.s32 	%r665, %r4, 5376;
	setp.ge.s32 	%p563, %r665, %r581;
	mov.b32 	%r5352, -1;
	@%p563 bra 	$L__BB2_123;
	ld.global.u32 	%r5352, [%rd21+21504];
$L__BB2_123:
	add.s32 	%r668, %r4, 5568;
	setp.ge.s32 	%p564, %r668, %r581;
	mov.b32 	%r5353, -1;
	@%p564 bra 	$L__BB2_125;
	ld.global.u32 	%r5353, [%rd21+22272];
$L__BB2_125:
	add.s32 	%r671, %r4, 5760;
	setp.ge.s32 	%p565, %r671, %r581;
	mov.b32 	%r5354, -1;
	@%p565 bra 	$L__BB2_127;
	ld.global.u32 	%r5354, [%rd21+23040];
$L__BB2_127:
	add.s32 	%r674, %r4, 5952;
	setp.ge.s32 	%p566, %r674, %r581;
	mov.b32 	%r5355, -1;
	@%p566 bra 	$L__BB2_129;
	ld.global.u32 	%r5355, [%rd21+23808];
$L__BB2_129:
	or.b32  	%r677, %r4, 6144;
	setp.ge.s32 	%p567, %r677, %r581;
	mov.b32 	%r5356, -1;
	@%p567 bra 	$L__BB2_131;
	ld.global.u32 	%r5356, [%rd21+24576];
$L__BB2_131:
	add.s32 	%r680, %r4, 6336;
	setp.ge.s32 	%p568, %r680, %r581;
	mov.b32 	%r5357, -1;
	@%p568 bra 	$L__BB2_133;
	ld.global.u32 	%r5357, [%rd21+25344];
$L__BB2_133:
	add.s32 	%r683, %r4, 6528;
	setp.ge.s32 	%p569, %r683, %r581;
	mov.b32 	%r5358, -1;
	@%p569 bra 	$L__BB2_135;
	ld.global.u32 	%r5358, [%rd21+26112];
$L__BB2_135:
	add.s32 	%r686, %r4, 6720;
	setp.ge.s32 	%p570, %r686, %r581;
	mov.b32 	%r5359, -1;
	@%p570 bra 	$L__BB2_137;
	ld.global.u32 	%r5359, [%rd21+26880];
$L__BB2_137:
	add.s32 	%r689, %r4, 6912;
	setp.ge.s32 	%p571, %r689, %r581;
	mov.b32 	%r5360, -1;
	@%p571 bra 	$L__BB2_139;
	ld.global.u32 	%r5360, [%rd21+27648];
$L__BB2_139:
	add.s32 	%r692, %r4, 7104;
	setp.ge.s32 	%p572, %r692, %r581;
	mov.b32 	%r5361, -1;
	@%p572 bra 	$L__BB2_141;
	ld.global.u32 	%r5361, [%rd21+28416];
$L__BB2_141:
	add.s32 	%r695, %r4, 7296;
	setp.ge.s32 	%p573, %r695, %r581;
	mov.b32 	%r5362, -1;
	@%p573 bra 	$L__BB2_143;
	ld.global.u32 	%r5362, [%rd21+29184];
$L__BB2_143:
	st.shared.u32 	[%r5], %r5324;
	st.shared.u32 	[%r5+768], %r5325;
	st.shared.u32 	[%r5+1536], %r5326;
	st.shared.u32 	[%r5+2304], %r5327;
	st.shared.u32 	[%r5+3072], %r5328;
	st.shared.u32 	[%r5+3840], %r5329;
	st.shared.u32 	[%r5+4608], %r5330;
	st.shared.u32 	[%r5+5376], %r5331;
	st.shared.u32 	[%r5+6144], %r5332;
	st.shared.u32 	[%r5+6912], %r5333;
	st.shared.u32 	[%r5+7680], %r5334;
	st.shared.u32 	[%r5+8448], %r5335;
	st.shared.u32 	[%r5+9216], %r5336;
	st.shared.u32 	[%r5+9984], %r5337;
	st.shared.u32 	[%r5+10752], %r5338;
	st.shared.u32 	[%r5+11520], %r5339;
	st.shared.u32 	[%r5+12288], %r5340;
	st.shared.u32 	[%r5+13056], %r5341;
	st.shared.u32 	[%r5+13824], %r5342;
	st.shared.u32 	[%r5+14592], %r5343;
	st.shared.u32 	[%r5+15360], %r5344;
	st.shared.u32 	[%r5+16128], %r5345;
	st.shared.u32 	[%r5+16896], %r5346;
	st.shared.u32 	[%r5+17664], %r5347;
	st.shared.u32 	[%r5+18432], %r5348;
	st.shared.u32 	[%r5+19200], %r5349;
	st.shared.u32 	[%r5+19968], %r5350;
	st.shared.u32 	[%r5+20736], %r5351;
	st.shared.u32 	[%r5+21504], %r5352;
	st.shared.u32 	[%r5+22272], %r5353;
	st.shared.u32 	[%r5+23040], %r5354;
	st.shared.u32 	[%r5+23808], %r5355;
	st.shared.u32 	[%r5+24576], %r5356;
	st.shared.u32 	[%r5+25344], %r5357;
	st.shared.u32 	[%r5+26112], %r5358;
	st.shared.u32 	[%r5+26880], %r5359;
	st.shared.u32 	[%r5+27648], %r5360;
	st.shared.u32 	[%r5+28416], %r5361;
	st.shared.u32 	[%r5+29184], %r5362;
	bar.sync 	0;
	mad.lo.s32 	%r698, %r4, 152, %r5;
	ld.shared.u32 	%r4091, [%r698];
	ld.shared.u32 	%r4092, [%r698+4];
	ld.shared.u32 	%r4093, [%r698+8];
	ld.shared.u32 	%r4094, [%r698+12];
	ld.shared.u32 	%r4095, [%r698+16];
	ld.shared.u32 	%r4096, [%r698+20];
	ld.shared.u32 	%r4097, [%r698+24];
	ld.shared.u32 	%r4098, [%r698+28];
	ld.shared.u32 	%r4099, [%r698+32];
	ld.shared.u32 	%r4100, [%r698+36];
	ld.shared.u32 	%r4101, [%r698+40];
	ld.shared.u32 	%r4102, [%r698+44];
	ld.shared.u32 	%r4103, [%r698+48];
	ld.shared.u32 	%r4104, [%r698+52];
	ld.shared.u32 	%r4105, [%r698+56];
	ld.shared.u32 	%r4106, [%r698+60];
	ld.shared.u32 	%r4107, [%r698+64];
	ld.shared.u32 	%r4108, [%r698+68];
	ld.shared.u32 	%r4109, [%r698+72];
	ld.shared.u32 	%r4110, [%r698+76];
	ld.shared.u32 	%r4111, [%r698+80];
	ld.shared.u32 	%r4112, [%r698+84];
	ld.shared.u32 	%r4113, [%r698+88];
	ld.shared.u32 	%r4114, [%r698+92];
	ld.shared.u32 	%r4115, [%r698+96];
	ld.shared.u32 	%r4116, [%r698+100];
	ld.shared.u32 	%r4117, [%r698+104];
	ld.shared.u32 	%r4118, [%r698+108];
	ld.shared.u32 	%r4119, [%r698+112];
	ld.shared.u32 	%r4120, [%r698+116];
	ld.shared.u32 	%r4121, [%r698+120];
	ld.shared.u32 	%r4122, [%r698+124];
	ld.shared.u32 	%r4123, [%r698+128];
	ld.shared.u32 	%r4124, [%r698+132];
	ld.shared.u32 	%r4125, [%r698+136];
	ld.shared.u32 	%r4126, [%r698+140];
	ld.shared.u32 	%r4127, [%r698+144];
	ld.shared.u32 	%r4128, [%r698+148];
	ld.shared.u32 	%r4129, [%r698+152];
	bar.sync 	0;
	setp.gt.s32 	%p574, %r4091, -1;
	selp.b32 	%r4130, -2147483648, -1, %p574;
	xor.b32  	%r699, %r4130, %r4091;
	setp.gt.s32 	%p575, %r4092, -1;
	selp.b32 	%r4131, -2147483648, -1, %p575;
	xor.b32  	%r700, %r4131, %r4092;
	setp.gt.s32 	%p576, %r4093, -1;
	selp.b32 	%r4132, -2147483648, -1, %p576;
	xor.b32  	%r701, %r4132, %r4093;
	setp.gt.s32 	%p577, %r4094, -1;
	selp.b32 	%r4133, -2147483648, -1, %p577;
	xor.b32  	%r702, %r4133, %r4094;
	setp.gt.s32 	%p578, %r4095, -1;
	selp.b32 	%r4134, -2147483648, -1, %p578;
	xor.b32  	%r703, %r4134, %r4095;
	setp.gt.s32 	%p579, %r4096, -1;
	selp.b32 	%r4135, -2147483648, -1, %p579;
	xor.b32  	%r704, %r4135, %r4096;
	setp.gt.s32 	%p580, %r4097, -1;
	selp.b32 	%r4136, -2147483648, -1, %p580;
	xor.b32  	%r705, %r4136, %r4097;
	setp.gt.s32 	%p581, %r4098, -1;
	selp.b32 	%r4137, -2147483648, -1, %p581;
	xor.b32  	%r706, %r4137, %r4098;
	setp.gt.s32 	%p582, %r4099, -1;
	selp.b32 	%r4138, -2147483648, -1, %p582;
	xor.b32  	%r707, %r4138, %r4099;
	setp.gt.s32 	%p583, %r4100, -1;
	selp.b32 	%r4139, -2147483648, -1, %p583;
	xor.b32  	%r708, %r4139, %r4100;
	setp.gt.s32 	%p584, %r4101, -1;
	selp.b32 	%r4140, -2147483648, -1, %p584;
	xor.b32  	%r709, %r4140, %r4101;
	setp.gt.s32 	%p585, %r4102, -1;
	selp.b32 	%r4141, -2147483648, -1, %p585;
	xor.b32  	%r710, %r4141, %r4102;
	setp.gt.s32 	%p586, %r4103, -1;
	selp.b32 	%r4142, -2147483648, -1, %p586;
	xor.b32  	%r711, %r4142, %r4103;
	setp.gt.s32 	%p587, %r4104, -1;
	selp.b32 	%r4143, -2147483648, -1, %p587;
	xor.b32  	%r712, %r4143, %r4104;
	setp.gt.s32 	%p588, %r4105, -1;
	selp.b32 	%r4144, -2147483648, -1, %p588;
	xor.b32  	%r713, %r4144, %r4105;
	setp.gt.s32 	%p589, %r4106, -1;
	selp.b32 	%r4145, -2147483648, -1, %p589;
	xor.b32  	%r714, %r4145, %r4106;
	setp.gt.s32 	%p590, %r4107, -1;
	selp.b32 	%r4146, -2147483648, -1, %p590;
	xor.b32  	%r715, %r4146, %r4107;
	setp.gt.s32 	%p591, %r4108, -1;
	selp.b32 	%r4147, -2147483648, -1, %p591;
	xor.b32  	%r716, %r4147, %r4108;
	setp.gt.s32 	%p592, %r4109, -1;
	selp.b32 	%r4148, -2147483648, -1, %p592;
	xor.b32  	%r717, %r4148, %r4109;
	setp.gt.s32 	%p593, %r4110, -1;
	selp.b32 	%r4149, -2147483648, -1, %p593;
	xor.b32  	%r718, %r4149, %r4110;
	setp.gt.s32 	%p594, %r4111, -1;
	selp.b32 	%r4150, -2147483648, -1, %p594;
	xor.b32  	%r719, %r4150, %r4111;
	setp.gt.s32 	%p595, %r4112, -1;
	selp.b32 	%r4151, -2147483648, -1, %p595;
	xor.b32  	%r720, %r4151, %r4112;
	setp.gt.s32 	%p596, %r4113, -1;
	selp.b32 	%r4152, -2147483648, -1, %p596;
	xor.b32  	%r721, %r4152, %r4113;
	setp.gt.s32 	%p597, %r4114, -1;
	selp.b32 	%r4153, -2147483648, -1, %p597;
	xor.b32  	%r722, %r4153, %r4114;
	setp.gt.s32 	%p598, %r4115, -1;
	selp.b32 	%r4154, -2147483648, -1, %p598;
	xor.b32  	%r723, %r4154, %r4115;
	setp.gt.s32 	%p599, %r4116, -1;
	selp.b32 	%r4155, -2147483648, -1, %p599;
	xor.b32  	%r724, %r4155, %r4116;
	setp.gt.s32 	%p600, %r4117, -1;
	selp.b32 	%r4156, -2147483648, -1, %p600;
	xor.b32  	%r725, %r4156, %r4117;
	setp.gt.s32 	%p601, %r4118, -1;
	selp.b32 	%r4157, -2147483648, -1, %p601;
	xor.b32  	%r726, %r4157, %r4118;
	setp.gt.s32 	%p602, %r4119, -1;
	selp.b32 	%r4158, -2147483648, -1, %p602;
	xor.b32  	%r727, %r4158, %r4119;
	setp.gt.s32 	%p603, %r4120, -1;
	selp.b32 	%r4159, -2147483648, -1, %p603;
	xor.b32  	%r728, %r4159, %r4120;
	setp.gt.s32 	%p604, %r4121, -1;
	selp.b32 	%r4160, -2147483648, -1, %p604;
	xor.b32  	%r729, %r4160, %r4121;
	setp.gt.s32 	%p605, %r4122, -1;
	selp.b32 	%r4161, -2147483648, -1, %p605;
	xor.b32  	%r730, %r4161, %r4122;
	setp.gt.s32 	%p606, %r4123, -1;
	selp.b32 	%r4162, -2147483648, -1, %p606;
	xor.b32  	%r731, %r4162, %r4123;
	setp.gt.s32 	%p607, %r4124, -1;
	selp.b32 	%r4163, -2147483648, -1, %p607;
	xor.b32  	%r732, %r4163, %r4124;
	setp.gt.s32 	%p608, %r4125, -1;
	selp.b32 	%r4164, -2147483648, -1, %p608;
	xor.b32  	%r733, %r4164, %r4125;
	setp.gt.s32 	%p609, %r4126, -1;
	selp.b32 	%r4165, -2147483648, -1, %p609;
	xor.b32  	%r734, %r4165, %r4126;
	setp.gt.s32 	%p610, %r4127, -1;
	selp.b32 	%r4166, -2147483648, -1, %p610;
	xor.b32  	%r735, %r4166, %r4127;
	setp.gt.s32 	%p611, %r4128, -1;
	selp.b32 	%r4167, -2147483648, -1, %p611;
	xor.b32  	%r736, %r4167, %r4128;
	setp.gt.s32 	%p612, %r4129, -1;
	selp.b32 	%r4168, -2147483648, -1, %p612;
	xor.b32  	%r737, %r4168, %r4129;
	mov.b32 	%r4088, 0;
	st.shared.u32 	[%r5], %r4088;
	st.shared.u32 	[%r5+768], %r4088;
	st.shared.u32 	[%r5+1536], %r4088;
	st.shared.u32 	[%r5+2304], %r4088;
	st.shared.u32 	[%r5+3072], %r4088;
	st.shared.u32 	[%r5+3840], %r4088;
	st.shared.u32 	[%r5+4608], %r4088;
	st.shared.u32 	[%r5+5376], %r4088;
	st.shared.u32 	[%r5+6144], %r4088;
	st.shared.u32 	[%r5+6912], %r4088;
	st.shared.u32 	[%r5+7680], %r4088;
	st.shared.u32 	[%r5+8448], %r4088;
	st.shared.u32 	[%r5+9216], %r4088;
	st.shared.u32 	[%r5+9984], %r4088;
	st.shared.u32 	[%r5+10752], %r4088;
	st.shared.u32 	[%r5+11520], %r4088;
	st.shared.u32 	[%r5+12288], %r4088;
	st.shared.u32 	[%r5+13056], %r4088;
	st.shared.u32 	[%r5+13824], %r4088;
	st.shared.u32 	[%r5+14592], %r4088;
	st.shared.u32 	[%r5+15360], %r4088;
	st.shared.u32 	[%r5+16128], %r4088;
	st.shared.u32 	[%r5+16896], %r4088;
	st.shared.u32 	[%r5+17664], %r4088;
	st.shared.u32 	[%r5+18432], %r4088;
	st.shared.u32 	[%r5+19200], %r4088;
	st.shared.u32 	[%r5+19968], %r4088;
	st.shared.u32 	[%r5+20736], %r4088;
	st.shared.u32 	[%r5+21504], %r4088;
	st.shared.u32 	[%r5+22272], %r4088;
	st.shared.u32 	[%r5+23040], %r4088;
	st.shared.u32 	[%r5+23808], %r4088;
	st.shared.u32 	[%r5+24576], %r4088;
	// begin inline asm
	bmsk.clamp.b32 %r3941, %r4088, %r1057;
	// end inline asm
	setp.eq.s32 	%p613, %r699, 2147483647;
	selp.b32 	%r3945, -2147483648, %r699, %p613;
	// begin inline asm
	shr.b32 %r3944, %r3945, %r1056;
	// end inline asm
	and.b32  	%r4169, %r3941, %r3944;
	not.b32 	%r4170, %r4169;
	and.b32  	%r4171, %r4170, 31;
	mad.lo.s32 	%r4172, %r4171, 768, %r5;
	shr.u32 	%r4173, %r4169, 4;
	and.b32  	%r4174, %r4173, 268435454;
	sub.s32 	%r739, %r4172, %r4174;
	ld.shared.u16 	%rs40, [%r739+2];
	add.s16 	%rs284, %rs40, 1;
	st.shared.u16 	[%r739+2], %rs284;
	setp.eq.s32 	%p614, %r700, 2147483647;
	selp.b32 	%r3948, -2147483648, %r700, %p614;
	// begin inline asm
	shr.b32 %r3947, %r3948, %r1056;
	// end inline asm
	and.b32  	%r4175, %r3941, %r3947;
	not.b32 	%r4176, %r4175;
	and.b32  	%r4177, %r4176, 31;
	mad.lo.s32 	%r4178, %r4177, 768, %r5;
	shr.u32 	%r4179, %r4175, 4;
	and.b32  	%r4180, %r4179, 268435454;
	sub.s32 	%r740, %r4178, %r4180;
	ld.shared.u16 	%rs41, [%r740+2];
	add.s16 	%rs285, %rs41, 1;
	st.shared.u16 	[%r740+2], %rs285;
	setp.eq.s32 	%p615, %r701, 2147483647;
	selp.b32 	%r3951, -2147483648, %r701, %p615;
	// begin inline asm
	shr.b32 %r3950, %r3951, %r1056;
	// end inline asm
	and.b32  	%r4181, %r3941, %r3950;
	not.b32 	%r4182, %r4181;
	and.b32  	%r4183, %r4182, 31;
	mad.lo.s32 	%r4184, %r4183, 768, %r5;
	shr.u32 	%r4185, %r4181, 4;
	and.b32  	%r4186, %r4185, 268435454;
	sub.s32 	%r741, %r4184, %r4186;
	ld.shared.u16 	%rs42, [%r741+2];
	add.s16 	%rs286, %rs42, 1;
	st.shared.u16 	[%r741+2], %rs286;
	setp.eq.s32 	%p616, %r702, 2147483647;
	selp.b32 	%r3954, -2147483648, %r702, %p616;
	// begin inline asm
	shr.b32 %r3953, %r3954, %r1056;
	// end inline asm
	and.b32  	%r4187, %r3941, %r3953;
	not.b32 	%r4188, %r4187;
	and.b32  	%r4189, %r4188, 31;
	mad.lo.s32 	%r4190, %r4189, 768, %r5;
	shr.u32 	%r4191, %r4187, 4;
	and.b32  	%r4192, %r4191, 268435454;
	sub.s32 	%r742, %r4190, %r4192;
	ld.shared.u16 	%rs43, [%r742+2];
	add.s16 	%rs287, %rs43, 1;
	st.shared.u16 	[%r742+2], %rs287;
	setp.eq.s32 	%p617, %r703, 2147483647;
	selp.b32 	%r3957, -2147483648, %r703, %p617;
	// begin inline asm
	shr.b32 %r3956, %r3957, %r1056;
	// end inline asm
	and.b32  	%r4193, %r3941, %r3956;
	not.b32 	%r4194, %r4193;
	and.b32  	%r4195, %r4194, 31;
	mad.lo.s32 	%r4196, %r4195, 768, %r5;
	shr.u32 	%r4197, %r4193, 4;
	and.b32  	%r4198, %r4197, 268435454;
	sub.s32 	%r743, %r4196, %r4198;
	ld.shared.u16 	%rs44, [%r743+2];
	add.s16 	%rs288, %rs44, 1;
	st.shared.u16 	[%r743+2], %rs288;
	setp.eq.s32 	%p618, %r704, 2147483647;
	selp.b32 	%r3960, -2147483648, %r704, %p618;
	// begin inline asm
	shr.b32 %r3959, %r3960, %r1056;
	// end inline asm
	and.b32  	%r4199, %r3941, %r3959;
	not.b32 	%r4200, %r4199;
	and.b32  	%r4201, %r4200, 31;
	mad.lo.s32 	%r4202, %r4201, 768, %r5;
	shr.u32 	%r4203, %r4199, 4;
	and.b32  	%r4204, %r4203, 268435454;
	sub.s32 	%r744, %r4202, %r4204;
	ld.shared.u16 	%rs45, [%r744+2];
	add.s16 	%rs289, %rs45, 1;
	st.shared.u16 	[%r744+2], %rs289;
	setp.eq.s32 	%p619, %r705, 2147483647;
	selp.b32 	%r3963, -2147483648, %r705, %p619;
	// begin inline asm
	shr.b32 %r3962, %r3963, %r1056;
	// end inline asm
	and.b32  	%r4205, %r3941, %r3962;
	not.b32 	%r4206, %r4205;
	and.b32  	%r4207, %r4206, 31;
	mad.lo.s32 	%r4208, %r4207, 768, %r5;
	shr.u32 	%r4209, %r4205, 4;
	and.b32  	%r4210, %r4209, 268435454;
	sub.s32 	%r745, %r4208, %r4210;
	ld.shared.u16 	%rs46, [%r745+2];
	add.s16 	%rs290, %rs46, 1;
	st.shared.u16 	[%r745+2], %rs290;
	setp.eq.s32 	%p620, %r706, 2147483647;
	selp.b32 	%r3966, -2147483648, %r706, %p620;
	// begin inline asm
	shr.b32 %r3965, %r3966, %r1056;
	// end inline asm
	and.b32  	%r4211, %r3941, %r3965;
	not.b32 	%r4212, %r4211;
	and.b32  	%r4213, %r4212, 31;
	mad.lo.s32 	%r4214, %r4213, 768, %r5;
	shr.u32 	%r4215, %r4211, 4;
	and.b32  	%r4216, %r4215, 268435454;
	sub.s32 	%r746, %r4214, %r4216;
	ld.shared.u16 	%rs47, [%r746+2];
	add.s16 	%rs291, %rs47, 1;
	st.shared.u16 	[%r746+2], %rs291;
	setp.eq.s32 	%p621, %r707, 2147483647;
	selp.b32 	%r3969, -2147483648, %r707, %p621;
	// begin inline asm
	shr.b32 %r3968, %r3969, %r1056;
	// end inline asm
	and.b32  	%r4217, %r3941, %r3968;
	not.b32 	%r4218, %r4217;
	and.b32  	%r4219, %r4218, 31;
	mad.lo.s32 	%r4220, %r4219, 768, %r5;
	shr.u32 	%r4221, %r4217, 4;
	and.b32  	%r4222, %r4221, 268435454;
	sub.s32 	%r747, %r4220, %r4222;
	ld.shared.u16 	%rs48, [%r747+2];
	add.s16 	%rs292, %rs48, 1;
	st.shared.u16 	[%r747+2], %rs292;
	setp.eq.s32 	%p622, %r708, 2147483647;
	selp.b32 	%r3972, -2147483648, %r708, %p622;
	// begin inline asm
	shr.b32 %r3971, %r3972, %r1056;
	// end inline asm
	and.b32  	%r4223, %r3941, %r3971;
	not.b32 	%r4224, %r4223;
	and.b32  	%r4225, %r4224, 31;
	mad.lo.s32 	%r4226, %r4225, 768, %r5;
	shr.u32 	%r4227, %r4223, 4;
	and.b32  	%r4228, %r4227, 268435454;
	sub.s32 	%r748, %r4226, %r4228;
	ld.shared.u16 	%rs49, [%r748+2];
	add.s16 	%rs293, %rs49, 1;
	st.shared.u16 	[%r748+2], %rs293;
	setp.eq.s32 	%p623, %r709, 2147483647;
	selp.b32 	%r3975, -2147483648, %r709, %p623;
	// begin inline asm
	shr.b32 %r3974, %r3975, %r1056;
	// end inline asm
	and.b32  	%r4229, %r3941, %r3974;
	not.b32 	%r4230, %r4229;
	and.b32  	%r4231, %r4230, 31;
	mad.lo.s32 	%r4232, %r4231, 768, %r5;
	shr.u32 	%r4233, %r4229, 4;
	and.b32  	%r4234, %r4233, 268435454;
	sub.s32 	%r749, %r4232, %r4234;
	ld.shared.u16 	%rs50, [%r749+2];
	add.s16 	%rs294, %rs50, 1;
	st.shared.u16 	[%r749+2], %rs294;
	setp.eq.s32 	%p624, %r710, 2147483647;
	selp.b32 	%r3978, -2147483648, %r710, %p624;
	// begin inline asm
	shr.b32 %r3977, %r3978, %r1056;
	// end inline asm
	and.b32  	%r4235, %r3941, %r3977;
	not.b32 	%r4236, %r4235;
	and.b32  	%r4237, %r4236, 31;
	mad.lo.s32 	%r4238, %r4237, 768, %r5;
	shr.u32 	%r4239, %r4235, 4;
	and.b32  	%r4240, %r4239, 268435454;
	sub.s32 	%r750, %r4238, %r4240;
	ld.shared.u16 	%rs51, [%r750+2];
	add.s16 	%rs295, %rs51, 1;
	st.shared.u16 	[%r750+2], %rs295;
	setp.eq.s32 	%p625, %r711, 2147483647;
	selp.b32 	%r3981, -2147483648, %r711, %p625;
	// begin inline asm
	shr.b32 %r3980, %r3981, %r1056;
	// end inline asm
	and.b32  	%r4241, %r3941, %r3980;
	not.b32 	%r4242, %r4241;
	and.b32  	%r4243, %r4242, 31;
	mad.lo.s32 	%r4244, %r4243, 768, %r5;
	shr.u32 	%r4245, %r4241, 4;
	and.b32  	%r4246, %r4245, 268435454;
	sub.s32 	%r751, %r4244, %r4246;
	ld.shared.u16 	%rs52, [%r751+2];
	add.s16 	%rs296, %rs52, 1;
	st.shared.u16 	[%r751+2], %rs296;
	setp.eq.s32 	%p626, %r712, 2147483647;
	selp.b32 	%r3984, -2147483648, %r712, %p626;
	// begin inline asm
	shr.b32 %r3983, %r3984, %r1056;
	// end inline asm
	and.b32  	%r4247, %r3941, %r3983;
	not.b32 	%r4248, %r4247;
	and.b32  	%r4249, %r4248, 31;
	mad.lo.s32 	%r4250, %r4249, 768, %r5;
	shr.u32 	%r4251, %r4247, 4;
	and.b32  	%r4252, %r4251, 268435454;
	sub.s32 	%r752, %r4250, %r4252;
	ld.shared.u16 	%rs53, [%r752+2];
	add.s16 	%rs297, %rs53, 1;
	st.shared.u16 	[%r752+2], %rs297;
	setp.eq.s32 	%p627, %r713, 2147483647;
	selp.b32 	%r3987, -2147483648, %r713, %p627;
	// begin inline asm
	shr.b32 %r3986, %r3987, %r1056;
	// end inline asm
	and.b32  	%r4253, %r3941, %r3986;
	not.b32 	%r4254, %r4253;
	and.b32  	%r4255, %r4254, 31;
	mad.lo.s32 	%r4256, %r4255, 768, %r5;
	shr.u32 	%r4257, %r4253, 4;
	and.b32  	%r4258, %r4257, 268435454;
	sub.s32 	%r753, %r4256, %r4258;
	ld.shared.u16 	%rs54, [%r753+2];
	add.s16 	%rs298, %rs54, 1;
	st.shared.u16 	[%r753+2], %rs298;
	setp.eq.s32 	%p628, %r714, 2147483647;
	selp.b32 	%r3990, -2147483648, %r714, %p628;
	// begin inline asm
	shr.b32 %r3989, %r3990, %r1056;
	// end inline asm
	and.b32  	%r4259, %r3941, %r3989;
	not.b32 	%r4260, %r4259;
	and.b32  	%r4261, %r4260, 31;
	mad.lo.s32 	%r4262, %r4261, 768, %r5;
	shr.u32 	%r4263, %r4259, 4;
	and.b32  	%r4264, %r4263, 268435454;
	sub.s32 	%r754, %r4262, %r4264;
	ld.shared.u16 	%rs55, [%r754+2];
	add.s16 	%rs299, %rs55, 1;
	st.shared.u16 	[%r754+2], %rs299;
	setp.eq.s32 	%p629, %r715, 2147483647;
	selp.b32 	%r3993, -2147483648, %r715, %p629;
	// begin inline asm
	shr.b32 %r3992, %r3993, %r1056;
	// end inline asm
	and.b32  	%r4265, %r3941, %r3992;
	not.b32 	%r4266, %r4265;
	and.b32  	%r4267, %r4266, 31;
	mad.lo.s32 	%r4268, %r4267, 768, %r5;
	shr.u32 	%r4269, %r4265, 4;
	and.b32  	%r4270, %r4269, 268435454;
	sub.s32 	%r755, %r4268, %r4270;
	ld.shared.u16 	%rs56, [%r755+2];
	add.s16 	%rs300, %rs56, 1;
	st.shared.u16 	[%r755+2], %rs300;
	setp.eq.s32 	%p630, %r716, 2147483647;
	selp.b32 	%r3996, -2147483648, %r716, %p630;
	// begin inline asm
	shr.b32 %r3995, %r3996, %r1056;
	// end inline asm
	and.b32  	%r4271, %r3941, %r3995;
	not.b32 	%r4272, %r4271;
	and.b32  	%r4273, %r4272, 31;
	mad.lo.s32 	%r4274, %r4273, 768, %r5;
	shr.u32 	%r4275, %r4271, 4;
	and.b32  	%r4276, %r4275, 268435454;
	sub.s32 	%r756, %r4274, %r4276;
	ld.shared.u16 	%rs57, [%r756+2];
	add.s16 	%rs301, %rs57, 1;
	st.shared.u16 	[%r756+2], %rs301;
	setp.eq.s32 	%p631, %r717, 2147483647;
	selp.b32 	%r3999, -2147483648, %r717, %p631;
	// begin inline asm
	shr.b32 %r3998, %r3999, %r1056;
	// end inline asm
	and.b32  	%r4277, %r3941, %r3998;
	not.b32 	%r4278, %r4277;
	and.b32  	%r4279, %r4278, 31;
	mad.lo.s32 	%r4280, %r4279, 768, %r5;
	shr.u32 	%r4281, %r4277, 4;
	and.b32  	%r4282, %r4281, 268435454;
	sub.s32 	%r757, %r4280, %r4282;
	ld.shared.u16 	%rs58, [%r757+2];
	add.s16 	%rs302, %rs58, 1;
	st.shared.u16 	[%r757+2], %rs302;
	setp.eq.s32 	%p632, %r718, 2147483647;
	selp.b32 	%r4002, -2147483648, %r718, %p632;
	// begin inline asm
	shr.b32 %r4001, %r4002, %r1056;
	// end inline asm
	and.b32  	%r4283, %r3941, %r4001;
	not.b32 	%r4284, %r4283;
	and.b32  	%r4285, %r4284, 31;
	mad.lo.s32 	%r4286, %r4285, 768, %r5;
	shr.u32 	%r4287, %r4283, 4;
	and.b32  	%r4288, %r4287, 268435454;
	sub.s32 	%r758, %r4286, %r4288;
	ld.shared.u16 	%rs59, [%r758+2];
	add.s16 	%rs303, %rs59, 1;
	st.shared.u16 	[%r758+2], %rs303;
	setp.eq.s32 	%p633, %r719, 2147483647;
	selp.b32 	%r4005, -2147483648, %r719, %p633;
	// begin inline asm
	shr.b32 %r4004, %r4005, %r1056;
	// end inline asm
	and.b32  	%r4289, %r3941, %r4004;
	not.b32 	%r4290, %r4289;
	and.b32  	%r4291, %r4290, 31;
	mad.lo.s32 	%r4292, %r4291, 768, %r5;
	shr.u32 	%r4293, %r4289, 4;
	and.b32  	%r4294, %r4293, 268435454;
	sub.s32 	%r759, %r4292, %r4294;
	ld.shared.u16 	%rs60, [%r759+2];
	add.s16 	%rs304, %rs60, 1;
	st.shared.u16 	[%r759+2], %rs304;
	setp.eq.s32 	%p634, %r720, 2147483647;
	selp.b32 	%r4008, -2147483648, %r720, %p634;
	// begin inline asm
	shr.b32 %r4007, %r4008, %r1056;
	// end inline asm
	and.b32  	%r4295, %r3941, %r4007;
	not.b32 	%r4296, %r4295;
	and.b32  	%r4297, %r4296, 31;
	mad.lo.s32 	%r4298, %r4297, 768, %r5;
	shr.u32 	%r4299, %r4295, 4;
	and.b32  	%r4300, %r4299, 268435454;
	sub.s32 	%r760, %r4298, %r4300;
	ld.shared.u16 	%rs61, [%r760+2];
	add.s16 	%rs305, %rs61, 1;
	st.shared.u16 	[%r760+2], %rs305;
	setp.eq.s32 	%p635, %r721, 2147483647;
	selp.b32 	%r4011, -2147483648, %r721, %p635;
	// begin inline asm
	shr.b32 %r4010, %r4011, %r1056;
	// end inline asm
	and.b32  	%r4301, %r3941, %r4010;
	not.b32 	%r4302, %r4301;
	and.b32  	%r4303, %r4302, 31;
	mad.lo.s32 	%r4304, %r4303, 768, %r5;
	shr.u32 	%r4305, %r4301, 4;
	and.b32  	%r4306, %r4305, 268435454;
	sub.s32 	%r761, %r4304, %r4306;
	ld.shared.u16 	%rs62, [%r761+2];
	add.s16 	%rs306, %rs62, 1;
	st.shared.u16 	[%r761+2], %rs306;
	setp.eq.s32 	%p636, %r722, 2147483647;
	selp.b32 	%r4014, -2147483648, %r722, %p636;
	// begin inline asm
	shr.b32 %r4013, %r4014, %r1056;
	// end inline asm
	and.b32  	%r4307, %r3941, %r4013;
	not.b32 	%r4308, %r4307;
	and.b32  	%r4309, %r4308, 31;
	mad.lo.s32 	%r4310, %r4309, 768, %r5;
	shr.u32 	%r4311, %r4307, 4;
	and.b32  	%r4312, %r4311, 268435454;
	sub.s32 	%r762, %r4310, %r4312;
	ld.shared.u16 	%rs63, [%r762+2];
	add.s16 	%rs307, %rs63, 1;
	st.shared.u16 	[%r762+2], %rs307;
	setp.eq.s32 	%p637, %r723, 2147483647;
	selp.b32 	%r4017, -2147483648, %r723, %p637;
	// begin inline asm
	shr.b32 %r4016, %r4017, %r1056;
	// end inline asm
	and.b32  	%r4313, %r3941, %r4016;
	not.b32 	%r4314, %r4313;
	and.b32  	%r4315, %r4314, 31;
	mad.lo.s32 	%r4316, %r4315, 768, %r5;
	shr.u32 	%r4317, %r4313, 4;
	and.b32  	%r4318, %r4317, 268435454;
	sub.s32 	%r763, %r4316, %r4318;
	ld.shared.u16 	%rs64, [%r763+2];
	add.s16 	%rs308, %rs64, 1;
	st.shared.u16 	[%r763+2], %rs308;
	setp.eq.s32 	%p638, %r724, 2147483647;
	selp.b32 	%r4020, -2147483648, %r724, %p638;
	// begin inline asm
	shr.b32 %r4019, %r4020, %r1056;
	// end inline asm
	and.b32  	%r4319, %r3941, %r4019;
	not.b32 	%r4320, %r4319;
	and.b32  	%r4321, %r4320, 31;
	mad.lo.s32 	%r4322, %r4321, 768, %r5;
	shr.u32 	%r4323, %r4319, 4;
	and.b32  	%r4324, %r4323, 268435454;
	sub.s32 	%r764, %r4322, %r4324;
	ld.shared.u16 	%rs65, [%r764+2];
	add.s16 	%rs309, %rs65, 1;
	st.shared.u16 	[%r764+2], %rs309;
	setp.eq.s32 	%p639, %r725, 2147483647;
	selp.b32 	%r4023, -2147483648, %r725, %p639;
	// begin inline asm
	shr.b32 %r4022, %r4023, %r1056;
	// end inline asm
	and.b32  	%r4325, %r3941, %r4022;
	not.b32 	%r4326, %r4325;
	and.b32  	%r4327, %r4326, 31;
	mad.lo.s32 	%r4328, %r4327, 768, %r5;
	shr.u32 	%r4329, %r4325, 4;
	and.b32  	%r4330, %r4329, 268435454;
	sub.s32 	%r765, %r4328, %r4330;
	ld.shared.u16 	%rs66, [%r765+2];
	add.s16 	%rs310, %rs66, 1;
	st.shared.u16 	[%r765+2], %rs310;
	setp.eq.s32 	%p640, %r726, 2147483647;
	selp.b32 	%r4026, -2147483648, %r726, %p640;
	// begin inline asm
	shr.b32 %r4025, %r4026, %r1056;
	// end inline asm
	and.b32  	%r4331, %r3941, %r4025;
	not.b32 	%r4332, %r4331;
	and.b32  	%r4333, %r4332, 31;
	mad.lo.s32 	%r4334, %r4333, 768, %r5;
	shr.u32 	%r4335, %r4331, 4;
	and.b32  	%r4336, %r4335, 268435454;
	sub.s32 	%r766, %r4334, %r4336;
	ld.shared.u16 	%rs67, [%r766+2];
	add.s16 	%rs311, %rs67, 1;
	st.shared.u16 	[%r766+2], %rs311;
	setp.eq.s32 	%p641, %r727, 2147483647;
	selp.b32 	%r4029, -2147483648, %r727, %p641;
	// begin inline asm
	shr.b32 %r4028, %r4029, %r1056;
	// end inline asm
	and.b32  	%r4337, %r3941, %r4028;
	not.b32 	%r4338, %r4337;
	and.b32  	%r4339, %r4338, 31;
	mad.lo.s32 	%r4340, %r4339, 768, %r5;
	shr.u32 	%r4341, %r4337, 4;
	and.b32  	%r4342, %r4341, 268435454;
	sub.s32 	%r767, %r4340, %r4342;
	ld.shared.u16 	%rs68, [%r767+2];
	add.s16 	%rs312, %rs68, 1;
	st.shared.u16 	[%r767+2], %rs312;
	setp.eq.s32 	%p642, %r728, 2147483647;
	selp.b32 	%r4032, -2147483648, %r728, %p642;
	// begin inline asm
	shr.b32 %r4031, %r4032, %r1056;
	// end inline asm
	and.b32  	%r4343, %r3941, %r4031;
	not.b32 	%r4344, %r4343;
	and.b32  	%r4345, %r4344, 31;
	mad.lo.s32 	%r4346, %r4345, 768, %r5;
	shr.u32 	%r4347, %r4343, 4;
	and.b32  	%r4348, %r4347, 268435454;
	sub.s32 	%r768, %r4346, %r4348;
	ld.shared.u16 	%rs69, [%r768+2];
	add.s16 	%rs313, %rs69, 1;
	st.shared.u16 	[%r768+2], %rs313;
	setp.eq.s32 	%p643, %r729, 2147483647;
	selp.b32 	%r4035, -2147483648, %r729, %p643;
	// begin inline asm
	shr.b32 %r4034, %r4035, %r1056;
	// end inline asm
	and.b32  	%r4349, %r3941, %r4034;
	not.b32 	%r4350, %r4349;
	and.b32  	%r4351, %r4350, 31;
	mad.lo.s32 	%r4352, %r4351, 768, %r5;
	shr.u32 	%r4353, %r4349, 4;
	and.b32  	%r4354, %r4353, 268435454;
	sub.s32 	%r769, %r4352, %r4354;
	ld.shared.u16 	%rs70, [%r769+2];
	add.s16 	%rs314, %rs70, 1;
	st.shared.u16 	[%r769+2], %rs314;
	setp.eq.s32 	%p644, %r730, 2147483647;
	selp.b32 	%r4038, -2147483648, %r730, %p644;
	// begin inline asm
	shr.b32 %r4037, %r4038, %r1056;
	// end inline asm
	and.b32  	%r4355, %r3941, %r4037;
	not.b32 	%r4356, %r4355;
	and.b32  	%r4357, %r4356, 31;
	mad.lo.s32 	%r4358, %r4357, 768, %r5;
	shr.u32 	%r4359, %r4355, 4;
	and.b32  	%r4360, %r4359, 268435454;
	sub.s32 	%r770, %r4358, %r4360;
	ld.shared.u16 	%rs71, [%r770+2];
	add.s16 	%rs315, %rs71, 1;
	st.shared.u16 	[%r770+2], %rs315;
	setp.eq.s32 	%p645, %r731, 2147483647;
	selp.b32 	%r4041, -2147483648, %r731, %p645;
	// begin inline asm
	shr.b32 %r4040, %r4041, %r1056;
	// end inline asm
	and.b32  	%r4361, %r3941, %r4040;
	not.b32 	%r4362, %r4361;
	and.b32  	%r4363, %r4362, 31;
	mad.lo.s32 	%r4364, %r4363, 768, %r5;
	shr.u32 	%r4365, %r4361, 4;
	and.b32  	%r4366, %r4365, 268435454;
	sub.s32 	%r771, %r4364, %r4366;
	ld.shared.u16 	%rs72, [%r771+2];
	add.s16 	%rs316, %rs72, 1;
	st.shared.u16 	[%r771+2], %rs316;
	setp.eq.s32 	%p646, %r732, 2147483647;
	selp.b32 	%r4044, -2147483648, %r732, %p646;
	// begin inline asm
	shr.b32 %r4043, %r4044, %r1056;
	// end inline asm
	and.b32  	%r4367, %r3941, %r4043;
	not.b32 	%r4368, %r4367;
	and.b32  	%r4369, %r4368, 31;
	mad.lo.s32 	%r4370, %r4369, 768, %r5;
	shr.u32 	%r4371, %r4367, 4;
	and.b32  	%r4372, %r4371, 268435454;
	sub.s32 	%r772, %r4370, %r4372;
	ld.shared.u16 	%rs73, [%r772+2];
	add.s16 	%rs317, %rs73, 1;
	st.shared.u16 	[%r772+2], %rs317;
	setp.eq.s32 	%p647, %r733, 2147483647;
	selp.b32 	%r4047, -2147483648, %r733, %p647;
	// begin inline asm
	shr.b32 %r4046, %r4047, %r1056;
	// end inline asm
	and.b32  	%r4373, %r3941, %r4046;
	not.b32 	%r4374, %r4373;
	and.b32  	%r4375, %r4374, 31;
	mad.lo.s32 	%r4376, %r4375, 768, %r5;
	shr.u32 	%r4377, %r4373, 4;
	and.b32  	%r4378, %r4377, 268435454;
	sub.s32 	%r773, %r4376, %r4378;
	ld.shared.u16 	%rs74, [%r773+2];
	add.s16 	%rs318, %rs74, 1;
	st.shared.u16 	[%r773+2], %rs318;
	setp.eq.s32 	%p648, %r734, 2147483647;
	selp.b32 	%r4050, -2147483648, %r734, %p648;
	// begin inline asm
	shr.b32 %r4049, %r4050, %r1056;
	// end inline asm
	and.b32  	%r4379, %r3941, %r4049;
	not.b32 	%r4380, %r4379;
	and.b32  	%r4381, %r4380, 31;
	mad.lo.s32 	%r4382, %r4381, 768, %r5;
	shr.u32 	%r4383, %r4379, 4;
	and.b32  	%r4384, %r4383, 268435454;
	sub.s32 	%r774, %r4382, %r4384;
	ld.shared.u16 	%rs75, [%r774+2];
	add.s16 	%rs319, %rs75, 1;
	st.shared.u16 	[%r774+2], %rs319;
	setp.eq.s32 	%p649, %r735, 2147483647;
	selp.b32 	%r4053, -2147483648, %r735, %p649;
	// begin inline asm
	shr.b32 %r4052, %r4053, %r1056;
	// end inline asm
	and.b32  	%r4385, %r3941, %r4052;
	not.b32 	%r4386, %r4385;
	and.b32  	%r4387, %r4386, 31;
	mad.lo.s32 	%r4388, %r4387, 768, %r5;
	shr.u32 	%r4389, %r4385, 4;
	and.b32  	%r4390, %r4389, 268435454;
	sub.s32 	%r775, %r4388, %r4390;
	ld.shared.u16 	%rs76, [%r775+2];
	add.s16 	%rs320, %rs76, 1;
	st.shared.u16 	[%r775+2], %rs320;
	setp.eq.s32 	%p650, %r736, 2147483647;
	selp.b32 	%r4056, -2147483648, %r736, %p650;
	// begin inline asm
	shr.b32 %r4055, %r4056, %r1056;
	// end inline asm
	and.b32  	%r4391, %r3941, %r4055;
	not.b32 	%r4392, %r4391;
	and.b32  	%r4393, %r4392, 31;
	mad.lo.s32 	%r4394, %r4393, 768, %r5;
	shr.u32 	%r4395, %r4391, 4;
	and.b32  	%r4396, %r4395, 268435454;
	sub.s32 	%r776, %r4394, %r4396;
	ld.shared.u16 	%rs77, [%r776+2];
	add.s16 	%rs321, %rs77, 1;
	st.shared.u16 	[%r776+2], %rs321;
	setp.eq.s32 	%p651, %r737, 2147483647;
	selp.b32 	%r4059, -2147483648, %r737, %p651;
	// begin inline asm
	shr.b32 %r4058, %r4059, %r1056;
	// end inline asm
	and.b32  	%r4397, %r3941, %r4058;
	not.b32 	%r4398, %r4397;
	and.b32  	%r4399, %r4398, 31;
	mad.lo.s32 	%r4400, %r4399, 768, %r5;
	shr.u32 	%r4401, %r4397, 4;
	and.b32  	%r4402, %r4401, 268435454;
	sub.s32 	%r777, %r4400, %r4402;
	ld.shared.u16 	%rs78, [%r777+2];
	add.s16 	%rs322, %rs78, 1;
	st.shared.u16 	[%r777+2], %rs322;
	bar.sync 	0;
	shl.b32 	%r4403, %r4, 7;
	add.s32 	%r778, %r5, %r4403;
	ld.shared.u32 	%r779, [%r778];
	ld.shared.u32 	%r4404, [%r778+4];
	ld.shared.u32 	%r4405, [%r778+8];
	ld.shared.u32 	%r4406, [%r778+12];
	ld.shared.u32 	%r4407, [%r778+16];
	ld.shared.u32 	%r4408, [%r778+20];
	ld.shared.u32 	%r4409, [%r778+24];
	ld.shared.u32 	%r4410, [%r778+28];
	ld.shared.u32 	%r4411, [%r778+32];
	ld.shared.u32 	%r4412, [%r778+36];
	ld.shared.u32 	%r4413, [%r778+40];
	ld.shared.u32 	%r4414, [%r778+44];
	ld.shared.u32 	%r4415, [%r778+48];
	ld.shared.u32 	%r4416, [%r778+52];
	ld.shared.u32 	%r4417, [%r778+56];
	ld.shared.u32 	%r4418, [%r778+60];
	ld.shared.u32 	%r4419, [%r778+64];
	ld.shared.u32 	%r4420, [%r778+68];
	ld.shared.u32 	%r4421, [%r778+72];
	ld.shared.u32 	%r4422, [%r778+76];
	ld.shared.u32 	%r4423, [%r778+80];
	ld.shared.u32 	%r4424, [%r778+84];
	ld.shared.u32 	%r4425, [%r778+88];
	ld.shared.u32 	%r4426, [%r778+92];
	ld.shared.u32 	%r4427, [%r778+96];
	ld.shared.u32 	%r4428, [%r778+100];
	ld.shared.u32 	%r4429, [%r778+104];
	ld.shared.u32 	%r4430, [%r778+108];
	ld.shared.u32 	%r4431, [%r778+112];
	ld.shared.u32 	%r4432, [%r778+116];
	ld.shared.u32 	%r4433, [%r778+120];
	ld.shared.u32 	%r4434, [%r778+124];
	ld.shared.u32 	%r4435, [%r778+128];
	add.s32 	%r780, %r4404, %r779;
	add.s32 	%r781, %r4405, %r780;
	add.s32 	%r782, %r4406, %r781;
	add.s32 	%r783, %r4407, %r782;
	add.s32 	%r784, %r4408, %r783;
	add.s32 	%r785, %r4409, %r784;
	add.s32 	%r786, %r4410, %r785;
	add.s32 	%r787, %r4411, %r786;
	add.s32 	%r788, %r4412, %r787;
	add.s32 	%r789, %r4413, %r788;
	add.s32 	%r790, %r4414, %r789;
	add.s32 	%r791, %r4415, %r790;
	add.s32 	%r792, %r4416, %r791;
	add.s32 	%r793, %r4417, %r792;
	add.s32 	%r794, %r4418, %r793;
	add.s32 	%r795, %r4419, %r794;
	add.s32 	%r796, %r4420, %r795;
	add.s32 	%r797, %r4421, %r796;
	add.s32 	%r798, %r4422, %r797;
	add.s32 	%r799, %r4423, %r798;
	add.s32 	%r800, %r4424, %r799;
	add.s32 	%r801, %r4425, %r800;
	add.s32 	%r802, %r4426, %r801;
	add.s32 	%r803, %r4427, %r802;
	add.s32 	%r804, %r4428, %r803;
	add.s32 	%r805, %r4429, %r804;
	add.s32 	%r806, %r4430, %r805;
	add.s32 	%r807, %r4431, %r806;
	add.s32 	%r808, %r4432, %r807;
	add.s32 	%r809, %r4433, %r808;
	add.s32 	%r810, %r4434, %r809;
	add.s32 	%r4065, %r4435, %r810;
	mov.b32 	%r4063, 1;
	mov.b32 	%r4090, -1;
	// begin inline asm
	{  .reg .u32 r0;  .reg .pred p;  shfl.sync.up.b32 r0|p, %r4065, %r4063, %r4088, %r4090;  @p add.u32 r0, r0, %r4065;  mov.u32 %r4061, r0;}
	// end inline asm
	mov.b32 	%r4069, 2;
	// begin inline asm
	{  .reg .u32 r0;  .reg .pred p;  shfl.sync.up.b32 r0|p, %r4061, %r4069, %r4088, %r4090;  @p add.u32 r0, r0, %r4061;  mov.u32 %r4067, r0;}
	// end inline asm
	mov.b32 	%r4075, 4;
	// begin inline asm
	{  .reg .u32 r0;  .reg .pred p;  shfl.sync.up.b32 r0|p, %r4067, %r4075, %r4088, %r4090;  @p add.u32 r0, r0, %r4067;  mov.u32 %r4073, r0;}
	// end inline asm
	mov.b32 	%r4081, 8;
	// begin inline asm
	{  .reg .u32 r0;  .reg .pred p;  shfl.sync.up.b32 r0|p, %r4073, %r4081, %r4088, %r4090;  @p add.u32 r0, r0, %r4073;  mov.u32 %r4079, r0;}
	// end inline asm
	mov.b32 	%r4087, 16;
	// begin inline asm
	{  .reg .u32 r0;  .reg .pred p;  shfl.sync.up.b32 r0|p, %r4079, %r4087, %r4088, %r4090;  @p add.u32 r0, r0, %r4079;  mov.u32 %r4085, r0;}
	// end inline asm
	setp.ne.s32 	%p652, %r2146, 31;
	@%p652 bra 	$L__BB2_145;
	st.shared.u32 	[%r124], %r4085;
$L__BB2_145:
	sub.s32 	%r4436, %r4085, %r4065;
	bar.sync 	0;
	ld.shared.v4.u32 	{%r4437, %r4438, %r4439, %r4440}, [_ZZN3cub18CUB_300001_SM_10006detail10radix_sort30DeviceSegmentedRadixSortKernelINS1_5radix10policy_hubIfiiE10Policy1000ELb0ELNS0_9SortOrderE1EfiPiS9_iNS1_21identity_decomposer_tEEEvPKT2_PSB_PKT3_PSF_T4_T5_iiiT7_E12temp_storage+25344];
	add.s32 	%r4441, %r4438, %r4437;
	setp.eq.s32 	%p653, %r88, 2;
	selp.b32 	%r4442, %r4441, %r4437, %p653;
	add.s32 	%r4443, %r4441, %r4439;
	setp.eq.s32 	%p654, %r88, 3;
	selp.b32 	%r4444, %r4443, %r4442, %p654;
	add.s32 	%r4445, %r4443, %r4440;
	setp.eq.s32 	%p655, %r88, 4;
	selp.b32 	%r4446, %r4445, %r4444, %p655;
	ld.shared.v2.u32 	{%r4447, %r4448}, [_ZZN3cub18CUB_300001_SM_10006detail10radix_sort30DeviceSegmentedRadixSortKernelINS1_5radix10policy_hubIfiiE10Policy1000ELb0ELNS0_9SortOrderE1EfiPiS9_iNS1_21identity_decomposer_tEEEvPKT2_PSB_PKT3_PSF_T4_T5_iiiT7_E12temp_storage+25360];
	add.s32 	%r4449, %r4445, %r4447;
	setp.eq.s32 	%p656, %r88, 5;
	selp.b32 	%r4450, %r4449, %r4446, %p656;
	add.s32 	%r813, %r4449, %r4448;
	setp.gt.u32 	%p657, %r4, 31;
	setp.ne.s32 	%p658, %r2146, 0;
	selp.b32 	%r4451, %r4436, 0, %p658;
	add.s32 	%r4452, %r4450, %r4451;
	or.pred  	%p659, %p657, %p658;
	selp.b32 	%r5364, %r4452, %r4436, %p657;
	@%p659 bra 	$L__BB2_147;
	shl.b32 	%r5364, %r813, 16;
	st.shared.u32 	[_ZZN3cub18CUB_300001_SM_10006detail10radix_sort30DeviceSegmentedRadixSortKernelINS1_5radix10policy_hubIfiiE10Policy1000ELb0ELNS0_9SortOrderE1EfiPiS9_iNS1_21identity_decomposer_tEEEvPKT2_PSB_PKT3_PSF_T4_T5_iiiT7_E12temp_storage+25376], %r5364;
$L__BB2_147:
	bar.sync 	0;
	setp.eq.s32 	%p660, %r4, 0;
	@%p660 bra 	$L__BB2_149;
	ld.shared.u32 	%r4453, [_ZZN3cub18CUB_300001_SM_10006detail10radix_sort30DeviceSegmentedRadixSortKernelINS1_5radix10policy_hubIfiiE10Policy1000ELb0ELNS0_9SortOrderE1EfiPiS9_iNS1_21identity_decomposer_tEEEvPKT2_PSB_PKT3_PSF_T4_T5_iiiT7_E12temp_storage+25376];
	add.s32 	%r5364, %r4453, %r5364;
$L__BB2_149:
	add.s32 	%r4455, %r779, %r5364;
	add.s32 	%r4456, %r780, %r5364;
	add.s32 	%r4457, %r781, %r5364;
	add.s32 	%r4458, %r782, %r5364;
	add.s32 	%r4459, %r783, %r5364;
	add.s32 	%r4460, %r784, %r5364;
	add.s32 	%r4461, %r785, %r5364;
	add.s32 	%r4462, %r786, %r5364;
	add.s32 	%r4463, %r787, %r5364;
	add.s32 	%r4464, %r788, %r5364;
	add.s32 	%r4465, %r789, %r5364;
	add.s32 	%r4466, %r790, %r5364;
	add.s32 	%r4467, %r791, %r5364;
	add.s32 	%r4468, %r792, %r5364;
	add.s32 	%r4469, %r793, %r5364;
	add.s32 	%r4470, %r794, %r5364;
	add.s32 	%r4471, %r795, %r5364;
	add.s32 	%r4472, %r796, %r5364;
	add.s32 	%r4473, %r797, %r5364;
	add.s32 	%r4474, %r798, %r5364;
	add.s32 	%r4475, %r799, %r5364;
	add.s32 	%r4476, %r800, %r5364;
	add.s32 	%r4477, %r801, %r5364;
	add.s32 	%r4478, %r802, %r5364;
	add.s32 	%r4479, %r803, %r5364;
	add.s32 	%r4480, %r804, %r5364;
	add.s32 	%r4481, %r805, %r5364;
	add.s32 	%r4482, %r806, %r5364;
	add.s32 	%r4483, %r807, %r5364;
	add.s32 	%r4484, %r808, %r5364;
	add.s32 	%r4485, %r809, %r5364;
	add.s32 	%r4486, %r810, %r5364;
	st.shared.u32 	[%r778], %r5364;
	st.shared.u32 	[%r778+4], %r4455;
	st.shared.u32 	[%r778+8], %r4456;
	st.shared.u32 	[%r778+12], %r4457;
	st.shared.u32 	[%r778+16], %r4458;
	st.shared.u32 	[%r778+20], %r4459;
	st.shared.u32 	[%r778+24], %r4460;
	st.shared.u32 	[%r778+28], %r4461;
	st.shared.u32 	[%r778+32], %r4462;
	st.shared.u32 	[%r778+36], %r4463;
	st.shared.u32 	[%r778+40], %r4464;
	st.shared.u32 	[%r778+44], %r4465;
	st.shared.u32 	[%r778+48], %r4466;
	st.shared.u32 	[%r778+52], %r4467;
	st.shared.u32 	[%r778+56], %r4468;
	st.shared.u32 	[%r778+60], %r4469;
	st.shared.u32 	[%r778+64], %r4470;
	st.shared.u32 	[%r778+68], %r4471;
	st.shared.u32 	[%r778+72], %r4472;
	st.shared.u32 	[%r778+76], %r4473;
	st.shared.u32 	[%r778+80], %r4474;
	st.shared.u32 	[%r778+84], %r4475;
	st.shared.u32 	[%r778+88], %r4476;
	st.shared.u32 	[%r778+92], %r4477;
	st.shared.u32 	[%r778+96], %r4478;
	st.shared.u32 	[%r778+100], %r4479;
	st.shared.u32 	[%r778+104], %r4480;
	st.shared.u32 	[%r778+108], %r4481;
	st.shared.u32 	[%r778+112], %r4482;
	st.shared.u32 	[%r778+116], %r4483;
	st.shared.u32 	[%r778+120], %r4484;
	st.shared.u32 	[%r778+124], %r4485;
	st.shared.u32 	[%r778+128], %r4486;
	bar.sync 	0;
	cvt.u32.u16 	%r4487, %rs40;
	ld.shared.u16 	%r4488, [%r739+2];
	add.s32 	%r819, %r4488, %r4487;
	cvt.u32.u16 	%r4489, %rs41;
	ld.shared.u16 	%r4490, [%r740+2];
	add.s32 	%r820, %r4490, %r4489;
	cvt.u32.u16 	%r4491, %rs42;
	ld.shared.u16 	%r4492, [%r741+2];
	add.s32 	%r821, %r4492, %r4491;
	cvt.u32.u16 	%r4493, %rs43;
	ld.shared.u16 	%r4494, [%r742+2];
	add.s32 	%r822, %r4494, %r4493;
	cvt.u32.u16 	%r4495, %rs44;
	ld.shared.u16 	%r4496, [%r743+2];
	add.s32 	%r823, %r4496, %r4495;
	cvt.u32.u16 	%r4497, %rs45;
	ld.shared.u16 	%r4498, [%r744+2];
	add.s32 	%r824, %r4498, %r4497;
	cvt.u32.u16 	%r4499, %rs46;
	ld.shared.u16 	%r4500, [%r745+2];
	add.s32 	%r825, %r4500, %r4499;
	cvt.u32.u16 	%r4501, %rs47;
	ld.shared.u16 	%r4502, [%r746+2];
	add.s32 	%r826, %r4502, %r4501;
	cvt.u32.u16 	%r4503, %rs48;
	ld.shared.u16 	%r4504, [%r747+2];
	add.s32 	%r827, %r4504, %r4503;
	cvt.u32.u16 	%r4505, %rs49;
	ld.shared.u16 	%r4506, [%r748+2];
	add.s32 	%r828, %r4506, %r4505;
	cvt.u32.u16 	%r4507, %rs50;
	ld.shared.u16 	%r4508, [%r749+2];
	add.s32 	%r829, %r4508, %r4507;
	cvt.u32.u16 	%r4509, %rs51;
	ld.shared.u16 	%r4510, [%r750+2];
	add.s32 	%r830, %r4510, %r4509;
	cvt.u32.u16 	%r4511, %rs52;
	ld.shared.u16 	%r4512, [%r751+2];
	add.s32 	%r831, %r4512, %r4511;
	cvt.u32.u16 	%r4513, %rs53;
	ld.shared.u16 	%r4514, [%r752+2];
	add.s32 	%r832, %r4514, %r4513;
	cvt.u32.u16 	%r4515, %rs54;
	ld.shared.u16 	%r4516, [%r753+2];
	add.s32 	%r833, %r4516, %r4515;
	cvt.u32.u16 	%r4517, %rs55;
	ld.shared.u16 	%r4518, [%r754+2];
	add.s32 	%r834, %r4518, %r4517;
	cvt.u32.u16 	%r4519, %rs56;
	ld.shared.u16 	%r4520, [%r755+2];
	add.s32 	%r835, %r4520, %r4519;
	cvt.u32.u16 	%r4521, %rs57;
	ld.shared.u16 	%r4522, [%r756+2];
	add.s32 	%r836, %r4522, %r4521;
	cvt.u32.u16 	%r4523, %rs58;
	ld.shared.u16 	%r4524, [%r757+2];
	add.s32 	%r837, %r4524, %r4523;
	cvt.u32.u16 	%r4525, %rs59;
	ld.shared.u16 	%r4526, [%r758+2];
	add.s32 	%r838, %r4526, %r4525;
	cvt.u32.u16 	%r4527, %rs60;
	ld.shared.u16 	%r4528, [%r759+2];
	add.s32 	%r839, %r4528, %r4527;
	cvt.u32.u16 	%r4529, %rs61;
	ld.shared.u16 	%r4530, [%r760+2];
	add.s32 	%r840, %r4530, %r4529;
	cvt.u32.u16 	%r4531, %rs62;
	ld.shared.u16 	%r4532, [%r761+2];
	add.s32 	%r841, %r4532, %r4531;
	cvt.u32.u16 	%r4533, %rs63;
	ld.shared.u16 	%r4534, [%r762+2];
	add.s32 	%r842, %r4534, %r4533;
	cvt.u32.u16 	%r4535, %rs64;
	ld.shared.u16 	%r4536, [%r763+2];
	add.s32 	%r843, %r4536, %r4535;
	cvt.u32.u16 	%r4537, %rs65;
	ld.shared.u16 	%r4538, [%r764+2];
	add.s32 	%r844, %r4538, %r4537;
	cvt.u32.u16 	%r4539, %rs66;
	ld.shared.u16 	%r4540, [%r765+2];
	add.s32 	%r845, %r4540, %r4539;
	cvt.u32.u16 	%r4541, %rs67;
	ld.shared.u16 	%r4542, [%r766+2];
	add.s32 	%r846, %r4542, %r4541;
	cvt.u32.u16 	%r4543, %rs68;
	ld.shared.u16 	%r4544, [%r767+2];
	add.s32 	%r847, %r4544, %r4543;
	cvt.u32.u16 	%r4545, %rs69;
	ld.shared.u16 	%r4546, [%r768+2];
	add.s32 	%r848, %r4546, %r4545;
	cvt.u32.u16 	%r4547, %rs70;
	ld.shared.u16 	%r4548, [%r769+2];
	add.s32 	%r849, %r4548, %r4547;
	cvt.u32.u16 	%r4549, %rs71;
	ld.shared.u16 	%r4550, [%r770+2];
	add.s32 	%r850, %r4550, %r4549;
	cvt.u32.u16 	%r4551, %rs72;
	ld.shared.u16 	%r4552, [%r771+2];
	add.s32 	%r851, %r4552, %r4551;
	cvt.u32.u16 	%r4553, %rs73;
	ld.shared.u16 	%r4554, [%r772+2];
	add.s32 	%r852, %r4554, %r4553;
	cvt.u32.u16 	%r4555, %rs74;
	ld.shared.u16 	%r4556, [%r773+2];
	add.s32 	%r853, %r4556, %r4555;
	cvt.u32.u16 	%r4557, %rs75;
	ld.shared.u16 	%r4558, [%r774+2];
	add.s32 	%r854, %r4558, %r4557;
	cvt.u32.u16 	%r4559, %rs76;
	ld.shared.u16 	%r4560, [%r775+2];
	add.s32 	%r855, %r4560, %r4559;
	cvt.u32.u16 	%r4561, %rs77;
	ld.shared.u16 	%r4562, [%r776+2];
	add.s32 	%r856, %r4562, %r4561;
	cvt.u32.u16 	%r4563, %rs78;
	ld.shared.u16 	%r4564, [%r777+2];
	add.s32 	%r857, %r4564, %r4563;
	setp.gt.u32 	%p661, %r4, 63;
	@%p661 bra 	$L__BB2_151;
	sub.s32 	%r4565, 63, %r4;
	and.b32  	%r4566, %r4565, 31;
	mov.u32 	%r4567, _ZZN3cub18CUB_300001_SM_10006detail10radix_sort30DeviceSegmentedRadixSortKernelINS1_5radix10policy_hubIfiiE10Policy1000ELb0ELNS0_9SortOrderE1EfiPiS9_iNS1_21identity_decomposer_tEEEvPKT2_PSB_PKT3_PSF_T4_T5_iiiT7_E12temp_storage;
	mad.lo.s32 	%r4568, %r4566, 768, %r4567;
	shr.u32 	%r4569, %r4565, 4;
	and.b32  	%r4570, %r4569, 2;
	add.s32 	%r4571, %r4568, %r4570;
	ld.shared.u16 	%r5365, [%r4571];
$L__BB2_151:
	setp.gt.u32 	%p662, %r4, 63;
	bar.sync 	0;
	@%p662 bra 	$L__BB2_153;
	st.shared.u32 	[%r5], %r5365;
$L__BB2_153:
	setp.gt.u32 	%p663, %r4, 63;
	bar.sync 	0;
	bar.sync 	0;
	@%p663 bra 	$L__BB2_155;
	sub.s32 	%r4572, %r5320, %r5365;
	st.shared.u32 	[%r5+29952], %r4572;
$L__BB2_155:
	bar.sync 	0;
	shl.b32 	%r4576, %r819, 2;
	mov.u32 	%r4577, _ZZN3cub18CUB_300001_SM_10006detail10radix_sort30DeviceSegmentedRadixSortKernelINS1_5radix10policy_hubIfiiE10Policy1000ELb0ELNS0_9SortOrderE1EfiPiS9_iNS1_21identity_decomposer_tEEEvPKT2_PSB_PKT3_PSF_T4_T5_iiiT7_E12temp_storage;
	add.s32 	%r860, %r4577, %r4576;
	st.shared.u32 	[%r860], %r699;
	shl.b32 	%r4578, %r820, 2;
	add.s32 	%r861, %r4577, %r4578;
	st.shared.u32 	[%r861], %r700;
	shl.b32 	%r4579, %r821, 2;
	add.s32 	%r862, %r4577, %r4579;
	st.shared.u32 	[%r862], %r701;
	shl.b32 	%r4580, %r822, 2;
	add.s32 	%r863, %r4577, %r4580;
	st.shared.u32 	[%r863], %r702;
	shl.b32 	%r4581, %r823, 2;
	add.s32 	%r864, %r4577, %r4581;
	st.shared.u32 	[%r864], %r703;
	shl.b32 	%r4582, %r824, 2;
	add.s32 	%r865, %r4577, %r4582;
	st.shared.u32 	[%r865], %r704;
	shl.b32 	%r4583, %r825, 2;
	add.s32 	%r866, %r4577, %r4583;
	st.shared.u32 	[%r866], %r705;
	shl.b32 	%r4584, %r826, 2;
	add.s32 	%r867, %r4577, %r4584;
	st.shared.u32 	[%r867], %r706;
	shl.b32 	%r4585, %r827, 2;
	add.s32 	%r868, %r4577, %r4585;
	st.shared.u32 	[%r868], %r707;
	shl.b32 	%r4586, %r828, 2;
	add.s32 	%r869, %r4577, %r4586;
	st.shared.u32 	[%r869], %r708;
	shl.b32 	%r4587, %r829, 2;
	add.s32 	%r870, %r4577, %r4587;
	st.shared.u32 	[%r870], %r709;
	shl.b32 	%r4588, %r830, 2;
	add.s32 	%r871, %r4577, %r4588;
	st.shared.u32 	[%r871], %r710;
	shl.b32 	%r4589, %r831, 2;
	add.s32 	%r872, %r4577, %r4589;
	st.shared.u32 	[%r872], %r711;
	shl.b32 	%r4590, %r832, 2;
	add.s32 	%r873, %r4577, %r4590;
	st.shared.u32 	[%r873], %r712;
	shl.b32 	%r4591, %r833, 2;
	add.s32 	%r874, %r4577, %r4591;
	st.shared.u32 	[%r874], %r713;
	shl.b32 	%r4592, %r834, 2;
	add.s32 	%r875, %r4577, %r4592;
	st.shared.u32 	[%r875], %r714;
	shl.b32 	%r4593, %r835, 2;
	add.s32 	%r876, %r4577, %r4593;
	st.shared.u32 	[%r876], %r715;
	shl.b32 	%r4594, %r836, 2;
	add.s32 	%r877, %r4577, %r4594;
	st.shared.u32 	[%r877], %r716;
	shl.b32 	%r4595, %r837, 2;
	add.s32 	%r878, %r4577, %r4595;
	st.shared.u32 	[%r878], %r717;
	shl.b32 	%r4596, %r838, 2;
	add.s32 	%r879, %r4577, %r4596;
	st.shared.u32 	[%r879], %r718;
	shl.b32 	%r4597, %r839, 2;
	add.s32 	%r880, %r4577, %r4597;
	st.shared.u32 	[%r880], %r719;
	shl.b32 	%r4598, %r840, 2;
	add.s32 	%r881, %r4577, %r4598;
	st.shared.u32 	[%r881], %r720;
	shl.b32 	%r4599, %r841, 2;
	add.s32 	%r882, %r4577, %r4599;
	st.shared.u32 	[%r882], %r721;
	shl.b32 	%r4600, %r842, 2;
	add.s32 	%r883, %r4577, %r4600;
	st.shared.u32 	[%r883], %r722;
	shl.b32 	%r4601, %r843, 2;
	add.s32 	%r884, %r4577, %r4601;
	st.shared.u32 	[%r884], %r723;
	shl.b32 	%r4602, %r844, 2;
	add.s32 	%r885, %r4577, %r4602;
	st.shared.u32 	[%r885], %r724;
	shl.b32 	%r4603, %r845, 2;
	add.s32 	%r886, %r4577, %r4603;
	st.shared.u32 	[%r886], %r725;
	shl.b32 	%r4604, %r846, 2;
	add.s32 	%r887, %r4577, %r4604;
	st.shared.u32 	[%r887], %r726;
	shl.b32 	%r4605, %r847, 2;
	add.s32 	%r888, %r4577, %r4605;
	st.shared.u32 	[%r888], %r727;
	shl.b32 	%r4606, %r848, 2;
	add.s32 	%r889, %r4577, %r4606;
	st.shared.u32 	[%r889], %r728;
	shl.b32 	%r4607, %r849, 2;
	add.s32 	%r890, %r4577, %r4607;
	st.shared.u32 	[%r890], %r729;
	shl.b32 	%r4608, %r850, 2;
	add.s32 	%r891, %r4577, %r4608;
	st.shared.u32 	[%r891], %r730;
	shl.b32 	%r4609, %r851, 2;
	add.s32 	%r892, %r4577, %r4609;
	st.shared.u32 	[%r892], %r731;
	shl.b32 	%r4610, %r852, 2;
	add.s32 	%r893, %r4577, %r4610;
	st.shared.u32 	[%r893], %r732;
	shl.b32 	%r4611, %r853, 2;
	add.s32 	%r894, %r4577, %r4611;
	st.shared.u32 	[%r894], %r733;
	shl.b32 	%r4612, %r854, 2;
	add.s32 	%r895, %r4577, %r4612;
	st.shared.u32 	[%r895], %r734;
	shl.b32 	%r4613, %r855, 2;
	add.s32 	%r896, %r4577, %r4613;
	st.shared.u32 	[%r896], %r735;
	shl.b32 	%r4614, %r856, 2;
	add.s32 	%r897, %r4577, %r4614;
	st.shared.u32 	[%r897], %r736;
	shl.b32 	%r4615, %r857, 2;
	add.s32 	%r898, %r4577, %r4615;
	st.shared.u32 	[%r898], %r737;
	bar.sync 	0;
	ld.shared.u32 	%r899, [%r5];
	setp.eq.s32 	%p664, %r899, 2147483647;
	selp.b32 	%r4574, -2147483648, %r899, %p664;
	// begin inline asm
	shr.b32 %r4573, %r4574, %r1056;
	// end inline asm
	and.b32  	%r4616, %r3941, %r4573;
	shl.b32 	%r4617, %r4616, 2;
	add.s32 	%r4618, %r4577, %r4617;
	ld.shared.u32 	%r900, [%r4618+29952];
	setp.ge.s32 	%p665, %r4, %r5323;
	@%p665 bra 	$L__BB2_157;
	setp.gt.s32 	%p666, %r899, -1;
	selp.b32 	%r4619, -1, -2147483648, %p666;
	xor.b32  	%r4620, %r4619, %r899;
	add.s32 	%r4621, %r4, %r900;
	mul.wide.u32 	%rd185, %r4621, 4;
	add.s64 	%rd186, %rd4, %rd185;
	st.global.u32 	[%rd186], %r4620;
$L__BB2_157:
	ld.shared.u32 	%r901, [%r5+768];
	setp.eq.s32 	%p667, %r901, 2147483647;
	selp.b32 	%r4623, -2147483648, %r901, %p667;
	// begin inline asm
	shr.b32 %r4622, %r4623, %r1056;
	// end inline asm
	and.b32  	%r4625, %r3941, %r4622;
	shl.b32 	%r4626, %r4625, 2;
	add.s32 	%r4628, %r4577, %r4626;
	ld.shared.u32 	%r902, [%r4628+29952];
	setp.ge.s32 	%p668, %r584, %r5323;
	@%p668 bra 	$L__BB2_159;
	setp.gt.s32 	%p669, %r901, -1;
	selp.b32 	%r4629, -1, -2147483648, %p669;
	xor.b32  	%r4630, %r4629, %r901;
	add.s32 	%r4631, %r584, %r902;
	mul.wide.u32 	%rd187, %r4631, 4;
	add.s64 	%rd188, %rd4, %rd187;
	st.global.u32 	[%rd188], %r4630;
$L__BB2_159:
	ld.shared.u32 	%r903, [%r5+1536];
	setp.eq.s32 	%p670, %r903, 2147483647;
	selp.b32 	%r4633, -2147483648, %r903, %p670;
	// begin inline asm
	shr.b32 %r4632, %r4633, %r1056;
	// end inline asm
	and.b32  	%r4635, %r3941, %r4632;
	shl.b32 	%r4636, %r4635, 2;
	add.s32 	%r4638, %r4577, %r4636;
	ld.shared.u32 	%r904, [%r4638+29952];
	setp.ge.s32 	%p671, %r587, %r5323;
	@%p671 bra 	$L__BB2_161;
	setp.gt.s32 	%p672, %r903, -1;
	selp.b32 	%r4639, -1, -2147483648, %p672;
	xor.b32  	%r4640, %r4639, %r903;
	add.s32 	%r4641, %r587, %r904;
	mul.wide.u32 	%rd189, %r4641, 4;
	add.s64 	%rd190, %rd4, %rd189;
	st.global.u32 	[%rd190], %r4640;
$L__BB2_161:
	ld.shared.u32 	%r905, [%r5+2304];
	setp.eq.s32 	%p673, %r905, 2147483647;
	selp.b32 	%r4643, -2147483648, %r905, %p673;
	// begin inline asm
	shr.b32 %r4642, %r4643, %r1056;
	// end inline asm
	and.b32  	%r4645, %r3941, %r4642;
	shl.b32 	%r4646, %r4645, 2;
	add.s32 	%r4648, %r4577, %r4646;
	ld.shared.u32 	%r906, [%r4648+29952];
	setp.ge.s32 	%p674, %r590, %r5323;
	@%p674 bra 	$L__BB2_163;
	setp.gt.s32 	%p675, %r905, -1;
	selp.b32 	%r4649, -1, -2147483648, %p675;
	xor.b32  	%r4650, %r4649, %r905;
	add.s32 	%r4651, %r590, %r906;
	mul.wide.u32 	%rd191, %r4651, 4;
	add.s64 	%rd192, %rd4, %rd191;
	st.global.u32 	[%rd192], %r4650;
$L__BB2_163:
	ld.shared.u32 	%r907, [%r5+3072];
	setp.eq.s32 	%p676, %r907, 2147483647;
	selp.b32 	%r4653, -2147483648, %r907, %p676;
	// begin inline asm
	shr.b32 %r4652, %r4653, %r1056;
	// end inline asm
	and.b32  	%r4655, %r3941, %r4652;
	shl.b32 	%r4656, %r4655, 2;
	add.s32 	%r4658, %r4577, %r4656;
	ld.shared.u32 	%r908, [%r4658+29952];
	setp.ge.s32 	%p677, %r593, %r5323;
	@%p677 bra 	$L__BB2_165;
	setp.gt.s32 	%p678, %r907, -1;
	selp.b32 	%r4659, -1, -2147483648, %p678;
	xor.b32  	%r4660, %r4659, %r907;
	add.s32 	%r4661, %r593, %r908;
	mul.wide.u32 	%rd193, %r4661, 4;
	add.s64 	%rd194, %rd4, %rd193;
	st.global.u32 	[%rd194], %r4660;
$L__BB2_165:
	ld.shared.u32 	%r909, [%r5+3840];
	setp.eq.s32 	%p679, %r909, 2147483647;
	selp.b32 	%r4663, -2147483648, %r909, %p679;
	// begin inline asm
	shr.b32 %r4662, %r4663, %r1056;
	// end inline asm
	and.b32  	%r4665, %r3941, %r4662;
	shl.b32 	%r4666, %r4665, 2;
	add.s32 	%r4668, %r4577, %r4666;
	ld.shared.u32 	%r910, [%r4668+29952];
	setp.ge.s32 	%p680, %r596, %r5323;
	@%p680 bra 	$L__BB2_167;
	setp.gt.s32 	%p681, %r909, -1;
	selp.b32 	%r4669, -1, -2147483648, %p681;
	xor.b32  	%r4670, %r4669, %r909;
	add.s32 	%r4671, %r596, %r910;
	mul.wide.u32 	%rd195, %r4671, 4;
	add.s64 	%rd196, %rd4, %rd195;
	st.global.u32 	[%rd196], %r4670;
$L__BB2_167:
	ld.shared.u32 	%r911, [%r5+4608];
	setp.eq.s32 	%p682, %r911, 2147483647;
	selp.b32 	%r4673, -2147483648, %r911, %p682;
	// begin inline asm
	shr.b32 %r4672, %r4673, %r1056;
	// end inline asm
	and.b32  	%r4675, %r3941, %r4672;
	shl.b32 	%r4676, %r4675, 2;
	add.s32 	%r4678, %r4577, %r4676;
	ld.shared.u32 	%r912, [%r4678+29952];
	setp.ge.s32 	%p683, %r599, %r5323;
	@%p683 bra 	$L__BB2_169;
	setp.gt.s32 	%p684, %r911, -1;
	selp.b32 	%r4679, -1, -2147483648, %p684;
	xor.b32  	%r4680, %r4679, %r911;
	add.s32 	%r4681, %r599, %r912;
	mul.wide.u32 	%rd197, %r4681, 4;
	add.s64 	%rd198, %rd4, %rd197;
	st.global.u32 	[%rd198], %r4680;
$L__BB2_169:
	ld.shared.u32 	%r913, [%r5+5376];
	setp.eq.s32 	%p685, %r913, 2147483647;
	selp.b32 	%r4683, -2147483648, %r913, %p685;
	// begin inline asm
	shr.b32 %r4682, %r4683, %r1056;
	// end inline asm
	and.b32  	%r4685, %r3941, %r4682;
	shl.b32 	%r4686, %r4685, 2;
	add.s32 	%r4688, %r4577, %r4686;
	ld.shared.u32 	%r914, [%r4688+29952];
	setp.ge.s32 	%p686, %r602, %r5323;
	@%p686 bra 	$L__BB2_171;
	setp.gt.s32 	%p687, %r913, -1;
	selp.b32 	%r4689, -1, -2147483648, %p687;
	xor.b32  	%r4690, %r4689, %r913;
	add.s32 	%r4691, %r602, %r914;
	mul.wide.u32 	%rd199, %r4691, 4;
	add.s64 	%rd200, %rd4, %rd199;
	st.global.u32 	[%rd200], %r4690;
$L__BB2_171:
	ld.shared.u32 	%r915, [%r5+6144];
	setp.eq.s32 	%p688, %r915, 2147483647;
	selp.b32 	%r4693, -2147483648, %r915, %p688;
	// begin inline asm
	shr.b32 %r4692, %r4693, %r1056;
	// end inline asm
	and.b32  	%r4695, %r3941, %r4692;
	shl.b32 	%r4696, %r4695, 2;
	add.s32 	%r4698, %r4577, %r4696;
	ld.shared.u32 	%r916, [%r4698+29952];
	setp.ge.s32 	%p689, %r605, %r5323;
	@%p689 bra 	$L__BB2_173;
	setp.gt.s32 	%p690, %r915, -1;
	selp.b32 	%r4699, -1, -2147483648, %p690;
	xor.b32  	%r4700, %r4699, %r915;
	add.s32 	%r4701, %r605, %r916;
	mul.wide.u32 	%rd201, %r4701, 4;
	add.s64 	%rd202, %rd4, %rd201;
	st.global.u32 	[%rd202], %r4700;
$L__BB2_173:
	ld.shared.u32 	%r917, [%r5+6912];
	setp.eq.s32 	%p691, %r917, 2147483647;
	selp.b32 	%r4703, -2147483648, %r917, %p691;
	// begin inline asm
	shr.b32 %r4702, %r4703, %r1056;
	// end inline asm
	and.b32  	%r4705, %r3941, %r4702;
	shl.b32 	%r4706, %r4705, 2;
	add.s32 	%r4708, %r4577, %r4706;
	ld.shared.u32 	%r918, [%r4708+29952];
	setp.ge.s32 	%p692, %r608, %r5323;
	@%p692 bra 	$L__BB2_175;
	setp.gt.s32 	%p693, %r917, -1;
	selp.b32 	%r4709, -1, -2147483648, %p693;
	xor.b32  	%r4710, %r4709, %r917;
	add.s32 	%r4711, %r608, %r918;
	mul.wide.u32 	%rd203, %r4711, 4;
	add.s64 	%rd204, %rd4, %rd203;
	st.global.u32 	[%rd204], %r4710;
$L__BB2_175:
	ld.shared.u32 	%r919, [%r5+7680];
	setp.eq.s32 	%p694, %r919, 2147483647;
	selp.b32 	%r4713, -2147483648, %r919, %p694;
	// begin inline asm
	shr.b32 %r4712, %r4713, %r1056;
	// end inline asm
	and.b32  	%r4715, %r3941, %r4712;
	shl.b32 	%r4716, %r4715, 2;
	add.s32 	%r4718, %r4577, %r4716;
	ld.shared.u32 	%r920, [%r4718+29952];
	setp.ge.s32 	%p695, %r611, %r5323;
	@%p695 bra 	$L__BB2_177;
	setp.gt.s32 	%p696, %r919, -1;
	selp.b32 	%r4719, -1, -2147483648, %p696;
	xor.b32  	%r4720, %r4719, %r919;
	add.s32 	%r4721, %r611, %r920;
	mul.wide.u32 	%rd205, %r4721, 4;
	add.s64 	%rd206, %rd4, %rd205;
	st.global.u32 	[%rd206], %r4720;
$L__BB2_177:
	ld.shared.u32 	%r921, [%r5+8448];
	setp.eq.s32 	%p697, %r921, 2147483647;
	selp.b32 	%r4723, -2147483648, %r921, %p697;
	// begin inline asm
	shr.b32 %r4722, %r4723, %r1056;
	// end inline asm
	and.b32  	%r4725, %r3941, %r4722;
	shl.b32 	%r4726, %r4725, 2;
	add.s32 	%r4728, %r4577, %r4726;
	ld.shared.u32 	%r922, [%r4728+29952];
	setp.ge.s32 	%p698, %r614, %r5323;
	@%p698 bra 	$L__BB2_179;
	setp.gt.s32 	%p699, %r921, -1;
	selp.b32 	%r4729, -1, -2147483648, %p699;
	xor.b32  	%r4730, %r4729, %r921;
	add.s32 	%r4731, %r614, %r922;
	mul.wide.u32 	%rd207, %r4731, 4;
	add.s64 	%rd208, %rd4, %rd207;
	st.global.u32 	[%rd208], %r4730;
$L__BB2_179:
	ld.shared.u32 	%r923, [%r5+9216];
	setp.eq.s32 	%p700, %r923, 2147483647;
	selp.b32 	%r4733, -2147483648, %r923, %p700;
	// begin inline asm
	shr.b32 %r4732, %r4733, %r1056;
	// end inline asm
	and.b32  	%r4735, %r3941, %r4732;
	shl.b32 	%r4736, %r4735, 2;
	add.s32 	%r4738, %r4577, %r4736;
	ld.shared.u32 	%r924, [%r4738+29952];
	setp.ge.s32 	%p701, %r617, %r5323;
	@%p701 bra 	$L__BB2_181;
	setp.gt.s32 	%p702, %r923, -1;
	selp.b32 	%r4739, -1, -2147483648, %p702;
	xor.b32  	%r4740, %r4739, %r923;
	add.s32 	%r4741, %r617, %r924;
	mul.wide.u32 	%rd209, %r4741, 4;
	add.s64 	%rd210, %rd4, %rd209;
	st.global.u32 	[%rd210], %r4740;
$L__BB2_181:
	ld.shared.u32 	%r925, [%r5+9984];
	setp.eq.s32 	%p703, %r925, 2147483647;
	selp.b32 	%r4743, -2147483648, %r925, %p703;
	// begin inline asm
	shr.b32 %r4742, %r4743, %r1056;
	// end inline asm
	and.b32  	%r4745, %r3941, %r4742;
	shl.b32 	%r4746, %r4745, 2;
	add.s32 	%r4748, %r4577, %r4746;
	ld.shared.u32 	%r926, [%r4748+29952];
	setp.ge.s32 	%p704, %r620, %r5323;
	@%p704 bra 	$L__BB2_183;
	setp.gt.s32 	%p705, %r925, -1;
	selp.b32 	%r4749, -1, -2147483648, %p705;
	xor.b32  	%r4750, %r4749, %r925;
	add.s32 	%r4751, %r620, %r926;
	mul.wide.u32 	%rd211, %r4751, 4;
	add.s64 	%rd212, %rd4, %rd211;
	st.global.u32 	[%rd212], %r4750;
$L__BB2_183:
	ld.shared.u32 	%r927, [%r5+10752];
	setp.eq.s32 	%p706, %r927, 2147483647;
	selp.b32 	%r4753, -2147483648, %r927, %p706;
	// begin inline asm
	shr.b32 %r4752, %r4753, %r1056;
	// end inline asm
	and.b32  	%r4755, %r3941, %r4752;
	shl.b32 	%r4756, %r4755, 2;
	add.s32 	%r4758, %r4577, %r4756;
	ld.shared.u32 	%r928, [%r4758+29952];
	setp.ge.s32 	%p707, %r623, %r5323;
	@%p707 bra 	$L__BB2_185;
	setp.gt.s32 	%p708, %r927, -1;
	selp.b32 	%r4759, -1, -2147483648, %p708;
	xor.b32  	%r4760, %r4759, %r927;
	add.s32 	%r4761, %r623, %r928;
	mul.wide.u32 	%rd213, %r4761, 4;
	add.s64 	%rd214, %rd4, %rd213;
	st.global.u32 	[%rd214], %r4760;
$L__BB2_185:
	ld.shared.u32 	%r929, [%r5+11520];
	setp.eq.s32 	%p709, %r929, 2147483647;
	selp.b32 	%r4763, -2147483648, %r929, %p709;
	// begin inline asm
	shr.b32 %r4762, %r4763, %r1056;
	// end inline asm
	and.b32  	%r4765, %r3941, %r4762;
	shl.b32 	%r4766, %r4765, 2;
	add.s32 	%r4768, %r4577, %r4766;
	ld.shared.u32 	%r930, [%r4768+29952];
	setp.ge.s32 	%p710, %r626, %r5323;
	@%p710 bra 	$L__BB2_187;
	setp.gt.s32 	%p711, %r929, -1;
	selp.b32 	%r4769, -1, -2147483648, %p711;
	xor.b32  	%r4770, %r4769, %r929;
	add.s32 	%r4771, %r626, %r930;
	mul.wide.u32 	%rd215, %r4771, 4;
	add.s64 	%rd216, %rd4, %rd215;
	st.global.u32 	[%rd216], %r4770;
$L__BB2_187:
	ld.shared.u32 	%r931, [%r5+12288];
	setp.eq.s32 	%p712, %r931, 2147483647;
	selp.b32 	%r4773, -2147483648, %r931, %p712;
	// begin inline asm
	shr.b32 %r4772, %r4773, %r1056;
	// end inline asm
	and.b32  	%r4775, %r3941, %r4772;
	shl.b32 	%r4776, %r4775, 2;
	add.s32 	%r4778, %r4577, %r4776;
	ld.shared.u32 	%r932, [%r4778+29952];
	setp.ge.s32 	%p713, %r629, %r5323;
	@%p713 bra 	$L__BB2_189;
	setp.gt.s32 	%p714, %r931, -1;
	selp.b32 	%r4779, -1, -2147483648, %p714;
	xor.b32  	%r4780, %r4779, %r931;
	add.s32 	%r4781, %r629, %r932;
	mul.wide.u32 	%rd217, %r4781, 4;
	add.s64 	%rd218, %rd4, %rd217;
	st.global.u32 	[%rd218], %r4780;
$L__BB2_189:
	ld.shared.u32 	%r933, [%r5+13056];
	setp.eq.s32 	%p715, %r933, 2147483647;
	selp.b32 	%r4783, -2147483648, %r933, %p715;
	// begin inline asm
	shr.b32 %r4782, %r4783, %r1056;
	// end inline asm
	and.b32  	%r4785, %r3941, %r4782;
	shl.b32 	%r4786, %r4785, 2;
	add.s32 	%r4788, %r4577, %r4786;
	ld.shared.u32 	%r934, [%r4788+29952];
	setp.ge.s32 	%p716, %r632, %r5323;
	@%p716 bra 	$L__BB2_191;
	setp.gt.s32 	%p717, %r933, -1;
	selp.b32 	%r4789, -1, -2147483648, %p717;
	xor.b32  	%r4790, %r4789, %r933;
	add.s32 	%r4791, %r632, %r934;
	mul.wide.u32 	%rd219, %r4791, 4;
	add.s64 	%rd220, %rd4, %rd219;
	st.global.u32 	[%rd220], %r4790;
$L__BB2_191:
	ld.shared.u32 	%r935, [%r5+13824];
	setp.eq.s32 	%p718, %r935, 2147483647;
	selp.b32 	%r4793, -2147483648, %r935, %p718;
	// begin inline asm
	shr.b32 %r4792, %r4793, %r1056;
	// end inline asm
	and.b32  	%r4795, %r3941, %r4792;
	shl.b32 	%r4796, %r4795, 2;
	add.s32 	%r4798, %r4577, %r4796;
	ld.shared.u32 	%r936, [%r4798+29952];
	setp.ge.s32 	%p719, %r635, %r5323;
	@%p719 bra 	$L__BB2_193;
	setp.gt.s32 	%p720, %r935, -1;
	selp.b32 	%r4799, -1, -2147483648, %p720;
	xor.b32  	%r4800, %r4799, %r935;
	add.s32 	%r4801, %r635, %r936;
	mul.wide.u32 	%rd221, %r4801, 4;
	add.s64 	%rd222, %rd4, %rd221;
	st.global.u32 	[%rd222], %r4800;
$L__BB2_193:
	ld.shared.u32 	%r937, [%r5+14592];
	setp.eq.s32 	%p721, %r937, 2147483647;
	selp.b32 	%r4803, -2147483648, %r937, %p721;
	// begin inline asm
	shr.b32 %r4802, %r4803, %r1056;
	// end inline asm
	and.b32  	%r4805, %r3941, %r4802;
	shl.b32 	%r4806, %r4805, 2;
	add.s32 	%r4808, %r4577, %r4806;
	ld.shared.u32 	%r938, [%r4808+29952];
	setp.ge.s32 	%p722, %r638, %r5323;
	@%p722 bra 	$L__BB2_195;
	setp.gt.s32 	%p723, %r937, -1;
	selp.b32 	%r4809, -1, -2147483648, %p723;
	xor.b32  	%r4810, %r4809, %r937;
	add.s32 	%r4811, %r638, %r938;
	mul.wide.u32 	%rd223, %r4811, 4;
	add.s64 	%rd224, %rd4, %rd223;
	st.global.u32 	[%rd224], %r4810;
$L__BB2_195:
	ld.shared.u32 	%r939, [%r5+15360];
	setp.eq.s32 	%p724, %r939, 2147483647;
	selp.b32 	%r4813, -2147483648, %r939, %p724;
	// begin inline asm
	shr.b32 %r4812, %r4813, %r1056;
	// end inline asm
	and.b32  	%r4815, %r3941, %r4812;
	shl.b32 	%r4816, %r4815, 2;
	add.s32 	%r4818, %r4577, %r4816;
	ld.shared.u32 	%r940, [%r4818+29952];
	setp.ge.s32 	%p725, %r641, %r5323;
	@%p725 bra 	$L__BB2_197;
	setp.gt.s32 	%p726, %r939, -1;
	selp.b32 	%r4819, -1, -2147483648, %p726;
	xor.b32  	%r4820, %r4819, %r939;
	add.s32 	%r4821, %r641, %r940;
	mul.wide.u32 	%rd225, %r4821, 4;
	add.s64 	%rd226, %rd4, %rd225;
	st.global.u32 	[%rd226], %r4820;
$L__BB2_197:
	ld.shared.u32 	%r941, [%r5+16128];
	setp.eq.s32 	%p727, %r941, 2147483647;
	selp.b32 	%r4823, -2147483648, %r941, %p727;
	// begin inline asm
	shr.b32 %r4822, %r4823, %r1056;
	// end inline asm
	and.b32  	%r4825, %r3941, %r4822;
	shl.b32 	%r4826, %r4825, 2;
	add.s32 	%r4828, %r4577, %r4826;
	ld.shared.u32 	%r942, [%r4828+29952];
	setp.ge.s32 	%p728, %r644, %r5323;
	@%p728 bra 	$L__BB2_199;
	setp.gt.s32 	%p729, %r941, -1;
	selp.b32 	%r4829, -1, -2147483648, %p729;
	xor.b32  	%r4830, %r4829, %r941;
	add.s32 	%r4831, %r644, %r942;
	mul.wide.u32 	%rd227, %r4831, 4;
	add.s64 	%rd228, %rd4, %rd227;
	st.global.u32 	[%rd228], %r4830;
$L__BB2_199:
	ld.shared.u32 	%r943, [%r5+16896];
	setp.eq.s32 	%p730, %r943, 2147483647;
	selp.b32 	%r4833, -2147483648, %r943, %p730;
	// begin inline asm
	shr.b32 %r4832, %r4833, %r1056;
	// end inline asm
	and.b32  	%r4835, %r3941, %r4832;
	shl.b32 	%r4836, %r4835, 2;
	add.s32 	%r4838, %r4577, %r4836;
	ld.shared.u32 	%r944, [%r4838+29952];
	setp.ge.s32 	%p731, %r647, %r5323;
	@%p731 bra 	$L__BB2_201;
	setp.gt.s32 	%p732, %r943, -1;
	selp.b32 	%r4839, -1, -2147483648, %p732;
	xor.b32  	%r4840, %r4839, %r943;
	add.s32 	%r4841, %r647, %r944;
	mul.wide.u32 	%rd229, %r4841, 4;
	add.s64 	%rd230, %rd4, %rd229;
	st.global.u32 	[%rd230], %r4840;
$L__BB2_201:
	ld.shared.u32 	%r945, [%r5+17664];
	setp.eq.s32 	%p733, %r945, 2147483647;
	selp.b32 	%r4843, -2147483648, %r945, %p733;
	// begin inline asm
	shr.b32 %r4842, %r4843, %r1056;
	// end inline asm
	and.b32  	%r4845, %r3941, %r4842;
	shl.b32 	%r4846, %r4845, 2;
	add.s32 	%r4848, %r4577, %r4846;
	ld.shared.u32 	%r946, [%r4848+29952];
	setp.ge.s32 	%p734, %r650, %r5323;
	@%p734 bra 	$L__BB2_203;
	setp.gt.s32 	%p735, %r945, -1;
	selp.b32 	%r4849, -1, -2147483648, %p735;
	xor.b32  	%r4850, %r4849, %r945;
	add.s32 	%r4851, %r650, %r946;
	mul.wide.u32 	%rd231, %r4851, 4;
	add.s64 	%rd232, %rd4, %rd231;
	st.global.u32 	[%rd232], %r4850;
$L__BB2_203:
	ld.shared.u32 	%r947, [%r5+18432];
	setp.eq.s32 	%p736, %r947, 2147483647;
	selp.b32 	%r4853, -2147483648, %r947, %p736;
	// begin inline asm
	shr.b32 %r4852, %r4853, %r1056;
	// end inline asm
	and.b32  	%r4855, %r3941, %r4852;
	shl.b32 	%r4856, %r4855, 2;
	add.s32 	%r4858, %r4577, %r4856;
	ld.shared.u32 	%r948, [%r4858+29952];
	setp.ge.s32 	%p737, %r653, %r5323;
	@%p737 bra 	$L__BB2_205;
	setp.gt.s32 	%p738, %r947, -1;
	selp.b32 	%r4859, -1, -2147483648, %p738;
	xor.b32  	%r4860, %r4859, %r947;
	add.s32 	%r4861, %r653, %r948;
	mul.wide.u32 	%rd233, %r4861, 4;
	add.s64 	%rd234, %rd4, %rd233;
	st.global.u32 	[%rd234], %r4860;
$L__BB2_205:
	ld.shared.u32 	%r949, [%r5+19200];
	setp.eq.s32 	%p739, %r949, 2147483647;
	selp.b32 	%r4863, -2147483648, %r949, %p739;
	// begin inline asm
	shr.b32 %r4862, %r4863, %r1056;
	// end inline asm
	and.b32  	%r4865, %r3941, %r4862;
	shl.b32 	%r4866, %r4865, 2;
	add.s32 	%r4868, %r4577, %r4866;
	ld.shared.u32 	%r950, [%r4868+29952];
	setp.ge.s32 	%p740, %r656, %r5323;
	@%p740 bra 	$L__BB2_207;
	setp.gt.s32 	%p741, %r949, -1;
	selp.b32 	%r4869, -1, -2147483648, %p741;
	xor.b32  	%r4870, %r4869, %r949;
	add.s32 	%r4871, %r656, %r950;
	mul.wide.u32 	%rd235, %r4871, 4;
	add.s64 	%rd236, %rd4, %rd235;
	st.global.u32 	[%rd236], %r4870;
$L__BB2_207:
	ld.shared.u32 	%r951, [%r5+19968];
	setp.eq.s32 	%p742, %r951, 2147483647;
	selp.b32 	%r4873, -2147483648, %r951, %p742;
	// begin inline asm
	shr.b32 %r4872, %r4873, %r1056;
	// end inline asm
	and.b32  	%r4875, %r3941, %r4872;
	shl.b32 	%r4876, %r4875, 2;
	add.s32 	%r4878, %r4577, %r4876;
	ld.shared.u32 	%r952, [%r4878+29952];
	setp.ge.s32 	%p743, %r659, %r5323;
	@%p743 bra 	$L__BB2_209;
	setp.gt.s32 	%p744, %r951, -1;
	selp.b32 	%r4879, -1, -2147483648, %p744;
	xor.b32  	%r4880, %r4879, %r951;
	add.s32 	%r4881, %r659, %r952;
	mul.wide.u32 	%rd237, %r4881, 4;
	add.s64 	%rd238, %rd4, %rd237;
	st.global.u32 	[%rd238], %r4880;
$L__BB2_209:
	ld.shared.u32 	%r953, [%r5+20736];
	setp.eq.s32 	%p745, %r953, 2147483647;
	selp.b32 	%r4883, -2147483648, %r953, %p745;
	// begin inline asm
	shr.b32 %r4882, %r4883, %r1056;
	// end inline asm
	and.b32  	%r4885, %r3941, %r4882;
	shl.b32 	%r4886, %r4885, 2;
	add.s32 	%r4888, %r4577, %r4886;
	ld.shared.u32 	%r954, [%r4888+29952];
	setp.ge.s32 	%p746, %r662, %r5323;
	@%p746 bra 	$L__BB2_211;
	setp.gt.s32 	%p747, %r953, -1;
	selp.b32 	%r4889, -1, -2147483648, %p747;
	xor.b32  	%r4890, %r4889, %r953;
	add.s32 	%r4891, %r662, %r954;
	mul.wide.u32 	%rd239, %r4891, 4;
	add.s64 	%rd240, %rd4, %rd239;
	st.global.u32 	[%rd240], %r4890;
$L__BB2_211:
	ld.shared.u32 	%r955, [%r5+21504];
	setp.eq.s32 	%p748, %r955, 2147483647;
	selp.b32 	%r4893, -2147483648, %r955, %p748;
	// begin inline asm
	shr.b32 %r4892, %r4893, %r1056;
	// end inline asm
	and.b32  	%r4895, %r3941, %r4892;
	shl.b32 	%r4896, %r4895, 2;
	add.s32 	%r4898, %r4577, %r4896;
	ld.shared.u32 	%r956, [%r4898+29952];
	setp.ge.s32 	%p749, %r665, %r5323;
	@%p749 bra 	$L__BB2_213;
	setp.gt.s32 	%p750, %r955, -1;
	selp.b32 	%r4899, -1, -2147483648, %p750;
	xor.b32  	%r4900, %r4899, %r955;
	add.s32 	%r4901, %r665, %r956;
	mul.wide.u32 	%rd241, %r4901, 4;
	add.s64 	%rd242, %rd4, %rd241;
	st.global.u32 	[%rd242], %r4900;
$L__BB2_213:
	ld.shared.u32 	%r957, [%r5+22272];
	setp.eq.s32 	%p751, %r957, 2147483647;
	selp.b32 	%r4903, -2147483648, %r957, %p751;
	// begin inline asm
	shr.b32 %r4902, %r4903, %r1056;
	// end inline asm
	and.b32  	%r4905, %r3941, %r4902;
	shl.b32 	%r4906, %r4905, 2;
	add.s32 	%r4908, %r4577, %r4906;
	ld.shared.u32 	%r958, [%r4908+29952];
	setp.ge.s32 	%p752, %r668, %r5323;
	@%p752 bra 	$L__BB2_215;
	setp.gt.s32 	%p753, %r957, -1;
	selp.b32 	%r4909, -1, -2147483648, %p753;
	xor.b32  	%r4910, %r4909, %r957;
	add.s32 	%r4911, %r668, %r958;
	mul.wide.u32 	%rd243, %r4911, 4;
	add.s64 	%rd244, %rd4, %rd243;
	st.global.u32 	[%rd244], %r4910;
$L__BB2_215:
	ld.shared.u32 	%r959, [%r5+23040];
	setp.eq.s32 	%p754, %r959, 2147483647;
	selp.b32 	%r4913, -2147483648, %r959, %p754;
	// begin inline asm
	shr.b32 %r4912, %r4913, %r1056;
	// end inline asm
	and.b32  	%r4915, %r3941, %r4912;
	shl.b32 	%r4916, %r4915, 2;
	add.s32 	%r4918, %r4577, %r4916;
	ld.shared.u32 	%r960, [%r4918+29952];
	setp.ge.s32 	%p755, %r671, %r5323;
	@%p755 bra 	$L__BB2_217;
	setp.gt.s32 	%p756, %r959, -1;
	selp.b32 	%r4919, -1, -2147483648, %p756;
	xor.b32  	%r4920, %r4919, %r959;
	add.s32 	%r4921, %r671, %r960;
	mul.wide.u32 	%rd245, %r4921, 4;
	add.s64 	%rd246, %rd4, %rd245;
	st.global.u32 	[%rd246], %r4920;
$L__BB2_217:
	ld.shared.u32 	%r961, [%r5+23808];
	setp.eq.s32 	%p757, %r961, 2147483647;
	selp.b32 	%r4923, -2147483648, %r961, %p757;
	// begin inline asm
	shr.b32 %r4922, %r4923, %r1056;
	// end inline asm
	and.b32  	%r4925, %r3941, %r4922;
	shl.b32 	%r4926, %r4925, 2;
	add.s32 	%r4928, %r4577, %r4926;
	ld.shared.u32 	%r962, [%r4928+29952];
	setp.ge.s32 	%p758, %r674, %r5323;
	@%p758 bra 	$L__BB2_219;
	setp.gt.s32 	%p759, %r961, -1;
	selp.b32 	%r4929, -1, -2147483648, %p759;
	xor.b32  	%r4930, %r4929, %r961;
	add.s32 	%r4931, %r674, %r962;
	mul.wide.u32 	%rd247, %r4931, 4;
	add.s64 	%rd248, %rd4, %rd247;
	st.global.u32 	[%rd248], %r4930;
$L__BB2_219:
	ld.shared.u32 	%r963, [%r5+24576];
	setp.eq.s32 	%p760, %r963, 2147483647;
	selp.b32 	%r4933, -2147483648, %r963, %p760;
	// begin inline asm
	shr.b32 %r4932, %r4933, %r1056;
	// end inline asm
	and.b32  	%r4935, %r3941, %r4932;
	shl.b32 	%r4936, %r4935, 2;
	add.s32 	%r4938, %r4577, %r4936;
	ld.shared.u32 	%r964, [%r4938+29952];
	setp.ge.s32 	%p761, %r677, %r5323;
	@%p761 bra 	$L__BB2_221;
	setp.gt.s32 	%p762, %r963, -1;
	selp.b32 	%r4939, -1, -2147483648, %p762;
	xor.b32  	%r4940, %r4939, %r963;
	add.s32 	%r4941, %r677, %r964;
	mul.wide.u32 	%rd249, %r4941, 4;
	add.s64 	%rd250, %rd4, %rd249;
	st.global.u32 	[%rd250], %r4940;
$L__BB2_221:
	ld.shared.u32 	%r965, [%r5+25344];
	setp.eq.s32 	%p763, %r965, 2147483647;
	selp.b32 	%r4943, -2147483648, %r965, %p763;
	// begin inline asm
	shr.b32 %r4942, %r4943, %r1056;
	// end inline asm
	and.b32  	%r4945, %r3941, %r4942;
	shl.b32 	%r4946, %r4945, 2;
	add.s32 	%r4948, %r4577, %r4946;
	ld.shared.u32 	%r966, [%r4948+29952];
	setp.ge.s32 	%p764, %r680, %r5323;
	@%p764 bra 	$L__BB2_223;
	setp.gt.s32 	%p765, %r965, -1;
	selp.b32 	%r4949, -1, -2147483648, %p765;
	xor.b32  	%r4950, %r4949, %r965;
	add.s32 	%r4951, %r680, %r966;
	mul.wide.u32 	%rd251, %r4951, 4;
	add.s64 	%rd252, %rd4, %rd251;
	st.global.u32 	[%rd252], %r4950;
$L__BB2_223:
	ld.shared.u32 	%r967, [%r5+26112];
	setp.eq.s32 	%p766, %r967, 2147483647;
	selp.b32 	%r4953, -2147483648, %r967, %p766;
	// begin inline asm
	shr.b32 %r4952, %r4953, %r1056;
	// end inline asm
	and.b32  	%r4955, %r3941, %r4952;
	shl.b32 	%r4956, %r4955, 2;
	add.s32 	%r4958, %r4577, %r4956;
	ld.shared.u32 	%r968, [%r4958+29952];
	setp.ge.s32 	%p767, %r683, %r5323;
	@%p767 bra 	$L__BB2_225;
	setp.gt.s32 	%p768, %r967, -1;
	selp.b32 	%r4959, -1, -2147483648, %p768;
	xor.b32  	%r4960, %r4959, %r967;
	add.s32 	%r4961, %r683, %r968;
	mul.wide.u32 	%rd253, %r4961, 4;
	add.s64 	%rd254, %rd4, %rd253;
	st.global.u32 	[%rd254], %r4960;
$L__BB2_225:
	ld.shared.u32 	%r969, [%r5+26880];
	setp.eq.s32 	%p769, %r969, 2147483647;
	selp.b32 	%r4963, -2147483648, %r969, %p769;
	// begin inline asm
	shr.b32 %r4962, %r4963, %r1056;
	// end inline asm
	and.b32  	%r4965, %r3941, %r4962;
	shl.b32 	%r4966, %r4965, 2;
	add.s32 	%r4968, %r4577, %r4966;
	ld.shared.u32 	%r970, [%r4968+29952];
	setp.ge.s32 	%p770, %r686, %r5323;
	@%p770 bra 	$L__BB2_227;
	setp.gt.s32 	%p771, %r969, -1;
	selp.b32 	%r4969, -1, -2147483648, %p771;
	xor.b32  	%r4970, %r4969, %r969;
	add.s32 	%r4971, %r686, %r970;
	mul.wide.u32 	%rd255, %r4971, 4;
	add.s64 	%rd256, %rd4, %rd255;
	st.global.u32 	[%rd256], %r4970;
$L__BB2_227:
	ld.shared.u32 	%r971, [%r5+27648];
	setp.eq.s32 	%p772, %r971, 2147483647;
	selp.b32 	%r4973, -2147483648, %r971, %p772;
	// begin inline asm
	shr.b32 %r4972, %r4973, %r1056;
	// end inline asm
	and.b32  	%r4975, %r3941, %r4972;
	shl.b32 	%r4976, %r4975, 2;
	add.s32 	%r4978, %r4577, %r4976;
	ld.shared.u32 	%r972, [%r4978+29952];
	setp.ge.s32 	%p773, %r689, %r5323;
	@%p773 bra 	$L__BB2_229;
	setp.gt.s32 	%p774, %r971, -1;
	selp.b32 	%r4979, -1, -2147483648, %p774;
	xor.b32  	%r4980, %r4979, %r971;
	add.s32 	%r4981, %r689, %r972;
	mul.wide.u32 	%rd257, %r4981, 4;
	add.s64 	%rd258, %rd4, %rd257;
	st.global.u32 	[%rd258], %r4980;
$L__BB2_229:
	ld.shared.u32 	%r973, [%r5+28416];
	setp.eq.s32 	%p775, %r973, 2147483647;
	selp.b32 	%r4983, -2147483648, %r973, %p775;
	// begin inline asm
	shr.b32 %r4982, %r4983, %r1056;
	// end inline asm
	and.b32  	%r4985, %r3941, %r4982;
	shl.b32 	%r4986, %r4985, 2;
	add.s32 	%r4988, %r4577, %r4986;
	ld.shared.u32 	%r974, [%r4988+29952];
	setp.ge.s32 	%p776, %r692, %r5323;
	@%p776 bra 	$L__BB2_231;
	setp.gt.s32 	%p777, %r973, -1;
	selp.b32 	%r4989, -1, -2147483648, %p777;
	xor.b32  	%r4990, %r4989, %r973;
	add.s32 	%r4991, %r692, %r974;
	mul.wide.u32 	%rd259, %r4991, 4;
	add.s64 	%rd260, %rd4, %rd259;
	st.global.u32 	[%rd260], %r4990;
$L__BB2_231:
	ld.shared.u32 	%r975, [%r5+29184];
	setp.eq.s32 	%p778, %r975, 2147483647;
	selp.b32 	%r4993, -2147483648, %r975, %p778;
	// begin inline asm
	shr.b32 %r4992, %r4993, %r1056;
	// end inline asm
	and.b32  	%r4995, %r3941, %r4992;
	shl.b32 	%r4996, %r4995, 2;
	add.s32 	%r4998, %r4577, %r4996;
	ld.shared.u32 	%r976, [%r4998+29952];
	setp.ge.s32 	%p779, %r695, %r5323;
	@%p779 bra 	$L__BB2_233;
	setp.gt.s32 	%p780, %r975, -1;
	selp.b32 	%r4999, -1, -2147483648, %p780;
	xor.b32  	%r5000, %r4999, %r975;
	add.s32 	%r5001, %r695, %r976;
	mul.wide.u32 	%rd261, %r5001, 4;
	add.s64 	%rd262, %rd4, %rd261;
	st.global.u32 	[%rd262], %r5000;
$L__BB2_233:
	bar.sync 	0;
	shfl.sync.idx.b32	%r977|%p781, %r5323, 0, 31, -1;
	setp.ge.s32 	%p782, %r4, %r977;
	add.s64 	%rd22, %rd3, %rd184;
	@%p782 bra 	$L__BB2_235;
	ld.global.u32 	%r5366, [%rd22];
$L__BB2_235:
	setp.ge.s32 	%p783, %r584, %r977;
	@%p783 bra 	$L__BB2_237;
	ld.global.u32 	%r5367, [%rd22+768];
$L__BB2_237:
	setp.ge.s32 	%p784, %r587, %r977;
	@%p784 bra 	$L__BB2_239;
	ld.global.u32 	%r5368, [%rd22+1536];
$L__BB2_239:
	setp.ge.s32 	%p785, %r590, %r977;
	@%p785 bra 	$L__BB2_241;
	ld.global.u32 	%r5369, [%rd22+2304];
$L__BB2_241:
	setp.ge.s32 	%p786, %r593, %r977;
	@%p786 bra 	$L__BB2_243;
	ld.global.u32 	%r5370, [%rd22+3072];
$L__BB2_243:
	setp.ge.s32 	%p787, %r596, %r977;
	@%p787 bra 	$L__BB2_245;
	ld.global.u32 	%r5371, [%rd22+3840];
$L__BB2_245:
	setp.ge.s32 	%p788, %r599, %r977;
	@%p788 bra 	$L__BB2_247;
	ld.global.u32 	%r5372, [%rd22+4608];
$L__BB2_247:
	setp.ge.s32 	%p789, %r602, %r977;
	@%p789 bra 	$L__BB2_249;
	ld.global.u32 	%r5373, [%rd22+5376];
$L__BB2_249:
	setp.ge.s32 	%p790, %r605, %r977;
	@%p790 bra 	$L__BB2_251;
	ld.global.u32 	%r5374, [%rd22+6144];
$L__BB2_251:
	setp.ge.s32 	%p791, %r608, %r977;
	@%p791 bra 	$L__BB2_253;
	ld.global.u32 	%r5375, [%rd22+6912];
$L__BB2_253:
	setp.ge.s32 	%p792, %r611, %r977;
	@%p792 bra 	$L__BB2_255;
	ld.global.u32 	%r5376, [%rd22+7680];
$L__BB2_255:
	setp.ge.s32 	%p793, %r614, %r977;
	@%p793 bra 	$L__BB2_257;
	ld.global.u32 	%r5377, [%rd22+8448];
$L__BB2_257:
	setp.ge.s32 	%p794, %r617, %r977;
	@%p794 bra 	$L__BB2_259;
	ld.global.u32 	%r5378, [%rd22+9216];
$L__BB2_259:
	setp.ge.s32 	%p795, %r620, %r977;
	@%p795 bra 	$L__BB2_261;
	ld.global.u32 	%r5379, [%rd22+9984];
$L__BB2_261:
	setp.ge.s32 	%p796, %r623, %r977;
	@%p796 bra 	$L__BB2_263;
	ld.global.u32 	%r5380, [%rd22+10752];
$L__BB2_263:
	setp.ge.s32 	%p797, %r626, %r977;
	@%p797 bra 	$L__BB2_265;
	ld.global.u32 	%r5381, [%rd22+11520];
$L__BB2_265:
	setp.ge.s32 	%p798, %r629, %r977;
	@%p798 bra 	$L__BB2_267;
	ld.global.u32 	%r5382, [%rd22+12288];
$L__BB2_267:
	setp.ge.s32 	%p799, %r632, %r977;
	@%p799 bra 	$L__BB2_269;
	ld.global.u32 	%r5383, [%rd22+13056];
$L__BB2_269:
	setp.ge.s32 	%p800, %r635, %r977;
	@%p800 bra 	$L__BB2_271;
	ld.global.u32 	%r5384, [%rd22+13824];
$L__BB2_271:
	setp.ge.s32 	%p801, %r638, %r977;
	@%p801 bra 	$L__BB2_273;
	ld.global.u32 	%r5385, [%rd22+14592];
$L__BB2_273:
	setp.ge.s32 	%p802, %r641, %r977;
	@%p802 bra 	$L__BB2_275;
	ld.global.u32 	%r5386, [%rd22+15360];
$L__BB2_275:
	setp.ge.s32 	%p803, %r644, %r977;
	@%p803 bra 	$L__BB2_277;
	ld.global.u32 	%r5387, [%rd22+16128];
$L__BB2_277:
	setp.ge.s32 	%p804, %r647, %r977;
	@%p804 bra 	$L__BB2_279;
	ld.global.u32 	%r5388, [%rd22+16896];
$L__BB2_279:
	setp.ge.s32 	%p805, %r650, %r977;
	@%p805 bra 	$L__BB2_281;
	ld.global.u32 	%r5389, [%rd22+17664];
$L__BB2_281:
	setp.ge.s32 	%p806, %r653, %r977;
	@%p806 bra 	$L__BB2_283;
	ld.global.u32 	%r5390, [%rd22+18432];
$L__BB2_283:
	setp.ge.s32 	%p807, %r656, %r977;
	@%p807 bra 	$L__BB2_285;
	ld.global.u32 	%r5391, [%rd22+19200];
$L__BB2_285:
	setp.ge.s32 	%p808, %r659, %r977;
	@%p808 bra 	$L__BB2_287;
	ld.global.u32 	%r5392, [%rd22+19968];
$L__BB2_287:
	setp.ge.s32 	%p809, %r662, %r977;
	@%p809 bra 	$L__BB2_289;
	ld.global.u32 	%r5393, [%rd22+20736];
$L__BB2_289:
	setp.ge.s32 	%p810, %r665, %r977;
	@%p810 bra 	$L__BB2_291;
	ld.global.u32 	%r5394, [%rd22+21504];
$L__BB2_291:
	setp.ge.s32 	%p811, %r668, %r977;
	@%p811 bra 	$L__BB2_293;
	ld.global.u32 	%r5395, [%rd22+22272];
$L__BB2_293:
	setp.ge.s32 	%p812, %r671, %r977;
	@%p812 bra 	$L__BB2_295;
	ld.global.u32 	%r5396, [%rd22+23040];
$L__BB2_295:
	setp.ge.s32 	%p813, %r674, %r977;
	@%p813 bra 	$L__BB2_297;
	ld.global.u32 	%r5397, [%rd22+23808];
$L__BB2_297:
	setp.ge.s32 	%p814, %r677, %r977;
	@%p814 bra 	$L__BB2_299;
	ld.global.u32 	%r5398, [%rd22+24576];
$L__BB2_299:
	setp.ge.s32 	%p815, %r680, %r977;
	@%p815 bra 	$L__BB2_301;
	ld.global.u32 	%r5399, [%rd22+25344];
$L__BB2_301:
	setp.ge.s32 	%p816, %r683, %r977;
	@%p816 bra 	$L__BB2_303;
	ld.global.u32 	%r5400, [%rd22+26112];
$L__BB2_303:
	setp.ge.s32 	%p817, %r686, %r977;
	@%p817 bra 	$L__BB2_305;
	ld.global.u32 	%r5401, [%rd22+26880];
$L__BB2_305:
	setp.ge.s32 	%p818, %r689, %r977;
	@%p818 bra 	$L__BB2_307;
	ld.global.u32 	%r5402, [%rd22+27648];
$L__BB2_307:
	setp.ge.s32 	%p819, %r692, %r977;
	@%p819 bra 	$L__BB2_309;
	ld.global.u32 	%r5403, [%rd22+28416];
$L__BB2_309:
	setp.ge.s32 	%p820, %r695, %r977;
	@%p820 bra 	$L__BB2_311;
	ld.global.u32 	%r5404, [%rd22+29184];
$L__BB2_311:
	setp.ge.s32 	%p821, %r4, %r5323;
	st.shared.u32 	[%r5], %r5366;
	st.shared.u32 	[%r5+768], %r5367;
	st.shared.u32 	[%r5+1536], %r5368;
	st.shared.u32 	[%r5+2304], %r5369;
	st.shared.u32 	[%r5+3072], %r5370;
	st.shared.u32 	[%r5+3840], %r5371;
	st.shared.u32 	[%r5+4608], %r5372;
	st.shared.u32 	[%r5+5376], %r5373;
	st.shared.u32 	[%r5+6144], %r5374;
	st.shared.u32 	[%r5+6912], %r5375;
	st.shared.u32 	[%r5+7680], %r5376;
	st.shared.u32 	[%r5+8448], %r5377;
	st.shared.u32 	[%r5+9216], %r5378;
	st.shared.u32 	[%r5+9984], %r5379;
	st.shared.u32 	[%r5+10752], %r5380;
	st.shared.u32 	[%r5+11520], %r5381;
	st.shared.u32 	[%r5+12288], %r5382;
	st.shared.u32 	[%r5+13056], %r5383;
	st.shared.u32 	[%r5+13824], %r5384;
	st.shared.u32 	[%r5+14592], %r5385;
	st.shared.u32 	[%r5+15360], %r5386;
	st.shared.u32 	[%r5+16128], %r5387;
	st.shared.u32 	[%r5+16896], %r5388;
	st.shared.u32 	[%r5+17664], %r5389;
	st.shared.u32 	[%r5+18432], %r5390;
	st.shared.u32 	[%r5+19200], %r5391;
	st.shared.u32 	[%r5+19968], %r5392;
	st.shared.u32 	[%r5+20736], %r5393;
	st.shared.u32 	[%r5+21504], %r5394;
	st.shared.u32 	[%r5+22272], %r5395;
	st.shared.u32 	[%r5+23040], %r5396;
	st.shared.u32 	[%r5+23808], %r5397;
	st.shared.u32 	[%r5+24576], %r5398;
	st.shared.u32 	[%r5+25344], %r5399;
	st.shared.u32 	[%r5+26112], %r5400;
	st.shared.u32 	[%r5+26880], %r5401;
	st.shared.u32 	[%r5+27648], %r5402;
	st.shared.u32 	[%r5+28416], %r5403;
	st.shared.u32 	[%r5+29184], %r5404;
	bar.sync 	0;
	ld.shared.u32 	%r5041, [%r698];
	ld.shared.u32 	%r5042, [%r698+4];
	ld.shared.u32 	%r5043, [%r698+8];
	ld.shared.u32 	%r5044, [%r698+12];
	ld.shared.u32 	%r5045, [%r698+16];
	ld.shared.u32 	%r5046, [%r698+20];
	ld.shared.u32 	%r5047, [%r698+24];
	ld.shared.u32 	%r5048, [%r698+28];
	ld.shared.u32 	%r5049, [%r698+32];
	ld.shared.u32 	%r5050, [%r698+36];
	ld.shared.u32 	%r5051, [%r698+40];
	ld.shared.u32 	%r5052, [%r698+44];
	ld.shared.u32 	%r5053, [%r698+48];
	ld.shared.u32 	%r5054, [%r698+52];
	ld.shared.u32 	%r5055, [%r698+56];
	ld.shared.u32 	%r5056, [%r698+60];
	ld.shared.u32 	%r5057, [%r698+64];
	ld.shared.u32 	%r5058, [%r698+68];
	ld.shared.u32 	%r5059, [%r698+72];
	ld.shared.u32 	%r5060, [%r698+76];
	ld.shared.u32 	%r5061, [%r698+80];
	ld.shared.u32 	%r5062, [%r698+84];
	ld.shared.u32 	%r5063, [%r698+88];
	ld.shared.u32 	%r5064, [%r698+92];
	ld.shared.u32 	%r5065, [%r698+96];
	ld.shared.u32 	%r5066, [%r698+100];
	ld.shared.u32 	%r5067, [%r698+104];
	ld.shared.u32 	%r5068, [%r698+108];
	ld.shared.u32 	%r5069, [%r698+112];
	ld.shared.u32 	%r5070, [%r698+116];
	ld.shared.u32 	%r5071, [%r698+120];
	ld.shared.u32 	%r5072, [%r698+124];
	ld.shared.u32 	%r5073, [%r698+128];
	ld.shared.u32 	%r5074, [%r698+132];
	ld.shared.u32 	%r5075, [%r698+136];
	ld.shared.u32 	%r5076, [%r698+140];
	ld.shared.u32 	%r5077, [%r698+144];
	ld.shared.u32 	%r5078, [%r698+148];
	ld.shared.u32 	%r5079, [%r698+152];
	bar.sync 	0;
	bar.sync 	0;
	st.shared.u32 	[%r860], %r5041;
	st.shared.u32 	[%r861], %r5042;
	st.shared.u32 	[%r862], %r5043;
	st.shared.u32 	[%r863], %r5044;
	st.shared.u32 	[%r864], %r5045;
	st.shared.u32 	[%r865], %r5046;
	st.shared.u32 	[%r866], %r5047;
	st.shared.u32 	[%r867], %r5048;
	st.shared.u32 	[%r868], %r5049;
	st.shared.u32 	[%r869], %r5050;
	st.shared.u32 	[%r870], %r5051;
	st.shared.u32 	[%r871], %r5052;
	st.shared.u32 	[%r872], %r5053;
	st.shared.u32 	[%r873], %r5054;
	st.shared.u32 	[%r874], %r5055;
	st.shared.u32 	[%r875], %r5056;
	st.shared.u32 	[%r876], %r5057;
	st.shared.u32 	[%r877], %r5058;
	st.shared.u32 	[%r878], %r5059;
	st.shared.u32 	[%r879], %r5060;
	st.shared.u32 	[%r880], %r5061;
	st.shared.u32 	[%r881], %r5062;
	st.shared.u32 	[%r882], %r5063;
	st.shared.u32 	[%r883], %r5064;
	st.shared.u32 	[%r884], %r5065;
	st.shared.u32 	[%r885], %r5066;
	st.shared.u32 	[%r886], %r5067;
	st.shared.u32 	[%r887], %r5068;
	st.shared.u32 	[%r888], %r5069;
	st.shared.u32 	[%r889], %r5070;
	st.shared.u32 	[%r890], %r5071;
	st.shared.u32 	[%r891], %r5072;
	st.shared.u32 	[%r892], %r5073;
	st.shared.u32 	[%r893], %r5074;
	st.shared.u32 	[%r894], %r5075;
	st.shared.u32 	[%r895], %r5076;
	st.shared.u32 	[%r896], %r5077;
	st.shared.u32 	[%r897], %r5078;
	st.shared.u32 	[%r898], %r5079;
	bar.sync 	0;
	@%p821 bra 	$L__BB2_313;
	ld.shared.u32 	%r5080, [%r5];
	add.s32 	%r5081, %r4, %r900;
	mul.wide.u32 	%rd264, %r5081, 4;
	add.s64 	%rd265, %rd2, %rd264;
	st.global.u32 	[%rd265], %r5080;
$L__BB2_313:
	setp.ge.s32 	%p822, %r584, %r5323;
	@%p822 bra 	$L__BB2_315;
	ld.shared.u32 	%r5082, [%r5+768];
	add.s32 	%r5083, %r584, %r902;
	mul.wide.u32 	%rd266, %r5083, 4;
	add.s64 	%rd267, %rd2, %rd266;
	st.global.u32 	[%rd267], %r5082;
$L__BB2_315:
	setp.ge.s32 	%p823, %r587, %r5323;
	@%p823 bra 	$L__BB2_317;
	ld.shared.u32 	%r5084, [%r5+1536];
	add.s32 	%r5085, %r587, %r904;
	mul.wide.u32 	%rd268, %r5085, 4;
	add.s64 	%rd269, %rd2, %rd268;
	st.global.u32 	[%rd269], %r5084;
$L__BB2_317:
	setp.ge.s32 	%p824, %r590, %r5323;
	@%p824 bra 	$L__BB2_319;
	ld.shared.u32 	%r5086, [%r5+2304];
	add.s32 	%r5087, %r590, %r906;
	mul.wide.u32 	%rd270, %r5087, 4;
	add.s64 	%rd271, %rd2, %rd270;
	st.global.u32 	[%rd271], %r5086;
$L__BB2_319:
	setp.ge.s32 	%p825, %r593, %r5323;
	@%p825 bra 	$L__BB2_321;
	ld.shared.u32 	%r5088, [%r5+3072];
	add.s32 	%r5089, %r593, %r908;
	mul.wide.u32 	%rd272, %r5089, 4;
	add.s64 	%rd273, %rd2, %rd272;
	st.global.u32 	[%rd273], %r5088;
$L__BB2_321:
	setp.ge.s32 	%p826, %r596, %r5323;
	@%p826 bra 	$L__BB2_323;
	ld.shared.u32 	%r5090, [%r5+3840];
	add.s32 	%r5091, %r596, %r910;
	mul.wide.u32 	%rd274, %r5091, 4;
	add.s64 	%rd275, %rd2, %rd274;
	st.global.u32 	[%rd275], %r5090;
$L__BB2_323:
	setp.ge.s32 	%p827, %r599, %r5323;
	@%p827 bra 	$L__BB2_325;
	ld.shared.u32 	%r5092, [%r5+4608];
	add.s32 	%r5093, %r599, %r912;
	mul.wide.u32 	%rd276, %r5093, 4;
	add.s64 	%rd277, %rd2, %rd276;
	st.global.u32 	[%rd277], %r5092;
$L__BB2_325:
	setp.ge.s32 	%p828, %r602, %r5323;
	@%p828 bra 	$L__BB2_327;
	ld.shared.u32 	%r5094, [%r5+5376];
	add.s32 	%r5095, %r602, %r914;
	mul.wide.u32 	%rd278, %r5095, 4;
	add.s64 	%rd279, %rd2, %rd278;
	st.global.u32 	[%rd279], %r5094;
$L__BB2_327:
	setp.ge.s32 	%p829, %r605, %r5323;
	@%p829 bra 	$L__BB2_329;
	ld.shared.u32 	%r5096, [%r5+6144];
	add.s32 	%r5097, %r605, %r916;
	mul.wide.u32 	%rd280, %r5097, 4;
	add.s64 	%rd281, %rd2, %rd280;
	st.global.u32 	[%rd281], %r5096;
$L__BB2_329:
	setp.ge.s32 	%p830, %r608, %r5323;
	@%p830 bra 	$L__BB2_331;
	ld.shared.u32 	%r5098, [%r5+6912];
	add.s32 	%r5099, %r608, %r918;
	mul.wide.u32 	%rd282, %r5099, 4;
	add.s64 	%rd283, %rd2, %rd282;
	st.global.u32 	[%rd283], %r5098;
$L__BB2_331:
	setp.ge.s32 	%p831, %r611, %r5323;
	@%p831 bra 	$L__BB2_333;
	ld.shared.u32 	%r5100, [%r5+7680];
	add.s32 	%r5101, %r611, %r920;
	mul.wide.u32 	%rd284, %r5101, 4;
	add.s64 	%rd285, %rd2, %rd284;
	st.global.u32 	[%rd285], %r5100;
$L__BB2_333:
	setp.ge.s32 	%p832, %r614, %r5323;
	@%p832 bra 	$L__BB2_335;
	ld.shared.u32 	%r5102, [%r5+8448];
	add.s32 	%r5103, %r614, %r922;
	mul.wide.u32 	%rd286, %r5103, 4;
	add.s64 	%rd287, %rd2, %rd286;
	st.global.u32 	[%rd287], %r5102;
$L__BB2_335:
	setp.ge.s32 	%p833, %r617, %r5323;
	@%p833 bra 	$L__BB2_337;
	ld.shared.u32 	%r5104, [%r5+9216];
	add.s32 	%r5105, %r617, %r924;
	mul.wide.u32 	%rd288, %r5105, 4;
	add.s64 	%rd289, %rd2, %rd288;
	st.global.u32 	[%rd289], %r5104;
$L__BB2_337:
	setp.ge.s32 	%p834, %r620, %r5323;
	@%p834 bra 	$L__BB2_339;
	ld.shared.u32 	%r5106, [%r5+9984];
	add.s32 	%r5107, %r620, %r926;
	mul.wide.u32 	%rd290, %r5107, 4;
	add.s64 	%rd291, %rd2, %rd290;
	st.global.u32 	[%rd291], %r5106;
$L__BB2_339:
	setp.ge.s32 	%p835, %r623, %r5323;
	@%p835 bra 	$L__BB2_341;
	ld.shared.u32 	%r5108, [%r5+10752];
	add.s32 	%r5109, %r623, %r928;
	mul.wide.u32 	%rd292, %r5109, 4;
	add.s64 	%rd293, %rd2, %rd292;
	st.global.u32 	[%rd293], %r5108;
$L__BB2_341:
	setp.ge.s32 	%p836, %r626, %r5323;
	@%p836 bra 	$L__BB2_343;
	ld.shared.u32 	%r5110, [%r5+11520];
	add.s32 	%r5111, %r626, %r930;
	mul.wide.u32 	%rd294, %r5111, 4;
	add.s64 	%rd295, %rd2, %rd294;
	st.global.u32 	[%rd295], %r5110;
$L__BB2_343:
	setp.ge.s32 	%p837, %r629, %r5323;
	@%p837 bra 	$L__BB2_345;
	ld.shared.u32 	%r5112, [%r5+12288];
	add.s32 	%r5113, %r629, %r932;
	mul.wide.u32 	%rd296, %r5113, 4;
	add.s64 	%rd297, %rd2, %rd296;
	st.global.u32 	[%rd297], %r5112;
$L__BB2_345:
	setp.ge.s32 	%p838, %r632, %r5323;
	@%p838 bra 	$L__BB2_347;
	ld.shared.u32 	%r5114, [%r5+13056];
	add.s32 	%r5115, %r632, %r934;
	mul.wide.u32 	%rd298, %r5115, 4;
	add.s64 	%rd299, %rd2, %rd298;
	st.global.u32 	[%rd299], %r5114;
$L__BB2_347:
	setp.ge.s32 	%p839, %r635, %r5323;
	@%p839 bra 	$L__BB2_349;
	ld.shared.u32 	%r5116, [%r5+13824];
	add.s32 	%r5117, %r635, %r936;
	mul.wide.u32 	%rd300, %r5117, 4;
	add.s64 	%rd301, %rd2, %rd300;
	st.global.u32 	[%rd301], %r5116;
$L__BB2_349:
	setp.ge.s32 	%p840, %r638, %r5323;
	@%p840 bra 	$L__BB2_351;
	ld.shared.u32 	%r5118, [%r5+14592];
	add.s32 	%r5119, %r638, %r938;
	mul.wide.u32 	%rd302, %r5119, 4;
	add.s64 	%rd303, %rd2, %rd302;
	st.global.u32 	[%rd303], %r5118;
$L__BB2_351:
	setp.ge.s32 	%p841, %r641, %r5323;
	@%p841 bra 	$L__BB2_353;
	ld.shared.u32 	%r5120, [%r5+15360];
	add.s32 	%r5121, %r641, %r940;
	mul.wide.u32 	%rd304, %r5121, 4;
	add.s64 	%rd305, %rd2, %rd304;
	st.global.u32 	[%rd305], %r5120;
$L__BB2_353:
	setp.ge.s32 	%p842, %r644, %r5323;
	@%p842 bra 	$L__BB2_355;
	ld.shared.u32 	%r5122, [%r5+16128];
	add.s32 	%r5123, %r644, %r942;
	mul.wide.u32 	%rd306, %r5123, 4;
	add.s64 	%rd307, %rd2, %rd306;
	st.global.u32 	[%rd307], %r5122;
$L__BB2_355:
	setp.ge.s32 	%p843, %r647, %r5323;
	@%p843 bra 	$L__BB2_357;
	ld.shared.u32 	%r5124, [%r5+16896];
	add.s32 	%r5125, %r647, %r944;
	mul.wide.u32 	%rd308, %r5125, 4;
	add.s64 	%rd309, %rd2, %rd308;
	st.global.u32 	[%rd309], %r5124;
$L__BB2_357:
	setp.ge.s32 	%p844, %r650, %r5323;
	@%p844 bra 	$L__BB2_359;
	ld.shared.u32 	%r5126, [%r5+17664];
	add.s32 	%r5127, %r650, %r946;
	mul.wide.u32 	%rd310, %r5127, 4;
	add.s64 	%rd311, %rd2, %rd310;
	st.global.u32 	[%rd311], %r5126;
$L__BB2_359:
	setp.ge.s32 	%p845, %r653, %r5323;
	@%p845 bra 	$L__BB2_361;
	ld.shared.u32 	%r5128, [%r5+18432];
	add.s32 	%r5129, %r653, %r948;
	mul.wide.u32 	%rd312, %r5129, 4;
	add.s64 	%rd313, %rd2, %rd312;
	st.global.u32 	[%rd313], %r5128;
$L__BB2_361:
	setp.ge.s32 	%p846, %r656, %r5323;
	@%p846 bra 	$L__BB2_363;
	ld.shared.u32 	%r5130, [%r5+19200];
	add.s32 	%r5131, %r656, %r950;
	mul.wide.u32 	%rd314, %r5131, 4;
	add.s64 	%rd315, %rd2, %rd314;
	st.global.u32 	[%rd315], %r5130;
$L__BB2_363:
	setp.ge.s32 	%p847, %r659, %r5323;
	@%p847 bra 	$L__BB2_365;
	ld.shared.u32 	%r5132, [%r5+19968];
	add.s32 	%r5133, %r659, %r952;
	mul.wide.u32 	%rd316, %r5133, 4;
	add.s64 	%rd317, %rd2, %rd316;
	st.global.u32 	[%rd317], %r5132;
$L__BB2_365:
	setp.ge.s32 	%p848, %r662, %r5323;
	@%p848 bra 	$L__BB2_367;
	ld.shared.u32 	%r5134, [%r5+20736];
	add.s32 	%r5135, %r662, %r954;
	mul.wide.u32 	%rd318, %r5135, 4;
	add.s64 	%rd319, %rd2, %rd318;
	st.global.u32 	[%rd319], %r5134;
$L__BB2_367:
	setp.ge.s32 	%p849, %r665, %r5323;
	@%p849 bra 	$L__BB2_369;
	ld.shared.u32 	%r5136, [%r5+21504];
	add.s32 	%r5137, %r665, %r956;
	mul.wide.u32 	%rd320, %r5137, 4;
	add.s64 	%rd321, %rd2, %rd320;
	st.global.u32 	[%rd321], %r5136;
$L__BB2_369:
	setp.ge.s32 	%p850, %r668, %r5323;
	@%p850 bra 	$L__BB2_371;
	ld.shared.u32 	%r5138, [%r5+22272];
	add.s32 	%r5139, %r668, %r958;
	mul.wide.u32 	%rd322, %r5139, 4;
	add.s64 	%rd323, %rd2, %rd322;
	st.global.u32 	[%rd323], %r5138;
$L__BB2_371:
	setp.ge.s32 	%p851, %r671, %r5323;
	@%p851 bra 	$L__BB2_373;
	ld.shared.u32 	%r5140, [%r5+23040];
	add.s32 	%r5141, %r671, %r960;
	mul.wide.u32 	%rd324, %r5141, 4;
	add.s64 	%rd325, %rd2, %rd324;
	st.global.u32 	[%rd325], %r5140;
$L__BB2_373:
	setp.ge.s32 	%p852, %r674, %r5323;
	@%p852 bra 	$L__BB2_375;
	ld.shared.u32 	%r5142, [%r5+23808];
	add.s32 	%r5143, %r674, %r962;
	mul.wide.u32 	%rd326, %r5143, 4;
	add.s64 	%rd327, %rd2, %rd326;
	st.global.u32 	[%rd327], %r5142;
$L__BB2_375:
	setp.ge.s32 	%p853, %r677, %r5323;
	@%p853 bra 	$L__BB2_377;
	ld.shared.u32 	%r5144, [%r5+24576];
	add.s32 	%r5145, %r677, %r964;
	mul.wide.u32 	%rd328, %r5145, 4;
	add.s64 	%rd329, %rd2, %rd328;
	st.global.u32 	[%rd329], %r5144;
$L__BB2_377:
	setp.ge.s32 	%p854, %r680, %r5323;
	@%p854 bra 	$L__BB2_379;
	ld.shared.u32 	%r5146, [%r5+25344];
	add.s32 	%r5147, %r680, %r966;
	mul.wide.u32 	%rd330, %r5147, 4;
	add.s64 	%rd331, %rd2, %rd330;
	st.global.u32 	[%rd331], %r5146;
$L__BB2_379:
	setp.ge.s32 	%p855, %r683, %r5323;
	@%p855 bra 	$L__BB2_381;
	ld.shared.u32 	%r5148, [%r5+26112];
	add.s32 	%r5149, %r683, %r968;
	mul.wide.u32 	%rd332, %r5149, 4;
	add.s64 	%rd333, %rd2, %rd332;
	st.global.u32 	[%rd333], %r5148;
$L__BB2_381:
	setp.ge.s32 	%p856, %r686, %r5323;
	@%p856 bra 	$L__BB2_383;
	ld.shared.u32 	%r5150, [%r5+26880];
	add.s32 	%r5151, %r686, %r970;
	mul.wide.u32 	%rd334, %r5151, 4;
	add.s64 	%rd335, %rd2, %rd334;
	st.global.u32 	[%rd335], %r5150;
$L__BB2_383:
	setp.ge.s32 	%p857, %r689, %r5323;
	@%p857 bra 	$L__BB2_385;
	ld.shared.u32 	%r5152, [%r5+27648];
	add.s32 	%r5153, %r689, %r972;
	mul.wide.u32 	%rd336, %r5153, 4;
	add.s64 	%rd337, %rd2, %rd336;
	st.global.u32 	[%rd337], %r5152;
$L__BB2_385:
	setp.ge.s32 	%p858, %r692, %r5323;
	@%p858 bra 	$L__BB2_387;
	ld.shared.u32 	%r5154, [%r5+28416];
	add.s32 	%r5155, %r692, %r974;
	mul.wide.u32 	%rd338, %r5155, 4;
	add.s64 	%rd339, %rd2, %rd338;
	st.global.u32 	[%rd339], %r5154;
$L__BB2_387:
	setp.ge.s32 	%p859, %r695, %r5323;
	@%p859 bra 	$L__BB2_709;
	ld.shared.u32 	%r5156, [%r5+29184];
	add.s32 	%r5157, %r695, %r976;
	mul.wide.u32 	%rd340, %r5157, 4;
	add.s64 	%rd341, %rd2, %rd340;
	st.global.u32 	[%rd341], %r5156;
	bra.uni 	$L__BB2_709;
$L__BB2_389:
	setp.lt.s32 	%p199, %r5323, 7488;
	mov.u32 	%r5225, %r5322;
	mov.u32 	%r5226, %r5323;
	@%p199 bra 	$L__BB2_392;
	add.s64 	%rd9, %rd1, 14592;
	add.s64 	%rd10, %rd4, 14592;
	mov.u32 	%r5226, %r5323;
	mov.u32 	%r5225, %r5322;
$L__BB2_391:
	cvt.s64.s32 	%rd46, %r5225;
	add.s64 	%rd47, %rd5, %rd46;
	shl.b64 	%rd48, %rd47, 2;
	add.s64 	%rd49, %rd9, %rd48;
	add.s64 	%rd50, %rd10, %rd48;
	ld.global.u32 	%r2439, [%rd49+-14592];
	ld.global.u32 	%r2440, [%rd49+-13824];
	ld.global.u32 	%r2441, [%rd49+-13056];
	ld.global.u32 	%r2442, [%rd49+-12288];
	ld.global.u32 	%r2443, [%rd49+-11520];
	ld.global.u32 	%r2444, [%rd49+-10752];
	ld.global.u32 	%r2445, [%rd49+-9984];
	ld.global.u32 	%r2446, [%rd49+-9216];
	ld.global.u32 	%r2447, [%rd49+-8448];
	ld.global.u32 	%r2448, [%rd49+-7680];
	ld.global.u32 	%r2449, [%rd49+-6912];
	ld.global.u32 	%r2450, [%rd49+-6144];
	ld.global.u32 	%r2451, [%rd49+-5376];
	ld.global.u32 	%r2452, [%rd49+-4608];
	ld.global.u32 	%r2453, [%rd49+-3840];
	ld.global.u32 	%r2454, [%rd49+-3072];
	ld.global.u32 	%r2455, [%rd49+-2304];
	ld.global.u32 	%r2456, [%rd49+-1536];
	ld.global.u32 	%r2457, [%rd49+-768];
	ld.global.u32 	%r2458, [%rd49];
	ld.global.u32 	%r2459, [%rd49+768];
	ld.global.u32 	%r2460, [%rd49+1536];
	ld.global.u32 	%r2461, [%rd49+2304];
	ld.global.u32 	%r2462, [%rd49+3072];
	ld.global.u32 	%r2463, [%rd49+3840];
	ld.global.u32 	%r2464, [%rd49+4608];
	ld.global.u32 	%r2465, [%rd49+5376];
	ld.global.u32 	%r2466, [%rd49+6144];
	ld.global.u32 	%r2467, [%rd49+6912];
	ld.global.u32 	%r2468, [%rd49+7680];
	ld.global.u32 	%r2469, [%rd49+8448];
	ld.global.u32 	%r2470, [%rd49+9216];
	ld.global.u32 	%r2471, [%rd49+9984];
	ld.global.u32 	%r2472, [%rd49+10752];
	ld.global.u32 	%r2473, [%rd49+11520];
	ld.global.u32 	%r2474, [%rd49+12288];
	ld.global.u32 	%r2475, [%rd49+13056];
	ld.global.u32 	%r2476, [%rd49+13824];
	ld.global.u32 	%r2477, [%rd49+14592];
	bar.sync 	0;
	st.global.u32 	[%rd50+-14592], %r2439;
	st.global.u32 	[%rd50+-13824], %r2440;
	st.global.u32 	[%rd50+-13056], %r2441;
	st.global.u32 	[%rd50+-12288], %r2442;
	st.global.u32 	[%rd50+-11520], %r2443;
	st.global.u32 	[%rd50+-10752], %r2444;
	st.global.u32 	[%rd50+-9984], %r2445;
	st.global.u32 	[%rd50+-9216], %r2446;
	st.global.u32 	[%rd50+-8448], %r2447;
	st.global.u32 	[%rd50+-7680], %r2448;
	st.global.u32 	[%rd50+-6912], %r2449;
	st.global.u32 	[%rd50+-6144], %r2450;
	st.global.u32 	[%rd50+-5376], %r2451;
	st.global.u32 	[%rd50+-4608], %r2452;
	st.global.u32 	[%rd50+-3840], %r2453;
	st.global.u32 	[%rd50+-3072], %r2454;
	st.global.u32 	[%rd50+-2304], %r2455;
	st.global.u32 	[%rd50+-1536], %r2456;
	st.global.u32 	[%rd50+-768], %r2457;
	st.global.u32 	[%rd50], %r2458;
	st.global.u32 	[%rd50+768], %r2459;
	st.global.u32 	[%rd50+1536], %r2460;
	st.global.u32 	[%rd50+2304], %r2461;
	st.global.u32 	[%rd50+3072], %r2462;
	st.global.u32 	[%rd50+3840], %r2463;
	st.global.u32 	[%rd50+4608], %r2464;
	st.global.u32 	[%rd50+5376], %r2465;
	st.global.u32 	[%rd50+6144], %r2466;
	st.global.u32 	[%rd50+6912], %r2467;
	st.global.u32 	[%rd50+7680], %r2468;
	st.global.u32 	[%rd50+8448], %r2469;
	st.global.u32 	[%rd50+9216], %r2470;
	st.global.u32 	[%rd50+9984], %r2471;
	st.global.u32 	[%rd50+10752], %r2472;
	st.global.u32 	[%rd50+11520], %r2473;
	st.global.u32 	[%rd50+12288], %r2474;
	st.global.u32 	[%rd50+13056], %r2475;
	st.global.u32 	[%rd50+13824], %r2476;
	st.global.u32 	[%rd50+14592], %r2477;
	add.s32 	%r5225, %r5225, 7488;
	add.s32 	%r5226, %r5226, -7488;
	setp.gt.s32 	%p200, %r5226, 7487;
	@%p200 bra 	$L__BB2_391;
$L__BB2_392:
	setp.ge.s32 	%p201, %r5225, %r2;
	@%p201 bra 	$L__BB2_549;
	cvt.s64.s32 	%rd51, %r5225;
	setp.ge.s32 	%p202, %r4, %r5226;
	add.s64 	%rd11, %rd5, %rd51;
	shl.b64 	%rd52, %rd11, 2;
	add.s64 	%rd12, %rd1, %rd52;
	@%p202 bra 	$L__BB2_395;
	ld.global.u32 	%r5227, [%rd12];
$L__BB2_395:
	add.s32 	%r168, %r4, 192;
	setp.ge.s32 	%p203, %r168, %r5226;
	@%p203 bra 	$L__BB2_397;
	ld.global.u32 	%r5228, [%rd12+768];
$L__BB2_397:
	add.s32 	%r171, %r4, 384;
	setp.ge.s32 	%p204, %r171, %r5226;
	@%p204 bra 	$L__BB2_399;
	ld.global.u32 	%r5229, [%rd12+1536];
$L__BB2_399:
	add.s32 	%r174, %r4, 576;
	setp.ge.s32 	%p205, %r174, %r5226;
	@%p205 bra 	$L__BB2_401;
	ld.global.u32 	%r5230, [%rd12+2304];
$L__BB2_401:
	add.s32 	%r177, %r4, 768;
	setp.ge.s32 	%p206, %r177, %r5226;
	@%p206 bra 	$L__BB2_403;
	ld.global.u32 	%r5231, [%rd12+3072];
$L__BB2_403:
	add.s32 	%r180, %r4, 960;
	setp.ge.s32 	%p207, %r180, %r5226;
	@%p207 bra 	$L__BB2_405;
	ld.global.u32 	%r5232, [%rd12+3840];
$L__BB2_405:
	add.s32 	%r183, %r4, 1152;
	setp.ge.s32 	%p208, %r183, %r5226;
	@%p208 bra 	$L__BB2_407;
	ld.global.u32 	%r5233, [%rd12+4608];
$L__BB2_407:
	add.s32 	%r186, %r4, 1344;
	setp.ge.s32 	%p209, %r186, %r5226;
	@%p209 bra 	$L__BB2_409;
	ld.global.u32 	%r5234, [%rd12+5376];
$L__BB2_409:
	add.s32 	%r189, %r4, 1536;
	setp.ge.s32 	%p210, %r189, %r5226;
	@%p210 bra 	$L__BB2_411;
	ld.global.u32 	%r5235, [%rd12+6144];
$L__BB2_411:
	add.s32 	%r192, %r4, 1728;
	setp.ge.s32 	%p211, %r192, %r5226;
	@%p211 bra 	$L__BB2_413;
	ld.global.u32 	%r5236, [%rd12+6912];
$L__BB2_413:
	add.s32 	%r195, %r4, 1920;
	setp.ge.s32 	%p212, %r195, %r5226;
	@%p212 bra 	$L__BB2_415;
	ld.global.u32 	%r5237, [%rd12+7680];
$L__BB2_415:
	add.s32 	%r198, %r4, 2112;
	setp.ge.s32 	%p213, %r198, %r5226;
	@%p213 bra 	$L__BB2_417;
	ld.global.u32 	%r5238, [%rd12+8448];
$L__BB2_417:
	add.s32 	%r201, %r4, 2304;
	setp.ge.s32 	%p214, %r201, %r5226;
	@%p214 bra 	$L__BB2_419;
	ld.global.u32 	%r5239, [%rd12+9216];
$L__BB2_419:
	add.s32 	%r204, %r4, 2496;
	setp.ge.s32 	%p215, %r204, %r5226;
	@%p215 bra 	$L__BB2_421;
	ld.global.u32 	%r5240, [%rd12+9984];
$L__BB2_421:
	add.s32 	%r207, %r4, 2688;
	setp.ge.s32 	%p216, %r207, %r5226;
	@%p216 bra 	$L__BB2_423;
	ld.global.u32 	%r5241, [%rd12+10752];
$L__BB2_423:
	add.s32 	%r210, %r4, 2880;
	setp.ge.s32 	%p217, %r210, %r5226;
	@%p217 bra 	$L__BB2_425;
	ld.global.u32 	%r5242, [%rd12+11520];
$L__BB2_425:
	or.b32  	%r213, %r4, 3072;
	setp.ge.s32 	%p218, %r213, %r5226;
	@%p218 bra 	$L__BB2_427;
	ld.global.u32 	%r5243, [%rd12+12288];
$L__BB2_427:
	add.s32 	%r216, %r4, 3264;
	setp.ge.s32 	%p219, %r216, %r5226;
	@%p219 bra 	$L__BB2_429;
	ld.global.u32 	%r5244, [%rd12+13056];
$L__BB2_429:
	add.s32 	%r219, %r4, 3456;
	setp.ge.s32 	%p220, %r219, %r5226;
	@%p220 bra 	$L__BB2_431;
	ld.global.u32 	%r5245, [%rd12+13824];
$L__BB2_431:
	add.s32 	%r222, %r4, 3648;
	setp.ge.s32 	%p221, %r222, %r5226;
	@%p221 bra 	$L__BB2_433;
	ld.global.u32 	%r5246, [%rd12+14592];
$L__BB2_433:
	add.s32 	%r225, %r4, 3840;
	setp.ge.s32 	%p222, %r225, %r5226;
	@%p222 bra 	$L__BB2_435;
	ld.global.u32 	%r5247, [%rd12+15360];
$L__BB2_435:
	add.s32 	%r228, %r4, 4032;
	setp.ge.s32 	%p223, %r228, %r5226;
	@%p223 bra 	$L__BB2_437;
	ld.global.u32 	%r5248, [%rd12+16128];
$L__BB2_437:
	add.s32 	%r231, %r4, 4224;
	setp.ge.s32 	%p224, %r231, %r5226;
	@%p224 bra 	$L__BB2_439;
	ld.global.u32 	%r5249, [%rd12+16896];
$L__BB2_439:
	add.s32 	%r234, %r4, 4416;
	setp.ge.s32 	%p225, %r234, %r5226;
	@%p225 bra 	$L__BB2_441;
	ld.global.u32 	%r5250, [%rd12+17664];
$L__BB2_441:
	add.s32 	%r237, %r4, 4608;
	setp.ge.s32 	%p226, %r237, %r5226;
	@%p226 bra 	$L__BB2_443;
	ld.global.u32 	%r5251, [%rd12+18432];
$L__BB2_443:
	add.s32 	%r240, %r4, 4800;
	setp.ge.s32 	%p227, %r240, %r5226;
	@%p227 bra 	$L__BB2_445;
	ld.global.u32 	%r5252, [%rd12+19200];
$L__BB2_445:
	add.s32 	%r243, %r4, 4992;
	setp.ge.s32 	%p228, %r243, %r5226;
	@%p228 bra 	$L__BB2_447;
	ld.global.u32 	%r5253, [%rd12+19968];
$L__BB2_447:
	add.s32 	%r246, %r4, 5184;
	setp.ge.s32 	%p229, %r246, %r5226;
	@%p229 bra 	$L__BB2_449;
	ld.global.u32 	%r5254, [%rd12+20736];
$L__BB2_449:
	add.s32 	%r249, %r4, 5376;
	setp.ge.s32 	%p230, %r249, %r5226;
	@%p230 bra 	$L__BB2_451;
	ld.global.u32 	%r5255, [%rd12+21504];
$L__BB2_451:
	add.s32 	%r252, %r4, 5568;
	setp.ge.s32 	%p231, %r252, %r5226;
	@%p231 bra 	$L__BB2_453;
	ld.global.u32 	%r5256, [%rd12+22272];
$L__BB2_453:
	add.s32 	%r255, %r4, 5760;
	setp.ge.s32 	%p232, %r255, %r5226;
	@%p232 bra 	$L__BB2_455;
	ld.global.u32 	%r5257, [%rd12+23040];
$L__BB2_455:
	add.s32 	%r258, %r4, 5952;
	setp.ge.s32 	%p233, %r258, %r5226;
	@%p233 bra 	$L__BB2_457;
	ld.global.u32 	%r5258, [%rd12+23808];
$L__BB2_457:
	or.b32  	%r261, %r4, 6144;
	setp.ge.s32 	%p234, %r261, %r5226;
	@%p234 bra 	$L__BB2_459;
	ld.global.u32 	%r5259, [%rd12+24576];
$L__BB2_459:
	add.s32 	%r264, %r4, 6336;
	setp.ge.s32 	%p235, %r264, %r5226;
	@%p235 bra 	$L__BB2_461;
	ld.global.u32 	%r5260, [%rd12+25344];
$L__BB2_461:
	add.s32 	%r267, %r4, 6528;
	setp.ge.s32 	%p236, %r267, %r5226;
	@%p236 bra 	$L__BB2_463;
	ld.global.u32 	%r5261, [%rd12+26112];
$L__BB2_463:
	add.s32 	%r270, %r4, 6720;
	setp.ge.s32 	%p237, %r270, %r5226;
	@%p237 bra 	$L__BB2_465;
	ld.global.u32 	%r5262, [%rd12+26880];
$L__BB2_465:
	add.s32 	%r273, %r4, 6912;
	setp.ge.s32 	%p238, %r273, %r5226;
	@%p238 bra 	$L__BB2_467;
	ld.global.u32 	%r5263, [%rd12+27648];
$L__BB2_467:
	add.s32 	%r276, %r4, 7104;
	setp.ge.s32 	%p239, %r276, %r5226;
	@%p239 bra 	$L__BB2_469;
	ld.global.u32 	%r5264, [%rd12+28416];
$L__BB2_469:
	add.s32 	%r279, %r4, 7296;
	setp.ge.s32 	%p240, %r279, %r5226;
	@%p240 bra 	$L__BB2_471;
	ld.global.u32 	%r5265, [%rd12+29184];
$L__BB2_471:
	setp.ge.s32 	%p241, %r4, %r5226;
	bar.sync 	0;
	add.s64 	%rd13, %rd4, %rd52;
	@%p241 bra 	$L__BB2_473;
	st.global.u32 	[%rd13], %r5227;
$L__BB2_473:
	setp.ge.s32 	%p242, %r168, %r5226;
	@%p242 bra 	$L__BB2_475;
	st.global.u32 	[%rd13+768], %r5228;
$L__BB2_475:
	setp.ge.s32 	%p243, %r171, %r5226;
	@%p243 bra 	$L__BB2_477;
	st.global.u32 	[%rd13+1536], %r5229;
$L__BB2_477:
	setp.ge.s32 	%p244, %r174, %r5226;
	@%p244 bra 	$L__BB2_479;
	st.global.u32 	[%rd13+2304], %r5230;
$L__BB2_479:
	setp.ge.s32 	%p245, %r177, %r5226;
	@%p245 bra 	$L__BB2_481;
	st.global.u32 	[%rd13+3072], %r5231;
$L__BB2_481:
	setp.ge.s32 	%p246, %r180, %r5226;
	@%p246 bra 	$L__BB2_483;
	st.global.u32 	[%rd13+3840], %r5232;
$L__BB2_483:
	setp.ge.s32 	%p247, %r183, %r5226;
	@%p247 bra 	$L__BB2_485;
	st.global.u32 	[%rd13+4608], %r5233;
$L__BB2_485:
	setp.ge.s32 	%p248, %r186, %r5226;
	@%p248 bra 	$L__BB2_487;
	st.global.u32 	[%rd13+5376], %r5234;
$L__BB2_487:
	setp.ge.s32 	%p249, %r189, %r5226;
	@%p249 bra 	$L__BB2_489;
	st.global.u32 	[%rd13+6144], %r5235;
$L__BB2_489:
	setp.ge.s32 	%p250, %r192, %r5226;
	@%p250 bra 	$L__BB2_491;
	st.global.u32 	[%rd13+6912], %r5236;
$L__BB2_491:
	setp.ge.s32 	%p251, %r195, %r5226;
	@%p251 bra 	$L__BB2_493;
	st.global.u32 	[%rd13+7680], %r5237;
$L__BB2_493:
	setp.ge.s32 	%p252, %r198, %r5226;
	@%p252 bra 	$L__BB2_495;
	st.global.u32 	[%rd13+8448], %r5238;
$L__BB2_495:
	setp.ge.s32 	%p253, %r201, %r5226;
	@%p253 bra 	$L__BB2_497;
	st.global.u32 	[%rd13+9216], %r5239;
$L__BB2_497:
	setp.ge.s32 	%p254, %r204, %r5226;
	@%p254 bra 	$L__BB2_499;
	st.global.u32 	[%rd13+9984], %r5240;
$L__BB2_499:
	setp.ge.s32 	%p255, %r207, %r5226;
	@%p255 bra 	$L__BB2_501;
	st.global.u32 	[%rd13+10752], %r5241;
$L__BB2_501:
	setp.ge.s32 	%p256, %r210, %r5226;
	@%p256 bra 	$L__BB2_503;
	st.global.u32 	[%rd13+11520], %r5242;
$L__BB2_503:
	setp.ge.s32 	%p257, %r213, %r5226;
	@%p257 bra 	$L__BB2_505;
	st.global.u32 	[%rd13+12288], %r5243;
$L__BB2_505:
	setp.ge.s32 	%p258, %r216, %r5226;
	@%p258 bra 	$L__BB2_507;
	st.global.u32 	[%rd13+13056], %r5244;
$L__BB2_507:
	setp.ge.s32 	%p259, %r219, %r5226;
	@%p259 bra 	$L__BB2_509;
	st.global.u32 	[%rd13+13824], %r5245;
$L__BB2_509:
	setp.ge.s32 	%p260, %r222, %r5226;
	@%p260 bra 	$L__BB2_511;
	st.global.u32 	[%rd13+14592], %r5246;
$L__BB2_511:
	setp.ge.s32 	%p261, %r225, %r5226;
	@%p261 bra 	$L__BB2_513;
	st.global.u32 	[%rd13+15360], %r5247;
$L__BB2_513:
	setp.ge.s32 	%p262, %r228, %r5226;
	@%p262 bra 	$L__BB2_515;
	st.global.u32 	[%rd13+16128], %r5248;
$L__BB2_515:
	setp.ge.s32 	%p263, %r231, %r5226;
	@%p263 bra 	$L__BB2_517;
	st.global.u32 	[%rd13+16896], %r5249;
$L__BB2_517:
	setp.ge.s32 	%p264, %r234, %r5226;
	@%p264 bra 	$L__BB2_519;
	st.global.u32 	[%rd13+17664], %r5250;
$L__BB2_519:
	setp.ge.s32 	%p265, %r237, %r5226;
	@%p265 bra 	$L__BB2_521;
	st.global.u32 	[%rd13+18432], %r5251;
$L__BB2_521:
	setp.ge.s32 	%p266, %r240, %r5226;
	@%p266 bra 	$L__BB2_523;
	st.global.u32 	[%rd13+19200], %r5252;
$L__BB2_523:
	setp.ge.s32 	%p267, %r243, %r5226;
	@%p267 bra 	$L__BB2_525;
	st.global.u32 	[%rd13+19968], %r5253;
$L__BB2_525:
	setp.ge.s32 	%p268, %r246, %r5226;
	@%p268 bra 	$L__BB2_527;
	st.global.u32 	[%rd13+20736], %r5254;
$L__BB2_527:
	setp.ge.s32 	%p269, %r249, %r5226;
	@%p269 bra 	$L__BB2_529;
	st.global.u32 	[%rd13+21504], %r5255;
$L__BB2_529:
	setp.ge.s32 	%p270, %r252, %r5226;
	@%p270 bra 	$L__BB2_531;
	st.global.u32 	[%rd13+22272], %r5256;
$L__BB2_531:
	setp.ge.s32 	%p271, %r255, %r5226;
	@%p271 bra 	$L__BB2_533;
	st.global.u32 	[%rd13+23040], %r5257;
$L__BB2_533:
	setp.ge.s32 	%p272, %r258, %r5226;
	@%p272 bra 	$L__BB2_535;
	st.global.u32 	[%rd13+23808], %r5258;
$L__BB2_535:
	setp.ge.s32 	%p273, %r261, %r5226;
	@%p273 bra 	$L__BB2_537;
	st.global.u32 	[%rd13+24576], %r5259;
$L__BB2_537:
	setp.ge.s32 	%p274, %r264, %r5226;
	@%p274 bra 	$L__BB2_539;
	st.global.u32 	[%rd13+25344], %r5260;
$L__BB2_539:
	setp.ge.s32 	%p275, %r267, %r5226;
	@%p275 bra 	$L__BB2_541;
	st.global.u32 	[%rd13+26112], %r5261;
$L__BB2_541:
	setp.ge.s32 	%p276, %r270, %r5226;
	@%p276 bra 	$L__BB2_543;
	st.global.u32 	[%rd13+26880], %r5262;
$L__BB2_543:
	setp.ge.s32 	%p277, %r273, %r5226;
	@%p277 bra 	$L__BB2_545;
	st.global.u32 	[%rd13+27648], %r5263;
$L__BB2_545:
	setp.ge.s32 	%p278, %r276, %r5226;
	@%p278 bra 	$L__BB2_547;
	st.global.u32 	[%rd13+28416], %r5264;
$L__BB2_547:
	setp.ge.s32 	%p279, %r279, %r5226;
	@%p279 bra 	$L__BB2_549;
	st.global.u32 	[%rd13+29184], %r5265;
$L__BB2_549:
	setp.lt.s32 	%p280, %r5323, 7488;
	@%p280 bra 	$L__BB2_552;
	add.s64 	%rd14, %rd3, 14592;
	add.s64 	%rd15, %rd2, 14592;
$L__BB2_551:
	cvt.s64.s32 	%rd54, %r5322;
	add.s64 	%rd55, %rd5, %rd54;
	shl.b64 	%rd56, %rd55, 2;
	add.s64 	%rd57, %rd14, %rd56;
	add.s64 	%rd58, %rd15, %rd56;
	ld.global.u32 	%r2517, [%rd57+-14592];
	ld.global.u32 	%r2518, [%rd57+-13824];
	ld.global.u32 	%r2519, [%rd57+-13056];
	ld.global.u32 	%r2520, [%rd57+-12288];
	ld.global.u32 	%r2521, [%rd57+-11520];
	ld.global.u32 	%r2522, [%rd57+-10752];
	ld.global.u32 	%r2523, [%rd57+-9984];
	ld.global.u32 	%r2524, [%rd57+-9216];
	ld.global.u32 	%r2525, [%rd57+-8448];
	ld.global.u32 	%r2526, [%rd57+-7680];
	ld.global.u32 	%r2527, [%rd57+-6912];
	ld.global.u32 	%r2528, [%rd57+-6144];
	ld.global.u32 	%r2529, [%rd57+-5376];
	ld.global.u32 	%r2530, [%rd57+-4608];
	ld.global.u32 	%r2531, [%rd57+-3840];
	ld.global.u32 	%r2532, [%rd57+-3072];
	ld.global.u32 	%r2533, [%rd57+-2304];
	ld.global.u32 	%r2534, [%rd57+-1536];
	ld.global.u32 	%r2535, [%rd57+-768];
	ld.global.u32 	%r2536, [%rd57];
	ld.global.u32 	%r2537, [%rd57+768];
	ld.global.u32 	%r2538, [%rd57+1536];
	ld.global.u32 	%r2539, [%rd57+2304];
	ld.global.u32 	%r2540, [%rd57+3072];
	ld.global.u32 	%r2541, [%rd57+3840];
	ld.global.u32 	%r2542, [%rd57+4608];
	ld.global.u32 	%r2543, [%rd57+5376];
	ld.global.u32 	%r2544, [%rd57+6144];
	ld.global.u32 	%r2545, [%rd57+6912];
	ld.global.u32 	%r2546, [%rd57+7680];
	ld.global.u32 	%r2547, [%rd57+8448];
	ld.global.u32 	%r2548, [%rd57+9216];
	ld.global.u32 	%r2549, [%rd57+9984];
	ld.global.u32 	%r2550, [%rd57+10752];
	ld.global.u32 	%r2551, [%rd57+11520];
	ld.global.u32 	%r2552, [%rd57+12288];
	ld.global.u32 	%r2553, [%rd57+13056];
	ld.global.u32 	%r2554, [%rd57+13824];
	ld.global.u32 	%r2555, [%rd57+14592];
	bar.sync 	0;
	st.global.u32 	[%rd58+-14592], %r2517;
	st.global.u32 	[%rd58+-13824], %r2518;
	st.global.u32 	[%rd58+-13056], %r2519;
	st.global.u32 	[%rd58+-12288], %r2520;
	st.global.u32 	[%rd58+-11520], %r2521;
	st.global.u32 	[%rd58+-10752], %r2522;
	st.global.u32 	[%rd58+-9984], %r2523;
	st.global.u32 	[%rd58+-9216], %r2524;
	st.global.u32 	[%rd58+-8448], %r2525;
	st.global.u32 	[%rd58+-7680], %r2526;
	st.global.u32 	[%rd58+-6912], %r2527;
	st.global.u32 	[%rd58+-6144], %r2528;
	st.global.u32 	[%rd58+-5376], %r2529;
	st.global.u32 	[%rd58+-4608], %r2530;
	st.global.u32 	[%rd58+-3840], %r2531;
	st.global.u32 	[%rd58+-3072], %r2532;
	st.global.u32 	[%rd58+-2304], %r2533;
	st.global.u32 	[%rd58+-1536], %r2534;
	st.global.u32 	[%rd58+-768], %r2535;
	st.global.u32 	[%rd58], %r2536;
	st.global.u32 	[%rd58+768], %r2537;
	st.global.u32 	[%rd58+1536], %r2538;
	st.global.u32 	[%rd58+2304], %r2539;
	st.global.u32 	[%rd58+3072], %r2540;
	st.global.u32 	[%rd58+3840], %r2541;
	st.global.u32 	[%rd58+4608], %r2542;
	st.global.u32 	[%rd58+5376], %r2543;
	st.global.u32 	[%rd58+6144], %r2544;
	st.global.u32 	[%rd58+6912], %r2545;
	st.global.u32 	[%rd58+7680], %r2546;
	st.global.u32 	[%rd58+8448], %r2547;
	st.global.u32 	[%rd58+9216], %r2548;
	st.global.u32 	[%rd58+9984], %r2549;
	st.global.u32 	[%rd58+10752], %r2550;
	st.global.u32 	[%rd58+11520], %r2551;
	st.global.u32 	[%rd58+12288], %r2552;
	st.global.u32 	[%rd58+13056], %r2553;
	st.global.u32 	[%rd58+13824], %r2554;
	st.global.u32 	[%rd58+14592], %r2555;
	add.s32 	%r5322, %r5322, 7488;
	add.s32 	%r5323, %r5323, -7488;
	setp.gt.s32 	%p281, %r5323, 7487;
	@%p281 bra 	$L__BB2_551;
$L__BB2_552:
	setp.ge.s32 	%p282, %r5322, %r2;
	@%p282 bra 	$L__BB2_709;
	cvt.s64.s32 	%rd59, %r5322;
	setp.ge.s32 	%p283, %r4, %r5323;
	add.s64 	%rd16, %rd5, %rd59;
	shl.b64 	%rd60, %rd16, 2;
	add.s64 	%rd17, %rd3, %rd60;
	@%p283 bra 	$L__BB2_555;
	ld.global.u32 	%r5270, [%rd17];
$L__BB2_555:
	add.s32 	%r290, %r4, 192;
	setp.ge.s32 	%p284, %r290, %r5323;
	@%p284 bra 	$L__BB2_557;
	ld.global.u32 	%r5271, [%rd17+768];
$L__BB2_557:
	add.s32 	%r293, %r4, 384;
	setp.ge.s32 	%p285, %r293, %r5323;
	@%p285 bra 	$L__BB2_559;
	ld.global.u32 	%r5272, [%rd17+1536];
$L__BB2_559:
	add.s32 	%r296, %r4, 576;
	setp.ge.s32 	%p286, %r296, %r5323;
	@%p286 bra 	$L__BB2_561;
	ld.global.u32 	%r5273, [%rd17+2304];
$L__BB2_561:
	add.s32 	%r299, %r4, 768;
	setp.ge.s32 	%p287, %r299, %r5323;
	@%p287 bra 	$L__BB2_563;
	ld.global.u32 	%r5274, [%rd17+3072];
$L__BB2_563:
	add.s32 	%r302, %r4, 960;
	setp.ge.s32 	%p288, %r302, %r5323;
	@%p288 bra 	$L__BB2_565;
	ld.global.u32 	%r5275, [%rd17+3840];
$L__BB2_565:
	add.s32 	%r305, %r4, 1152;
	setp.ge.s32 	%p289, %r305, %r5323;
	@%p289 bra 	$L__BB2_567;
	ld.global.u32 	%r5276, [%rd17+4608];
$L__BB2_567:
	add.s32 	%r308, %r4, 1344;
	setp.ge.s32 	%p290, %r308, %r5323;
	@%p290 bra 	$L__BB2_569;
	ld.global.u32 	%r5277, [%rd17+5376];
$L__BB2_569:
	add.s32 	%r311, %r4, 1536;
	setp.ge.s32 	%p291, %r311, %r5323;
	@%p291 bra 	$L__BB2_571;
	ld.global.u32 	%r5278, [%rd17+6144];
$L__BB2_571:
	add.s32 	%r314, %r4, 1728;
	setp.ge.s32 	%p292, %r314, %r5323;
	@%p292 bra 	$L__BB2_573;
	ld.global.u32 	%r5279, [%rd17+6912];
$L__BB2_573:
	add.s32 	%r317, %r4, 1920;
	setp.ge.s32 	%p293, %r317, %r5323;
	@%p293 bra 	$L__BB2_575;
	ld.global.u32 	%r5280, [%rd17+7680];
$L__BB2_575:
	add.s32 	%r320, %r4, 2112;
	setp.ge.s32 	%p294, %r320, %r5323;
	@%p294 bra 	$L__BB2_577;
	ld.global.u32 	%r5281, [%rd17+8448];
$L__BB2_577:
	add.s32 	%r323, %r4, 2304;
	setp.ge.s32 	%p295, %r323, %r5323;
	@%p295 bra 	$L__BB2_579;
	ld.global.u32 	%r5282, [%rd17+9216];
$L__BB2_579:
	add.s32 	%r326, %r4, 2496;
	setp.ge.s32 	%p296, %r326, %r5323;
	@%p296 bra 	$L__BB2_581;
	ld.global.u32 	%r5283, [%rd17+9984];
$L__BB2_581:
	add.s32 	%r329, %r4, 2688;
	setp.ge.s32 	%p297, %r329, %r5323;
	@%p297 bra 	$L__BB2_583;
	ld.global.u32 	%r5284, [%rd17+10752];
$L__BB2_583:
	add.s32 	%r332, %r4, 2880;
	setp.ge.s32 	%p298, %r332, %r5323;
	@%p298 bra 	$L__BB2_585;
	ld.global.u32 	%r5285, [%rd17+11520];
$L__BB2_585:
	or.b32  	%r335, %r4, 3072;
	setp.ge.s32 	%p299, %r335, %r5323;
	@%p299 bra 	$L__BB2_587;
	ld.global.u32 	%r5286, [%rd17+12288];
$L__BB2_587:
	add.s32 	%r338, %r4, 3264;
	setp.ge.s32 	%p300, %r338, %r5323;
	@%p300 bra 	$L__BB2_589;
	ld.global.u32 	%r5287, [%rd17+13056];
$L__BB2_589:
	add.s32 	%r341, %r4, 3456;
	setp.ge.s32 	%p301, %r341, %r5323;
	@%p301 bra 	$L__BB2_591;
	ld.global.u32 	%r5288, [%rd17+13824];
$L__BB2_591:
	add.s32 	%r344, %r4, 3648;
	setp.ge.s32 	%p302, %r344, %r5323;
	@%p302 bra 	$L__BB2_593;
	ld.global.u32 	%r5289, [%rd17+14592];
$L__BB2_593:
	add.s32 	%r347, %r4, 3840;
	setp.ge.s32 	%p303, %r347, %r5323;
	@%p303 bra 	$L__BB2_595;
	ld.global.u32 	%r5290, [%rd17+15360];
$L__BB2_595:
	add.s32 	%r350, %r4, 4032;
	setp.ge.s32 	%p304, %r350, %r5323;
	@%p304 bra 	$L__BB2_597;
	ld.global.u32 	%r5291, [%rd17+16128];
$L__BB2_597:
	add.s32 	%r353, %r4, 4224;
	setp.ge.s32 	%p305, %r353, %r5323;
	@%p305 bra 	$L__BB2_599;
	ld.global.u32 	%r5292, [%rd17+16896];
$L__BB2_599:
	add.s32 	%r356, %r4, 4416;
	setp.ge.s32 	%p306, %r356, %r5323;
	@%p306 bra 	$L__BB2_601;
	ld.global.u32 	%r5293, [%rd17+17664];
$L__BB2_601:
	add.s32 	%r359, %r4, 4608;
	setp.ge.s32 	%p307, %r359, %r5323;
	@%p307 bra 	$L__BB2_603;
	ld.global.u32 	%r5294, [%rd17+18432];
$L__BB2_603:
	add.s32 	%r362, %r4, 4800;
	setp.ge.s32 	%p308, %r362, %r5323;
	@%p308 bra 	$L__BB2_605;
	ld.global.u32 	%r5295, [%rd17+19200];
$L__BB2_605:
	add.s32 	%r365, %r4, 4992;
	setp.ge.s32 	%p309, %r365, %r5323;
	@%p309 bra 	$L__BB2_607;
	ld.global.u32 	%r5296, [%rd17+19968];
$L__BB2_607:
	add.s32 	%r368, %r4, 5184;
	setp.ge.s32 	%p310, %r368, %r5323;
	@%p310 bra 	$L__BB2_609;
	ld.global.u32 	%r5297, [%rd17+20736];
$L__BB2_609:
	add.s32 	%r371, %r4, 5376;
	setp.ge.s32 	%p311, %r371, %r5323;
	@%p311 bra 	$L__BB2_611;
	ld.global.u32 	%r5298, [%rd17+21504];
$L__BB2_611:
	add.s32 	%r374, %r4, 5568;
	setp.ge.s32 	%p312, %r374, %r5323;
	@%p312 bra 	$L__BB2_613;
	ld.global.u32 	%r5299, [%rd17+22272];
$L__BB2_613:
	add.s32 	%r377, %r4, 5760;
	setp.ge.s32 	%p313, %r377, %r5323;
	@%p313 bra 	$L__BB2_615;
	ld.global.u32 	%r5300, [%rd17+23040];
$L__BB2_615:
	add.s32 	%r380, %r4, 5952;
	setp.ge.s32 	%p314, %r380, %r5323;
	@%p314 bra 	$L__BB2_617;
	ld.global.u32 	%r5301, [%rd17+23808];
$L__BB2_617:
	or.b32  	%r383, %r4, 6144;
	setp.ge.s32 	%p315, %r383, %r5323;
	@%p315 bra 	$L__BB2_619;
	ld.global.u32 	%r5302, [%rd17+24576];
$L__BB2_619:
	add.s32 	%r386, %r4, 6336;
	setp.ge.s32 	%p316, %r386, %r5323;
	@%p316 bra 	$L__BB2_621;
	ld.global.u32 	%r5303, [%rd17+25344];
$L__BB2_621:
	add.s32 	%r389, %r4, 6528;
	setp.ge.s32 	%p317, %r389, %r5323;
	@%p317 bra 	$L__BB2_623;
	ld.global.u32 	%r5304, [%rd17+26112];
$L__BB2_623:
	add.s32 	%r392, %r4, 6720;
	setp.ge.s32 	%p318, %r392, %r5323;
	@%p318 bra 	$L__BB2_625;
	ld.global.u32 	%r5305, [%rd17+26880];
$L__BB2_625:
	add.s32 	%r395, %r4, 6912;
	setp.ge.s32 	%p319, %r395, %r5323;
	@%p319 bra 	$L__BB2_627;
	ld.global.u32 	%r5306, [%rd17+27648];
$L__BB2_627:
	add.s32 	%r398, %r4, 7104;
	setp.ge.s32 	%p320, %r398, %r5323;
	@%p320 bra 	$L__BB2_629;
	ld.global.u32 	%r5307, [%rd17+28416];
$L__BB2_629:
	add.s32 	%r401, %r4, 7296;
	setp.ge.s32 	%p321, %r401, %r5323;
	@%p321 bra 	$L__BB2_631;
	ld.global.u32 	%r5308, [%rd17+29184];
$L__BB2_631:
	setp.ge.s32 	%p322, %r4, %r5323;
	bar.sync 	0;
	add.s64 	%rd18, %rd2, %rd60;
	@%p322 bra 	$L__BB2_633;
	st.global.u32 	[%rd18], %r5270;
$L__BB2_633:
	setp.ge.s32 	%p323, %r290, %r5323;
	@%p323 bra 	$L__BB2_635;
	st.global.u32 	[%rd18+768], %r5271;
$L__BB2_635:
	setp.ge.s32 	%p324, %r293, %r5323;
	@%p324 bra 	$L__BB2_637;
	st.global.u32 	[%rd18+1536], %r5272;
$L__BB2_637:
	setp.ge.s32 	%p325, %r296, %r5323;
	@%p325 bra 	$L__BB2_639;
	st.global.u32 	[%rd18+2304], %r5273;
$L__BB2_639:
	setp.ge.s32 	%p326, %r299, %r5323;
	@%p326 bra 	$L__BB2_641;
	st.global.u32 	[%rd18+3072], %r5274;
$L__BB2_641:
	setp.ge.s32 	%p327, %r302, %r5323;
	@%p327 bra 	$L__BB2_643;
	st.global.u32 	[%rd18+3840], %r5275;
$L__BB2_643:
	setp.ge.s32 	%p328, %r305, %r5323;
	@%p328 bra 	$L__BB2_645;
	st.global.u32 	[%rd18+4608], %r5276;
$L__BB2_645:
	setp.ge.s32 	%p329, %r308, %r5323;
	@%p329 bra 	$L__BB2_647;
	st.global.u32 	[%rd18+5376], %r5277;
$L__BB2_647:
	setp.ge.s32 	%p330, %r311, %r5323;
	@%p330 bra 	$L__BB2_649;
	st.global.u32 	[%rd18+6144], %r5278;
$L__BB2_649:
	setp.ge.s32 	%p331, %r314, %r5323;
	@%p331 bra 	$L__BB2_651;
	st.global.u32 	[%rd18+6912], %r5279;
$L__BB2_651:
	setp.ge.s32 	%p332, %r317, %r5323;
	@%p332 bra 	$L__BB2_653;
	st.global.u32 	[%rd18+7680], %r5280;
$L__BB2_653:
	setp.ge.s32 	%p333, %r320, %r5323;
	@%p333 bra 	$L__BB2_655;
	st.global.u32 	[%rd18+8448], %r5281;
$L__BB2_655:
	setp.ge.s32 	%p334, %r323, %r5323;
	@%p334 bra 	$L__BB2_657;
	st.global.u32 	[%rd18+9216], %r5282;
$L__BB2_657:
	setp.ge.s32 	%p335, %r326, %r5323;
	@%p335 bra 	$L__BB2_659;
	st.global.u32 	[%rd18+9984], %r5283;
$L__BB2_659:
	setp.ge.s32 	%p336, %r329, %r5323;
	@%p336 bra 	$L__BB2_661;
	st.global.u32 	[%rd18+10752], %r5284;
$L__BB2_661:
	setp.ge.s32 	%p337, %r332, %r5323;
	@%p337 bra 	$L__BB2_663;
	st.global.u32 	[%rd18+11520], %r5285;
$L__BB2_663:
	setp.ge.s32 	%p338, %r335, %r5323;
	@%p338 bra 	$L__BB2_665;
	st.global.u32 	[%rd18+12288], %r5286;
$L__BB2_665:
	setp.ge.s32 	%p339, %r338, %r5323;
	@%p339 bra 	$L__BB2_667;
	st.global.u32 	[%rd18+13056], %r5287;
$L__BB2_667:
	setp.ge.s32 	%p340, %r341, %r5323;
	@%p340 bra 	$L__BB2_669;
	st.global.u32 	[%rd18+13824], %r5288;
$L__BB2_669:
	setp.ge.s32 	%p341, %r344, %r5323;
	@%p341 bra 	$L__BB2_671;
	st.global.u32 	[%rd18+14592], %r5289;
$L__BB2_671:
	setp.ge.s32 	%p342, %r347, %r5323;
	@%p342 bra 	$L__BB2_673;
	st.global.u32 	[%rd18+15360], %r5290;
$L__BB2_673:
	setp.ge.s32 	%p343, %r350, %r5323;
	@%p343 bra 	$L__BB2_675;
	st.global.u32 	[%rd18+16128], %r5291;
$L__BB2_675:
	setp.ge.s32 	%p344, %r353, %r5323;
	@%p344 bra 	$L__BB2_677;
	st.global.u32 	[%rd18+16896], %r5292;
$L__BB2_677:
	setp.ge.s32 	%p345, %r356, %r5323;
	@%p345 bra 	$L__BB2_679;
	st.global.u32 	[%rd18+17664], %r5293;
$L__BB2_679:
	setp.ge.s32 	%p346, %r359, %r5323;
	@%p346 bra 	$L__BB2_681;
	st.global.u32 	[%rd18+18432], %r5294;
$L__BB2_681:
	setp.ge.s32 	%p347, %r362, %r5323;
	@%p347 bra 	$L__BB2_683;
	st.global.u32 	[%rd18+19200], %r5295;
$L__BB2_683:
	setp.ge.s32 	%p348, %r365, %r5323;
	@%p348 bra 	$L__BB2_685;
	st.global.u32 	[%rd18+19968], %r5296;
$L__BB2_685:
	setp.ge.s32 	%p349, %r368, %r5323;
	@%p349 bra 	$L__BB2_687;
	st.global.u32 	[%rd18+20736], %r5297;
$L__BB2_687:
	setp.ge.s32 	%p350, %r371, %r5323;
	@%p350 bra 	$L__BB2_689;
	st.global.u32 	[%rd18+21504], %r5298;
$L__BB2_689:
	setp.ge.s32 	%p351, %r374, %r5323;
	@%p351 bra 	$L__BB2_691;
	st.global.u32 	[%rd18+22272], %r5299;
$L__BB2_691:
	setp.ge.s32 	%p352, %r377, %r5323;
	@%p352 bra 	$L__BB2_693;
	st.global.u32 	[%rd18+23040], %r5300;
$L__BB2_693:
	setp.ge.s32 	%p353, %r380, %r5323;
	@%p353 bra 	$L__BB2_695;
	st.global.u32 	[%rd18+23808], %r5301;
$L__BB2_695:
	setp.ge.s32 	%p354, %r383, %r5323;
	@%p354 bra 	$L__BB2_697;
	st.global.u32 	[%rd18+24576], %r5302;
$L__BB2_697:
	setp.ge.s32 	%p355, %r386, %r5323;
	@%p355 bra 	$L__BB2_699;
	st.global.u32 	[%rd18+25344], %r5303;
$L__BB2_699:
	setp.ge.s32 	%p356, %r389, %r5323;
	@%p356 bra 	$L__BB2_701;
	st.global.u32 	[%rd18+26112], %r5304;
$L__BB2_701:
	setp.ge.s32 	%p357, %r392, %r5323;
	@%p357 bra 	$L__BB2_703;
	st.global.u32 	[%rd18+26880], %r5305;
$L__BB2_703:
	setp.ge.s32 	%p358, %r395, %r5323;
	@%p358 bra 	$L__BB2_705;
	st.global.u32 	[%rd18+27648], %r5306;
$L__BB2_705:
	setp.ge.s32 	%p359, %r398, %r5323;
	@%p359 bra 	$L__BB2_707;
	st.global.u32 	[%rd18+28416], %r5307;
$L__BB2_707:
	setp.ge.s32 	%p360, %r401, %r5323;
	@%p360 bra 	$L__BB2_709;
	st.global.u32 	[%rd18+29184], %r5308;
$L__BB2_709:
	ret;

}
	// .globl	_ZN3cub18CUB_300001_SM_10006detail10radix_sort30DeviceSegmentedRadixSortKernelINS1_5radix10policy_hubIfiiE10Policy1000ELb1ELNS0_9SortOrderE1EfiPiS9_iNS1_21identity_decomposer_tEEEvPKT2_PSB_PKT3_PSF_T4_T5_iiiT7_
.visible .entry _ZN3cub18CUB_300001_SM_10006detail10radix_sort30DeviceSegmentedRadixSortKernelINS1_5radix10policy_hubIfiiE10Policy1000ELb1ELNS0_9SortOrderE1EfiPiS9_iNS1_21identity_decomposer_tEEEvPKT2_PSB_PKT3_PSF_T4_T5_iiiT7_(
	.param .u64 .ptr .align 1 _ZN3cub18CUB_300001_SM_10006detail10radix_sort30DeviceSegmentedRadixSortKernelINS1_5radix10policy_hubIfiiE10Policy1000ELb1ELNS0_9SortOrderE1EfiPiS9_iNS1_21identity_decomposer_tEEEvPKT2_PSB_PKT3_PSF_T4_T5_iiiT7__param_0,
	.param .u64 .ptr .align 1 _ZN3cub18CUB_300001_SM_10006detail10radix_sort30DeviceSegmentedRadixSortKernelINS1_5radix10policy_hubIfiiE10Policy1000ELb1ELNS0_9SortOrderE1EfiPiS9_iNS1_21identity_decomposer_tEEEvPKT2_PSB_PKT3_PSF_T4_T5_iiiT7__param_1,
	.param .u64 .ptr .align 1 _ZN3cub18CUB_300001_SM_10006detail10radix_sort30DeviceSegmentedRadixSortKernelINS1_5radix10policy_hubIfiiE10Policy1000ELb1ELNS0_9SortOrderE1EfiPiS9_iNS1_21identity_decomposer_tEEEvPKT2_PSB_PKT3_PSF_T4_T5_iiiT7__param_2,
	.param .u64 .ptr .align 1 _ZN3cub18CUB_300001_SM_10006detail10radix_sort30DeviceSegmentedRadixSortKernelINS1_5radix10policy_hubIfiiE10Policy1000ELb1ELNS0_9SortOrderE1EfiPiS9_iNS1_21identity_decomposer_tEEEvPKT2_PSB_PKT3_PSF_T4_T5_iiiT7__param_3,
	.param .u64 .ptr .align 1 _ZN3cub18CUB_300001_SM_10006detail10radix_sort30DeviceSegmentedRadixSortKernelINS1_5radix10policy_hubIfiiE10Policy1000ELb1ELNS0_9SortOrderE1EfiPiS9_iNS1_21identity_decomposer_tEEEvPKT2_PSB_PKT3_PSF_T4_T5_iiiT7__param_4,
	.param .u64 .ptr .align 1 _ZN3cub18CUB_300001_SM_10006detail10radix_sort30DeviceSegmentedRadixSortKernelINS1_5radix10policy_hubIfiiE10Policy1000ELb1ELNS0_9SortOrderE1EfiPiS9_iNS1_21identity_decomposer_tEEEvPKT2_PSB_PKT3_PSF_T4_T5_iiiT7__param_5,
	.param .u32 _ZN3cub18CUB_300001_SM_10006detail10radix_sort30DeviceSegmentedRadixSortKernelINS1_5radix10policy_hubIfiiE10Policy1000ELb1ELNS0_9SortOrderE1EfiPiS9_iNS1_21identity_decomposer_tEEEvPKT2_PSB_PKT3_PSF_T4_T5_iiiT7__param_6,
	.param .u32 _ZN3cub18CUB_300001_SM_10006detail10radix_sort30DeviceSegmentedRadixSortKernelINS1_5radix10policy_hubIfiiE10Policy1000ELb1ELNS0_9SortOrderE1EfiPiS9_iNS1_21identity_decomposer_tEEEvPKT2_PSB_PKT3_PSF_T4_T5_iiiT7__param_7,
	.param .u32 _ZN3cub18CUB_300001_SM_10006detail10radix_sort30DeviceSegmentedRadixSortKernelINS1_5radix10policy_hubIfiiE10Policy1000ELb1ELNS0_9SortOrderE1EfiPiS9_iNS1_21identity_decomposer_tEEEvPKT2_PSB_PKT3_PSF_T4_T5_iiiT7__param_8,
	.param .align 1 .b8 _ZN3cub18CUB_300001_SM_10006detail10radix_sort30DeviceSegmentedRadixSortKernelINS1_5radix10policy_hubIfiiE10Policy1000ELb1ELNS0_9SortOrderE1EfiPiS9_iNS1_21identity_decomposer_tEEEvPKT2_PSB_PKT3_PSF_T4_T5_iiiT7__param_9[1]
)
.maxntid 384
{
	.reg .pred 	%p<306>;
	.reg .b16 	%rs<99>;
	.reg .b32 	%r<2121>;
	.reg .b64 	%rd<163>;
	// demoted variable
	.shared .align 16 .b8 _ZZN3cub18CUB_300001_SM_10006detail10radix_sort30DeviceSegmentedRadixSortKernelINS1_5radix10policy_hubIfiiE10Policy1000ELb1ELNS0_9SortOrderE1EfiPiS9_iNS1_21identity_decomposer_tEEEvPKT2_PSB_PKT3_PSF_T4_T5_iiiT7_E12temp_storage[26176];
	ld.param.u64 	%rd21, [_ZN3cub18CUB_300001_SM_10006detail10radix_sort30DeviceSegmentedRadixSortKernelINS1_5radix10policy_hubIfiiE10Policy1000ELb1ELNS0_9SortOrderE1EfiPiS9_iNS1_21identity_decomposer_tEEEvPKT2_PSB_PKT3_PSF_T4_T5_iiiT7__param_0];
	ld.param.u64 	%rd23, [_ZN3cub18CUB_300001_SM_10006detail10radix_sort30DeviceSegmentedRadixSortKernelINS1_5radix10policy_hubIfiiE10Policy1000ELb1ELNS0_9SortOrderE1EfiPiS9_iNS1_21identity_decomposer_tEEEvPKT2_PSB_PKT3_PSF_T4_T5_iiiT7__param_1];
	ld.param.u64 	%rd22, [_ZN3cub18CUB_300001_SM_10006detail10radix_sort30DeviceSegmentedRadixSortKernelINS1_5radix10policy_hubIfiiE10Policy1000ELb1ELNS0_9SortOrderE1EfiPiS9_iNS1_21identity_decomposer_tEEEvPKT2_PSB_PKT3_PSF_T4_T5_iiiT7__param_2];
	ld.param.u64 	%rd24, [_ZN3cub18CUB_300001_SM_10006detail10radix_sort30DeviceSegmentedRadixSortKernelINS1_5radix10policy_hubIfiiE10Policy1000ELb1ELNS0_9SortOrderE1EfiPiS9_iNS1_21identity_decomposer_tEEEvPKT2_PSB_PKT3_PSF_T4_T5_iiiT7__param_3];
	ld.param.u64 	%rd25, [_ZN3cub18CUB_300001_SM_10006detail10radix_sort30DeviceSegmentedRadixSortKernelINS1_5radix10policy_hubIfiiE10Policy1000ELb1ELNS0_9SortOrderE1EfiPiS9_iNS1_21identity_decomposer_tEEEvPKT2_PSB_PKT3_PSF_T4_T5_iiiT7__param_4];
	ld.param.u64 	%rd26, [_ZN3cub18CUB_300001_SM_10006detail10radix_sort30DeviceSegmentedRadixSortKernelINS1_5radix10policy_hubIfiiE10Policy1000ELb1ELNS0_9SortOrderE1EfiPiS9_iNS1_21identity_decomposer_tEEEvPKT2_PSB_PKT3_PSF_T4_T5_iiiT7__param_5];
	ld.param.u32 	%r373, [_ZN3cub18CUB_300001_SM_10006detail10radix_sort30DeviceSegmentedRadixSortKernelINS1_5radix10policy_hubIfiiE10Policy1000ELb1ELNS0_9SortOrderE1EfiPiS9_iNS1_21identity_decomposer_tEEEvPKT2_PSB_PKT3_PSF_T4_T5_iiiT7__param_7];
	cvta.to.global.u64 	%rd1, %rd21;
	cvta.to.global.u64 	%rd2, %rd24;
	cvta.to.global.u64 	%rd3, %rd22;
	cvta.to.global.u64 	%rd4, %rd23;
	cvta.to.global.u64 	%rd27, %rd26;
	cvta.to.global.u64 	%rd28, %rd25;
	mov.u32 	%r375, %ctaid.x;
	mul.wide.u32 	%rd29, %r375, 4;
	add.s64 	%rd30, %rd28, %rd29;
	ld.global.u32 	%r2095, [%rd30];
	add.s64 	%rd31, %rd27, %rd29;
	ld.global.u32 	%r2, [%rd31];
	sub.s32 	%r2096, %r2, %r2095;
	setp.lt.s32 	%p1, %r2096, 1;
	@%p1 bra 	$L__BB3_245;
	mov.u32 	%r4, %tid.x;
	cvt.u64.u32 	%rd5, %r4;
	shl.b32 	%r377, %r4, 2;
	mov.u32 	%r378, _ZZN3cub18CUB_300001_SM_10006detail10radix_sort30DeviceSegmentedRadixSortKernelINS1_5radix10policy_hubIfiiE10Policy1000ELb1ELNS0_9SortOrderE1EfiPiS9_iNS1_21identity_decomposer_tEEEvPKT2_PSB_PKT3_PSF_T4_T5_iiiT7_E12temp_storage;
	add.s32 	%r5, %r378, %r377;
	mov.b32 	%r2020, 0;
	st.shared.u32 	[%r5], %r2020;
	st.shared.u32 	[%r5+1536], %r2020;
	st.shared.u32 	[%r5+3072], %r2020;
	st.shared.u32 	[%r5+4608], %r2020;
	st.shared.u32 	[%r5+6144], %r2020;
	st.shared.u32 	[%r5+7680], %r2020;
	st.shared.u32 	[%r5+9216], %r2020;
	st.shared.u32 	[%r5+10752], %r2020;
	setp.lt.u32 	%p2, %r2096, 97152;
	shr.u32 	%r379, %r4, 5;
	mad.lo.s32 	%r6, %r379, 1536, %r378;
	mov.u32 	%r2021, %r2020;
	mov.u32 	%r2022, %r2020;
	mov.u32 	%r2023, %r2020;
	mov.u32 	%r2024, %r2095;
	@%p2 bra 	$L__BB3_8;
	add.s64 	%rd6, %rd1, 7680;
	mov.b32 	%r2020, 0;
	mov.u32 	%r2024, %r2095;
$L__BB3_3:
	sub.s32 	%r2030, %r2, %r2024;
	mov.b32 	%r2031, 0;
$L__BB3_4:
	ld.param.u32 	%r2015, [_ZN3cub18CUB_300001_SM_10006detail10radix_sort30DeviceSegmentedRadixSortKernelINS1_5radix10policy_hubIfiiE10Policy1000ELb1ELNS0_9SortOrderE1EfiPiS9_iNS1_21identity_decomposer_tEEEvPKT2_PSB_PKT3_PSF_T4_T5_iiiT7__param_8];
	cvt.s64.s32 	%rd32, %r2024;
	add.s64 	%rd33, %rd5, %rd32;
	shl.b64 	%rd34, %rd33, 2;
	add.s64 	%rd35, %rd6, %rd34;
	ld.global.u32 	%r418, [%rd35+-7680];
	ld.global.u32 	%r419, [%rd35+-6144];
	ld.global.u32 	%r420, [%rd35+-4608];
	ld.global.u32 	%r421, [%rd35+-3072];
	ld.global.u32 	%r422, [%rd35+-1536];
	ld.global.u32 	%r423, [%rd35];
	ld.global.u32 	%r424, [%rd35+1536];
	ld.global.u32 	%r425, [%rd35+3072];
	ld.global.u32 	%r426, [%rd35+4608];
	ld.global.u32 	%r427, [%rd35+6144];
	ld.global.u32 	%r428, [%rd35+7680];
	bar.sync 	0;
	setp.gt.s32 	%p3, %r418, -1;
	selp.b32 	%r429, -2147483648, -1, %p3;
	xor.b32  	%r430, %r429, %r418;
	setp.eq.s32 	%p4, %r430, 2147483647;
	selp.b32 	%r383, -2147483648, %r430, %p4;
	// begin inline asm
	shr.b32 %r382, %r383, %r373;
	// end inline asm
	mov.b32 	%r386, 0;
	// begin inline asm
	bmsk.clamp.b32 %r385, %r386, %r2015;
	// end inline asm
	and.b32  	%r431, %r385, %r382;
	and.b32  	%r432, %r431, 3;
	shr.u32 	%r433, %r431, 2;
	mad.lo.s32 	%r434, %r433, 1536, %r5;
	add.s32 	%r435, %r434, %r432;
	ld.shared.u8 	%rs23, [%r435];
	add.s16 	%rs24, %rs23, 1;
	st.shared.u8 	[%r435], %rs24;
	setp.gt.s32 	%p5, %r419, -1;
	selp.b32 	%r436, -2147483648, -1, %p5;
	xor.b32  	%r437, %r436, %r419;
	setp.eq.s32 	%p6, %r437, 2147483647;
	selp.b32 	%r389, -2147483648, %r437, %p6;
	// begin inline asm
	shr.b32 %r388, %r389, %r373;
	// end inline asm
	and.b32  	%r438, %r385, %r388;
	and.b32  	%r439, %r438, 3;
	shr.u32 	%r440, %r438, 2;
	mad.lo.s32 	%r441, %r440, 1536, %r5;
	add.s32 	%r442, %r441, %r439;
	ld.shared.u8 	%rs25, [%r442];
	add.s16 	%rs26, %rs25, 1;
	st.shared.u8 	[%r442], %rs26;
	setp.gt.s32 	%p7, %r420, -1;
	selp.b32 	%r443, -2147483648, -1, %p7;
	xor.b32  	%r444, %r443, %r420;
	setp.eq.s32 	%p8, %r444, 2147483647;
	selp.b32 	%r392, -2147483648, %r444, %p8;
	// begin inline asm
	shr.b32 %r391, %r392, %r373;
	// end inline asm
	and.b32  	%r445, %r385, %r391;
	and.b32  	%r446, %r445, 3;
	shr.u32 	%r447, %r445, 2;
	mad.lo.s32 	%r448, %r447, 1536, %r5;
	add.s32 	%r449, %r448, %r446;
	ld.shared.u8 	%rs27, [%r449];
	add.s16 	%rs28, %rs27, 1;
	st.shared.u8 	[%r449], %rs28;
	setp.gt.s32 	%p9, %r421, -1;
	selp.b32 	%r450, -2147483648, -1, %p9;
	xor.b32  	%r451, %r450, %r421;
	setp.eq.s32 	%p10, %r451, 2147483647;
	selp.b32 	%r395, -2147483648, %r451, %p10;
	// begin inline asm
	shr.b32 %r394, %r395, %r373;
	// end inline asm
	and.b32  	%r452, %r385, %r394;
	and.b32  	%r453, %r452, 3;
	shr.u32 	%r454, %r452, 2;
	mad.lo.s32 	%r455, %r454, 1536, %r5;
	add.s32 	%r456, %r455, %r453;
	ld.shared.u8 	%rs29, [%r456];
	add.s16 	%rs30, %rs29, 1;
	st.shared.u8 	[%r456], %rs30;
	setp.gt.s32 	%p11, %r422, -1;
	selp.b32 	%r457, -2147483648, -1, %p11;
	xor.b32  	%r458, %r457, %r422;
	setp.eq.s32 	%p12, %r458, 2147483647;
	selp.b32 	%r398, -2147483648, %r458, %p12;
	// begin inline asm
	shr.b32 %r397, %r398, %r373;
	// end inline asm
	and.b32  	%r459, %r385, %r397;
	and.b32  	%r460, %r459, 3;
	shr.u32 	%r461, %r459, 2;
	mad.lo.s32 	%r462, %r461, 1536, %r5;
	add.s32 	%r463, %r462, %r460;
	ld.shared.u8 	%rs31, [%r463];
	add.s16 	%rs32, %rs31, 1;
	st.shared.u8 	[%r463], %rs32;
	setp.gt.s32 	%p13, %r423, -1;
	selp.b32 	%r464, -2147483648, -1, %p13;
	xor.b32  	%r465, %r464, %r423;
	setp.eq.s32 	%p14, %r465, 2147483647;
	selp.b32 	%r401, -2147483648, %r465, %p14;
	// begin inline asm
	shr.b32 %r400, %r401, %r373;
	// end inline asm
	and.b32  	%r466, %r385, %r400;
	and.b32  	%r467, %r466, 3;
	shr.u32 	%r468, %r466, 2;
	mad.lo.s32 	%r469, %r468, 1536, %r5;
	add.s32 	%r470, %r469, %r467;
	ld.shared.u8 	%rs33, [%r470];
	add.s16 	%rs34, %rs33, 1;
	st.shared.u8 	[%r470], %rs34;
	setp.gt.s32 	%p15, %r424, -1;
	selp.b32 	%r471, -2147483648, -1, %p15;
	xor.b32  	%r472, %r471, %r424;
	setp.eq.s32 	%p16, %r472, 2147483647;
	selp.b32 	%r404, -2147483648, %r472, %p16;
	// begin inline asm
	shr.b32 %r403, %r404, %r373;
	// end inline asm
	and.b32  	%r473, %r385, %r403;
	and.b32  	%r474, %r473, 3;
	shr.u32 	%r475, %r473, 2;
	mad.lo.s32 	%r476, %r475, 1536, %r5;
	add.s32 	%r477, %r476, %r474;
	ld.shared.u8 	%rs35, [%r477];
	add.s16 	%rs36, %rs35, 1;
	st.shared.u8 	[%r477], %rs36;
	setp.gt.s32 	%p17, %r425, -1;
	selp.b32 	%r478, -2147483648, -1, %p17;
	xor.b32  	%r479, %r478, %r425;
	setp.eq.s32 	%p18, %r479, 2147483647;
	selp.b32 	%r407, -2147483648, %r479, %p18;
	// begin inline asm
	shr.b32 %r406, %r407, %r373;
	// end inline asm
	and.b32  	%r480, %r385, %r406;
	and.b32  	%r481, %r480, 3;
	shr.u32 	%r482, %r480, 2;
	mad.lo.s32 	%r483, %r482, 1536, %r5;
	add.s32 	%r484, %r483, %r481;
	ld.shared.u8 	%rs37, [%r484];
	add.s16 	%rs38, %rs37, 1;
	st.shared.u8 	[%r484], %rs38;
	setp.gt.s32 	%p19, %r426, -1;
	selp.b32 	%r485, -2147483648, -1, %p19;
	xor.b32  	%r486, %r485, %r426;
	setp.eq.s32 	%p20, %r486, 2147483647;
	selp.b32 	%r410, -2147483648, %r486, %p20;
	// begin inline asm
	shr.b32 %r409, %r410, %r373;
	// end inline asm
	and.b32  	%r487, %r385, %r409;
	and.b32  	%r488, %r487, 3;
	shr.u32 	%r489, %r487, 2;
	mad.lo.s32 	%r490, %r489, 1536, %r5;
	add.s32 	%r491, %r490, %r488;
	ld.shared.u8 	%rs39, [%r491];
	add.s16 	%rs40, %rs39, 1;
	st.shared.u8 	[%r491], %rs40;
	setp.gt.s32 	%p21, %r427, -1;
	selp.b32 	%r492, -2147483648, -1, %p21;
	xor.b32  	%r493, %r492, %r427;
	setp.eq.s32 	%p22, %r493, 2147483647;
	selp.b32 	%r413, -2147483648, %r493, %p22;
	// begin inline asm
	shr.b32 %r412, %r413, %r373;
	// end inline asm
	and.b32  	%r494, %r385, %r412;
	and.b32  	%r495, %r494, 3;
	shr.u32 	%r496, %r494, 2;
	mad.lo.s32 	%r497, %r496, 1536, %r5;
	add.s32 	%r498, %r497, %r495;
	ld.shared.u8 	%rs41, [%r498];
	add.s16 	%rs42, %rs41, 1;
	st.shared.u8 	[%r498], %rs42;
	setp.gt.s32 	%p23, %r428, -1;
	selp.b32 	%r499, -2147483648, -1, %p23;
	xor.b32  	%r500, %r499, %r428;
	setp.eq.s32 	%p24, %r500, 2147483647;
	selp.b32 	%r416, -2147483648, %r500, %p24;
	// begin inline asm
	shr.b32 %r415, %r416, %r373;
	// end inline asm
	and.b32  	%r501, %r385, %r415;
	and.b32  	%r502, %r501, 3;
	shr.u32 	%r503, %r501, 2;
	mad.lo.s32 	%r504, %r503, 1536, %r5;
	add.s32 	%r505, %r504, %r502;
	ld.shared.u8 	%rs43, [%r505];
	add.s16 	%rs44, %rs43, 1;
	st.shared.u8 	[%r505], %rs44;
	add.s32 	%r2024, %r2024, 4224;
	add.s32 	%r2031, %r2031, -4224;
	add.s32 	%r2030, %r2030, -4224;
	setp.ne.s32 	%p25, %r2031, -97152;
	@%p25 bra 	$L__BB3_4;
	setp.gt.u32 	%p26, %r4, 255;
	bar.sync 	0;
	// begin inline asm
	mov.u32 %r506, %laneid;
	// end inline asm
	@%p26 bra 	$L__BB3_7;
	shl.b32 	%r507, %r506, 2;
	add.s32 	%r508, %r6, %r507;
	ld.shared.u32 	%r509, [%r508];
	bfe.u32 	%r510, %r509, 0, 8;
	add.s32 	%r511, %r2023, %r510;
	bfe.u32 	%r512, %r509, 8, 8;
	add.s32 	%r513, %r2022, %r512;
	bfe.u32 	%r514, %r509, 16, 8;
	add.s32 	%r515, %r2021, %r514;
	bfe.u32 	%r516, %r509, 24, 8;
	add.s32 	%r517, %r2020, %r516;
	ld.shared.u32 	%r518, [%r508+128];
	bfe.u32 	%r519, %r518, 0, 8;
	add.s32 	%r520, %r511, %r519;
	bfe.u32 	%r521, %r518, 8, 8;
	add.s32 	%r522, %r513, %r521;
	bfe.u32 	%r523, %r518, 16, 8;
	add.s32 	%r524, %r515, %r523;
	bfe.u32 	%r525, %r518, 24, 8;
	add.s32 	%r526, %r517, %r525;
	ld.shared.u32 	%r527, [%r508+256];
	bfe.u32 	%r528, %r527, 0, 8;
	add.s32 	%r529, %r520, %r528;
	bfe.u32 	%r530, %r527, 8, 8;
	add.s32 	%r531, %r522, %r530;
	bfe.u32 	%r532, %r527, 16, 8;
	add.s32 	%r533, %r524, %r532;
	bfe.u32 	%r534, %r527, 24, 8;
	add.s32 	%r535, %r526, %r534;
	ld.shared.u32 	%r536, [%r508+384];
	bfe.u32 	%r537, %r536, 0, 8;
	add.s32 	%r538, %r529, %r537;
	bfe.u32 	%r539, %r536, 8, 8;
	add.s32 	%r540, %r531, %r539;
	bfe.u32 	%r541, %r536, 16, 8;
	add.s32 	%r542, %r533, %r541;
	bfe.u32 	%r543, %r536, 24, 8;
	add.s32 	%r544, %r535, %r543;
	ld.shared.u32 	%r545, [%r508+512];
	bfe.u32 	%r546, %r545, 0, 8;
	add.s32 	%r547, %r538, %r546;
	bfe.u32 	%r548, %r545, 8, 8;
	add.s32 	%r549, %r540, %r548;
	bfe.u32 	%r550, %r545, 16, 8;
	add.s32 	%r551, %r542, %r550;
	bfe.u32 	%r552, %r545, 24, 8;
	add.s32 	%r553, %r544, %r552;
	ld.shared.u32 	%r554, [%r508+640];
	bfe.u32 	%r555, %r554, 0, 8;
	add.s32 	%r556, %r547, %r555;
	bfe.u32 	%r557, %r554, 8, 8;
	add.s32 	%r558, %r549, %r557;
	bfe.u32 	%r559, %r554, 16, 8;
	add.s32 	%r560, %r551, %r559;
	bfe.u32 	%r561, %r554, 24, 8;
	add.s32 	%r562, %r553, %r561;
	ld.shared.u32 	%r563, [%r508+768];
	bfe.u32 	%r564, %r563, 0, 8;
	add.s32 	%r565, %r556, %r564;
	bfe.u32 	%r566, %r563, 8, 8;
	add.s32 	%r567, %r558, %r566;
	bfe.u32 	%r568, %r563, 16, 8;
	add.s32 	%r569, %r560, %r568;
	bfe.u32 	%r570, %r563, 24, 8;
	add.s32 	%r571, %r562, %r570;
	ld.shared.u32 	%r572, [%r508+896];
	bfe.u32 	%r573, %r572, 0, 8;
	add.s32 	%r574, %r565, %r573;
	bfe.u32 	%r575, %r572, 8, 8;
	add.s32 	%r576, %r567, %r575;
	bfe.u32 	%r577, %r572, 16, 8;
	add.s32 	%r578, %r569, %r577;
	bfe.u32 	%r579, %r572, 24, 8;
	add.s32 	%r580, %r571, %r579;
	ld.shared.u32 	%r581, [%r508+1024];
	bfe.u32 	%r582, %r581, 0, 8;
	add.s32 	%r583, %r574, %r582;
	bfe.u32 	%r584, %r581, 8, 8;
	add.s32 	%r585, %r576, %r584;
	bfe.u32 	%r586, %r581, 16, 8;
	add.s32 	%r587, %r578, %r586;
	bfe.u32 	%r588, %r581, 24, 8;
	add.s32 	%r589, %r580, %r588;
	ld.shared.u32 	%r590, [%r508+1152];
	bfe.u32 	%r591, %r590, 0, 8;
	add.s32 	%r592, %r583, %r591;
	bfe.u32 	%r593, %r590, 8, 8;
	add.s32 	%r594, %r585, %r593;
	bfe.u32 	%r595, %r590, 16, 8;
	add.s32 	%r596, %r587, %r595;
	bfe.u32 	%r597, %r590, 24, 8;
	add.s32 	%r598, %r589, %r597;
	ld.shared.u32 	%r599, [%r508+1280];
	bfe.u32 	%r600, %r599, 0, 8;
	add.s32 	%r601, %r592, %r600;
	bfe.u32 	%r602, %r599, 8, 8;
	add.s32 	%r603, %r594, %r602;
	bfe.u32 	%r604, %r599, 16, 8;
	add.s32 	%r605, %r596, %r604;
	bfe.u32 	%r606, %r599, 24, 8;
	add.s32 	%r607, %r598, %r606;
	ld.shared.u32 	%r608, [%r508+1408];
	bfe.u32 	%r609, %r608, 0, 8;
	add.s32 	%r2023, %r601, %r609;
	bfe.u32 	%r610, %r608, 8, 8;
	add.s32 	%r2022, %r603, %r610;
	bfe.u32 	%r611, %r608, 16, 8;
	add.s32 	%r2021, %r605, %r611;
	bfe.u32 	%r612, %r608, 24, 8;
	add.s32 	%r2020, %r607, %r612;
$L__BB3_7:
	bar.sync 	0;
	mov.b32 	%r613, 0;
	st.shared.u32 	[%r5], %r613;
	st.shared.u32 	[%r5+1536], %r613;
	st.shared.u32 	[%r5+3072], %r613;
	st.shared.u32 	[%r5+4608], %r613;
	st.shared.u32 	[%r5+6144], %r613;
	st.shared.u32 	[%r5+7680], %r613;
	st.shared.u32 	[%r5+9216], %r613;
	st.shared.u32 	[%r5+10752], %r613;
	setp.gt.s32 	%p27, %r2030, 97151;
	@%p27 bra 	$L__BB3_3;
$L__BB3_8:
	sub.s32 	%r2040, %r2, %r2024;
	setp.lt.s32 	%p28, %r2040, 4224;
	@%p28 bra 	$L__BB3_11;
	add.s64 	%rd7, %rd1, 7680;
$L__BB3_10:
	ld.param.u32 	%r2016, [_ZN3cub18CUB_300001_SM_10006detail10radix_sort30DeviceSegmentedRadixSortKernelINS1_5radix10policy_hubIfiiE10Policy1000ELb1ELNS0_9SortOrderE1EfiPiS9_iNS1_21identity_decomposer_tEEEvPKT2_PSB_PKT3_PSF_T4_T5_iiiT7__param_8];
	cvt.s64.s32 	%rd36, %r2024;
	add.s64 	%rd37, %rd5, %rd36;
	shl.b64 	%rd38, %rd37, 2;
	add.s64 	%rd39, %rd7, %rd38;
	ld.global.u32 	%r650, [%rd39+-7680];
	ld.global.u32 	%r651, [%rd39+-6144];
	ld.global.u32 	%r652, [%rd39+-4608];
	ld.global.u32 	%r653, [%rd39+-3072];
	ld.global.u32 	%r654, [%rd39+-1536];
	ld.global.u32 	%r655, [%rd39];
	ld.global.u32 	%r656, [%rd39+1536];
	ld.global.u32 	%r657, [%rd39+3072];
	ld.global.u32 	%r658, [%rd39+4608];
	ld.global.u32 	%r659, [%rd39+6144];
	ld.global.u32 	%r660, [%rd39+7680];
	bar.sync 	0;
	setp.gt.s32 	%p29, %r650, -1;
	selp.b32 	%r661, -2147483648, -1, %p29;
	xor.b32  	%r662, %r661, %r650;
	setp.eq.s32 	%p30, %r662, 2147483647;
	selp.b32 	%r615, -2147483648, %r662, %p30;
	// begin inline asm
	shr.b32 %r614, %r615, %r373;
	// end inline asm
	mov.b32 	%r618, 0;
	// begin inline asm
	bmsk.clamp.b32 %r617, %r618, %r2016;
	// end inline asm
	and.b32  	%r663, %r617, %r614;
	and.b32  	%r664, %r663, 3;
	shr.u32 	%r665, %r663, 2;
	mad.lo.s32 	%r666, %r665, 1536, %r5;
	add.s32 	%r667, %r666, %r664;
	ld.shared.u8 	%rs45, [%r667];
	add.s16 	%rs46, %rs45, 1;
	st.shared.u8 	[%r667], %rs46;
	setp.gt.s32 	%p31, %r651, -1;
	selp.b32 	%r668, -2147483648, -1, %p31;
	xor.b32  	%r669, %r668, %r651;
	setp.eq.s32 	%p32, %r669, 2147483647;
	selp.b32 	%r621, -2147483648, %r669, %p32;
	// begin inline asm
	shr.b32 %r620, %r621, %r373;
	// end inline asm
	and.b32  	%r670, %r617, %r620;
	and.b32  	%r671, %r670, 3;
	shr.u32 	%r672, %r670, 2;
	mad.lo.s32 	%r673, %r672, 1536, %r5;
	add.s32 	%r674, %r673, %r671;
	ld.shared.u8 	%rs47, [%r674];
	add.s16 	%rs48, %rs47, 1;
	st.shared.u8 	[%r674], %rs48;
	setp.gt.s32 	%p33, %r652, -1;
	selp.b32 	%r675, -2147483648, -1, %p33;
	xor.b32  	%r676, %r675, %r652;
	setp.eq.s32 	%p34, %r676, 2147483647;
	selp.b32 	%r624, -2147483648, %r676, %p34;
	// begin inline asm
	shr.b32 %r623, %r624, %r373;
	// end inline asm
	and.b32  	%r677, %r617, %r623;
	and.b32  	%r678, %r677, 3;
	shr.u32 	%r679, %r677, 2;
	mad.lo.s32 	%r680, %r679, 1536, %r5;
	add.s32 	%r681, %r680, %r678;
	ld.shared.u8 	%rs49, [%r681];
	add.s16 	%rs50, %rs49, 1;
	st.shared.u8 	[%r681], %rs50;
	setp.gt.s32 	%p35, %r653, -1;
	selp.b32 	%r682, -2147483648, -1, %p35;
	xor.b32  	%r683, %r682, %r653;
	setp.eq.s32 	%p36, %r683, 2147483647;
	selp.b32 	%r627, -2147483648, %r683, %p36;
	// begin inline asm
	shr.b32 %r626, %r627, %r373;
	// end inline asm
	and.b32  	%r684, %r617, %r626;
	and.b32  	%r685, %r684, 3;
	shr.u32 	%r686, %r684, 2;
	mad.lo.s32 	%r687, %r686, 1536, %r5;
	add.s32 	%r688, %r687, %r685;
	ld.shared.u8 	%rs51, [%r688];
	add.s16 	%rs52, %rs51, 1;
	st.shared.u8 	[%r688], %rs52;
	setp.gt.s32 	%p37, %r654, -1;
	selp.b32 	%r689, -2147483648, -1, %p37;
	xor.b32  	%r690, %r689, %r654;
	setp.eq.s32 	%p38, %r690, 2147483647;
	selp.b32 	%r630, -2147483648, %r690, %p38;
	// begin inline asm
	shr.b32 %r629, %r630, %r373;
	// end inline asm
	and.b32  	%r691, %r617, %r629;
	and.b32  	%r692, %r691, 3;
	shr.u32 	%r693, %r691, 2;
	mad.lo.s32 	%r694, %r693, 1536, %r5;
	add.s32 	%r695, %r694, %r692;
	ld.shared.u8 	%rs53, [%r695];
	add.s16 	%rs54, %rs53, 1;
	st.shared.u8 	[%r695], %rs54;
	setp.gt.s32 	%p39, %r655, -1;
	selp.b32 	%r696, -2147483648, -1, %p39;
	xor.b32  	%r697, %r696, %r655;
	setp.eq.s32 	%p40, %r697, 2147483647;
	selp.b32 	%r633, -2147483648, %r697, %p40;
	// begin inline asm
	shr.b32 %r632, %r633, %r373;
	// end inline asm
	and.b32  	%r698, %r617, %r632;
	and.b32  	%r699, %r698, 3;
	shr.u32 	%r700, %r698, 2;
	mad.lo.s32 	%r701, %r700, 1536, %r5;
	add.s32 	%r702, %r701, %r699;
	ld.shared.u8 	%rs55, [%r702];
	add.s16 	%rs56, %rs55, 1;
	st.shared.u8 	[%r702], %rs56;
	setp.gt.s32 	%p41, %r656, -1;
	selp.b32 	%r703, -2147483648, -1, %p41;
	xor.b32  	%r704, %r703, %r656;
	setp.eq.s32 	%p42, %r704, 2147483647;
	selp.b32 	%r636, -2147483648, %r704, %p42;
	// begin inline asm
	shr.b32 %r635, %r636, %r373;
	// end inline asm
	and.b32  	%r705, %r617, %r635;
	and.b32  	%r706, %r705, 3;
	shr.u32 	%r707, %r705, 2;
	mad.lo.s32 	%r708, %r707, 1536, %r5;
	add.s32 	%r709, %r708, %r706;
	ld.shared.u8 	%rs57, [%r709];
	add.s16 	%rs58, %rs57, 1;
	st.shared.u8 	[%r709], %rs58;
	setp.gt.s32 	%p43, %r657, -1;
	selp.b32 	%r710, -2147483648, -1, %p43;
	xor.b32  	%r711, %r710, %r657;
	setp.eq.s32 	%p44, %r711, 2147483647;
	selp.b32 	%r639, -2147483648, %r711, %p44;
	// begin inline asm
	shr.b32 %r638, %r639, %r373;
	// end inline asm
	and.b32  	%r712, %r617, %r638;
	and.b32  	%r713, %r712, 3;
	shr.u32 	%r714, %r712, 2;
	mad.lo.s32 	%r715, %r714, 1536, %r5;
	add.s32 	%r716, %r715, %r713;
	ld.shared.u8 	%rs59, [%r716];
	add.s16 	%rs60, %rs59, 1;
	st.shared.u8 	[%r716], %rs60;
	setp.gt.s32 	%p45, %r658, -1;
	selp.b32 	%r717, -2147483648, -1, %p45;
	xor.b32  	%r718, %r717, %r658;
	setp.eq.s32 	%p46, %r718, 2147483647;
	selp.b32 	%r642, -2147483648, %r718, %p46;
	// begin inline asm
	shr.b32 %r641, %r642, %r373;
	// end inline asm
	and.b32  	%r719, %r617, %r641;
	and.b32  	%r720, %r719, 3;
	shr.u32 	%r721, %r719, 2;
	mad.lo.s32 	%r722, %r721, 1536, %r5;
	add.s32 	%r723, %r722, %r720;
	ld.shared.u8 	%rs61, [%r723];
	add.s16 	%rs62, %rs61, 1;
	st.shared.u8 	[%r723], %rs62;
	setp.gt.s32 	%p47, %r659, -1;
	selp.b32 	%r724, -2147483648, -1, %p47;
	xor.b32  	%r725, %r724, %r659;
	setp.eq.s32 	%p48, %r725, 2147483647;
	selp.b32 	%r645, -2147483648, %r725, %p48;
	// begin inline asm
	shr.b32 %r644, %r645, %r373;
	// end inline asm
	and.b32  	%r726, %r617, %r644;
	and.b32  	%r727, %r726, 3;
	shr.u32 	%r728, %r726, 2;
	mad.lo.s32 	%r729, %r728, 1536, %r5;
	add.s32 	%r730, %r729, %r727;
	ld.shared.u8 	%rs63, [%r730];
	add.s16 	%rs64, %rs63, 1;
	st.shared.u8 	[%r730], %rs64;
	setp.gt.s32 	%p49, %r660, -1;
	selp.b32 	%r731, -2147483648, -1, %p49;
	xor.b32  	%r732, %r731, %r660;
	setp.eq.s32 	%p50, %r732, 2147483647;
	selp.b32 	%r648, -2147483648, %r732, %p50;
	// begin inline asm
	shr.b32 %r647, %r648, %r373;
	// end inline asm
	and.b32  	%r733, %r617, %r647;
	and.b32  	%r734, %r733, 3;
	shr.u32 	%r735, %r733, 2;
	mad.lo.s32 	%r736, %r735, 1536, %r5;
	add.s32 	%r737, %r736, %r734;
	ld.shared.u8 	%rs65, [%r737];
	add.s16 	%rs66, %rs65, 1;
	st.shared.u8 	[%r737], %rs66;
	add.s32 	%r2024, %r2024, 4224;
	add.s32 	%r2040, %r2040, -4224;
	setp.gt.s32 	%p51, %r2040, 4223;
	@%p51 bra 	$L__BB3_10;
$L__BB3_11:
	setp.ge.s32 	%p52, %r4, %r2040;
	@%p52 bra 	$L__BB3_18;
	ld.param.u32 	%r2017, [_ZN3cub18CUB_300001_SM_10006detail10radix_sort30DeviceSegmentedRadixSortKernelINS1_5radix10policy_hubIfiiE10Policy1000ELb1ELNS0_9SortOrderE1EfiPiS9_iNS1_21identity_decomposer_tEEEvPKT2_PSB_PKT3_PSF_T4_T5_iiiT7__param_8];
	mov.b32 	%r739, 0;
	// begin inline asm
	bmsk.clamp.b32 %r738, %r739, %r2017;
	// end inline asm
	not.b32 	%r741, %r4;
	add.s32 	%r41, %r2040, %r741;
	mul.hi.u32 	%r742, %r41, -1431655765;
	shr.u32 	%r743, %r742, 8;
	add.s32 	%r42, %r743, 1;
	and.b32  	%r744, %r743, 3;
	setp.eq.s32 	%p53, %r744, 3;
	mov.u32 	%r2045, %r4;
	@%p53 bra 	$L__BB3_15;
	and.b32  	%r745, %r42, 3;
	add.s32 	%r2042, %r4, %r2024;
	neg.s32 	%r2041, %r745;
	mad.lo.s32 	%r2045, %r745, 384, %r4;
$L__BB3_14:
	.pragma "nounroll";
	mul.wide.s32 	%rd40, %r2042, 4;
	add.s64 	%rd41, %rd1, %rd40;
	ld.global.u32 	%r749, [%rd41];
	setp.gt.s32 	%p54, %r749, -1;
	selp.b32 	%r750, -2147483648, -1, %p54;
	xor.b32  	%r751, %r750, %r749;
	setp.eq.s32 	%p55, %r751, 2147483647;
	selp.b32 	%r747, -2147483648, %r751, %p55;
	// begin inline asm
	shr.b32 %r746, %r747, %r373;
	// end inline asm
	and.b32  	%r752, %r738, %r746;
	and.b32  	%r753, %r752, 3;
	shr.u32 	%r754, %r752, 2;
	mad.lo.s32 	%r755, %r754, 1536, %r5;
	add.s32 	%r756, %r755, %r753;
	ld.shared.u8 	%rs67, [%r756];
	add.s16 	%rs68, %rs67, 1;
	st.shared.u8 	[%r756], %rs68;
	add.s32 	%r2042, %r2042, 384;
	add.s32 	%r2041, %r2041, 1;
	setp.ne.s32 	%p56, %r2041, 0;
	@%p56 bra 	$L__BB3_14;
$L__BB3_15:
	setp.lt.u32 	%p57, %r41, 1152;
	@%p57 bra 	$L__BB3_18;
	add.s64 	%rd8, %rd1, 3072;
	add.s32 	%r2044, %r2045, %r2024;
$L__BB3_17:
	mul.wide.s32 	%rd42, %r2044, 4;
	add.s64 	%rd43, %rd8, %rd42;
	ld.global.u32 	%r769, [%rd43+-3072];
	setp.gt.s32 	%p58, %r769, -1;
	selp.b32 	%r770, -2147483648, -1, %p58;
	xor.b32  	%r771, %r770, %r769;
	setp.eq.s32 	%p59, %r771, 2147483647;
	selp.b32 	%r758, -2147483648, %r771, %p59;
	// begin inline asm
	shr.b32 %r757, %r758, %r373;
	// end inline asm
	and.b32  	%r772, %r738, %r757;
	and.b32  	%r773, %r772, 3;
	shr.u32 	%r774, %r772, 2;
	mad.lo.s32 	%r775, %r774, 1536, %r5;
	add.s32 	%r776, %r775, %r773;
	ld.shared.u8 	%rs69, [%r776];
	add.s16 	%rs70, %rs69, 1;
	st.shared.u8 	[%r776], %rs70;
	ld.global.u32 	%r777, [%rd43+-1536];
	setp.gt.s32 	%p60, %r777, -1;
	selp.b32 	%r778, -2147483648, -1, %p60;
	xor.b32  	%r779, %r778, %r777;
	setp.eq.s32 	%p61, %r779, 2147483647;
	selp.b32 	%r761, -2147483648, %r779, %p61;
	// begin inline asm
	shr.b32 %r760, %r761, %r373;
	// end inline asm
	and.b32  	%r780, %r738, %r760;
	and.b32  	%r781, %r780, 3;
	shr.u32 	%r782, %r780, 2;
	mad.lo.s32 	%r783, %r782, 1536, %r5;
	add.s32 	%r784, %r783, %r781;
	ld.shared.u8 	%rs71, [%r784];
	add.s16 	%rs72, %rs71, 1;
	st.shared.u8 	[%r784], %rs72;
	ld.global.u32 	%r785, [%rd43];
	setp.gt.s32 	%p62, %r785, -1;
	selp.b32 	%r786, -2147483648, -1, %p62;
	xor.b32  	%r787, %r786, %r785;
	setp.eq.s32 	%p63, %r787, 2147483647;
	selp.b32 	%r764, -2147483648, %r787, %p63;
	// begin inline asm
	shr.b32 %r763, %r764, %r373;
	// end inline asm
	and.b32  	%r788, %r738, %r763;
	and.b32  	%r789, %r788, 3;
	shr.u32 	%r790, %r788, 2;
	mad.lo.s32 	%r791, %r790, 1536, %r5;
	add.s32 	%r792, %r791, %r789;
	ld.shared.u8 	%rs73, [%r792];
	add.s16 	%rs74, %rs73, 1;
	st.shared.u8 	[%r792], %rs74;
	ld.global.u32 	%r793, [%rd43+1536];
	setp.gt.s32 	%p64, %r793, -1;
	selp.b32 	%r794, -2147483648, -1, %p64;
	xor.b32  	%r795, %r794, %r793;
	setp.eq.s32 	%p65, %r795, 2147483647;
	selp.b32 	%r767, -2147483648, %r795, %p65;
	// begin inline asm
	shr.b32 %r766, %r767, %r373;
	// end inline asm
	and.b32  	%r796, %r738, %r766;
	and.b32  	%r797, %r796, 3;
	shr.u32 	%r798, %r796, 2;
	mad.lo.s32 	%r799, %r798, 1536, %r5;
	add.s32 	%r800, %r799, %r797;
	ld.shared.u8 	%rs75, [%r800];
	add.s16 	%rs76, %rs75, 1;
	st.shared.u8 	[%r800], %rs76;
	add.s32 	%r2045, %r2045, 1536;
	add.s32 	%r2044, %r2044, 1536;
	setp.lt.s32 	%p66, %r2045, %r2040;
	@%p66 bra 	$L__BB3_17;
$L__BB3_18:
	bar.sync 	0;
	// begin inline asm
	mov.u32 %r801, %laneid;
	// end inline asm
	setp.gt.u32 	%p67, %r4, 255;
	@%p67 bra 	$L__BB3_20;
	shl.b32 	%r802, %r801, 2;
	add.s32 	%r803, %r6, %r802;
	ld.shared.u32 	%r804, [%r803];
	bfe.u32 	%r805, %r804, 0, 8;
	add.s32 	%r806, %r2023, %r805;
	bfe.u32 	%r807, %r804, 8, 8;
	add.s32 	%r808, %r2022, %r807;
	bfe.u32 	%r809, %r804, 16, 8;
	add.s32 	%r810, %r2021, %r809;
	bfe.u32 	%r811, %r804, 24, 8;
	add.s32 	%r812, %r2020, %r811;
	ld.shared.u32 	%r813, [%r803+128];
	bfe.u32 	%r814, %r813, 0, 8;
	add.s32 	%r815, %r806, %r814;
	bfe.u32 	%r816, %r813, 8, 8;
	add.s32 	%r817, %r808, %r816;
	bfe.u32 	%r818, %r813, 16, 8;
	add.s32 	%r819, %r810, %r818;
	bfe.u32 	%r820, %r813, 24, 8;
	add.s32 	%r821, %r812, %r820;
	ld.shared.u32 	%r822, [%r803+256];
	bfe.u32 	%r823, %r822, 0, 8;
	add.s32 	%r824, %r815, %r823;
	bfe.u32 	%r825, %r822, 8, 8;
	add.s32 	%r826, %r817, %r825;
	bfe.u32 	%r827, %r822, 16, 8;
	add.s32 	%r828, %r819, %r827;
	bfe.u32 	%r829, %r822, 24, 8;
	add.s32 	%r830, %r821, %r829;
	ld.shared.u32 	%r831, [%r803+384];
	bfe.u32 	%r832, %r831, 0, 8;
	add.s32 	%r833, %r824, %r832;
	bfe.u32 	%r834, %r831, 8, 8;
	add.s32 	%r835, %r826, %r834;
	bfe.u32 	%r836, %r831, 16, 8;
	add.s32 	%r837, %r828, %r836;
	bfe.u32 	%r838, %r831, 24, 8;
	add.s32 	%r839, %r830, %r838;
	ld.shared.u32 	%r840, [%r803+512];
	bfe.u32 	%r841, %r840, 0, 8;
	add.s32 	%r842, %r833, %r841;
	bfe.u32 	%r843, %r840, 8, 8;
	add.s32 	%r844, %r835, %r843;
	bfe.u32 	%r845, %r840, 16, 8;
	add.s32 	%r846, %r837, %r845;
	bfe.u32 	%r847, %r840, 24, 8;
	add.s32 	%r848, %r839, %r847;
	ld.shared.u32 	%r849, [%r803+640];
	bfe.u32 	%r850, %r849, 0, 8;
	add.s32 	%r851, %r842, %r850;
	bfe.u32 	%r852, %r849, 8, 8;
	add.s32 	%r853, %r844, %r852;
	bfe.u32 	%r854, %r849, 16, 8;
	add.s32 	%r855, %r846, %r854;
	bfe.u32 	%r856, %r849, 24, 8;
	add.s32 	%r857, %r848, %r856;
	ld.shared.u32 	%r858, [%r803+768];
	bfe.u32 	%r859, %r858, 0, 8;
	add.s32 	%r860, %r851, %r859;
	bfe.u32 	%r861, %r858, 8, 8;
	add.s32 	%r862, %r853, %r861;
	bfe.u32 	%r863, %r858, 16, 8;
	add.s32 	%r864, %r855, %r863;
	bfe.u32 	%r865, %r858, 24, 8;
	add.s32 	%r866, %r857, %r865;
	ld.shared.u32 	%r867, [%r803+896];
	bfe.u32 	%r868, %r867, 0, 8;
	add.s32 	%r869, %r860, %r868;
	bfe.u32 	%r870, %r867, 8, 8;
	add.s32 	%r871, %r862, %r870;
	bfe.u32 	%r872, %r867, 16, 8;
	add.s32 	%r873, %r864, %r872;
	bfe.u32 	%r874, %r867, 24, 8;
	add.s32 	%r875, %r866, %r874;
	ld.shared.u32 	%r876, [%r803+1024];
	bfe.u32 	%r877, %r876, 0, 8;
	add.s32 	%r878, %r869, %r877;
	bfe.u32 	%r879, %r876, 8, 8;
	add.s32 	%r880, %r871, %r879;
	bfe.u32 	%r881, %r876, 16, 8;
	add.s32 	%r882, %r873, %r881;
	bfe.u32 	%r883, %r876, 24, 8;
	add.s32 	%r884, %r875, %r883;
	ld.shared.u32 	%r885, [%r803+1152];
	bfe.u32 	%r886, %r885, 0, 8;
	add.s32 	%r887, %r878, %r886;
	bfe.u32 	%r888, %r885, 8, 8;
	add.s32 	%r889, %r880, %r888;
	bfe.u32 	%r890, %r885, 16, 8;
	add.s32 	%r891, %r882, %r890;
	bfe.u32 	%r892, %r885, 24, 8;
	add.s32 	%r893, %r884, %r892;
	ld.shared.u32 	%r894, [%r803+1280];
	bfe.u32 	%r895, %r894, 0, 8;
	add.s32 	%r896, %r887, %r895;
	bfe.u32 	%r897, %r894, 8, 8;
	add.s32 	%r898, %r889, %r897;
	bfe.u32 	%r899, %r894, 16, 8;
	add.s32 	%r900, %r891, %r899;
	bfe.u32 	%r901, %r894, 24, 8;
	add.s32 	%r902, %r893, %r901;
	ld.shared.u32 	%r903, [%r803+1408];
	bfe.u32 	%r904, %r903, 0, 8;
	add.s32 	%r2023, %r896, %r904;
	bfe.u32 	%r905, %r903, 8, 8;
	add.s32 	%r2022, %r898, %r905;
	bfe.u32 	%r906, %r903, 16, 8;
	add.s32 	%r2021, %r900, %r906;
	bfe.u32 	%r907, %r903, 24, 8;
	add.s32 	%r2020, %r902, %r907;
$L__BB3_20:
	setp.gt.u32 	%p68, %r4, 255;
	bar.sync 	0;
	@%p68 bra 	$L__BB3_22;
	shl.b32 	%r908, %r801, 7;
	add.s32 	%r910, %r378, %r908;
	shr.u32 	%r911, %r4, 1;
	and.b32  	%r912, %r911, 112;
	add.s32 	%r913, %r910, %r912;
	st.shared.v4.u32 	[%r913], {%r2023, %r2022, %r2021, %r2020};
$L__BB3_22:
	bar.sync 	0;
	setp.gt.u32 	%p69, %r4, 31;
	@%p69 bra 	$L__BB3_24;
	ld.shared.u32 	%r915, [%r5];
	ld.shared.u32 	%r916, [%r5+128];
	add.s32 	%r917, %r916, %r915;
	ld.shared.u32 	%r918, [%r5+256];
	add.s32 	%r919, %r918, %r917;
	ld.shared.u32 	%r920, [%r5+384];
	add.s32 	%r921, %r920, %r919;
	ld.shared.u32 	%r922, [%r5+512];
	add.s32 	%r923, %r922, %r921;
	ld.shared.u32 	%r924, [%r5+640];
	add.s32 	%r925, %r924, %r923;
	ld.shared.u32 	%r926, [%r5+768];
	add.s32 	%r927, %r926, %r925;
	ld.shared.u32 	%r928, [%r5+896];
	add.s32 	%r929, %r928, %r927;
	ld.shared.u32 	%r930, [%r5+1024];
	add.s32 	%r931, %r930, %r929;
	ld.shared.u32 	%r932, [%r5+1152];
	add.s32 	%r933, %r932, %r931;
	ld.shared.u32 	%r934, [%r5+1280];
	add.s32 	%r935, %r934, %r933;
	ld.shared.u32 	%r936, [%r5+1408];
	add.s32 	%r937, %r936, %r935;
	ld.shared.u32 	%r938, [%r5+1536];
	add.s32 	%r939, %r938, %r937;
	ld.shared.u32 	%r940, [%r5+1664];
	add.s32 	%r941, %r940, %r939;
	ld.shared.u32 	%r942, [%r5+1792];
	add.s32 	%r943, %r942, %r941;
	ld.shared.u32 	%r944, [%r5+1920];
	add.s32 	%r945, %r944, %r943;
	ld.shared.u32 	%r946, [%r5+2048];
	add.s32 	%r947, %r946, %r945;
	ld.shared.u32 	%r948, [%r5+2176];
	add.s32 	%r949, %r948, %r947;
	ld.shared.u32 	%r950, [%r5+2304];
	add.s32 	%r951, %r950, %r949;
	ld.shared.u32 	%r952, [%r5+2432];
	add.s32 	%r953, %r952, %r951;
	ld.shared.u32 	%r954, [%r5+2560];
	add.s32 	%r955, %r954, %r953;
	ld.shared.u32 	%r956, [%r5+2688];
	add.s32 	%r957, %r956, %r955;
	ld.shared.u32 	%r958, [%r5+2816];
	add.s32 	%r959, %r958, %r957;
	ld.shared.u32 	%r960, [%r5+2944];
	add.s32 	%r961, %r960, %r959;
	ld.shared.u32 	%r962, [%r5+3072];
	add.s32 	%r963, %r962, %r961;
	ld.shared.u32 	%r964, [%r5+3200];
	add.s32 	%r965, %r964, %r963;
	ld.shared.u32 	%r966, [%r5+3328];
	add.s32 	%r967, %r966, %r965;
	ld.shared.u32 	%r968, [%r5+3456];
	add.s32 	%r969, %r968, %r967;
	ld.shared.u32 	%r970, [%r5+3584];
	add.s32 	%r971, %r970, %r969;
	ld.shared.u32 	%r972, [%r5+3712];
	add.s32 	%r973, %r972, %r971;
	ld.shared.u32 	%r974, [%r5+3840];
	add.s32 	%r975, %r974, %r973;
	ld.shared.u32 	%r976, [%r5+3968];
	add.s32 	%r2051, %r976, %r975;
$L__BB3_24:
	setp.gt.u32 	%p70, %r4, 31;
	bar.sync 	0;
	@%p70 bra 	$L__BB3_26;
	st.volatile.shared.u32 	[%r5], %r2051;
$L__BB3_26:
	setp.gt.u32 	%p71, %r4, 31;
	bar.sync 	0;
	sub.s32 	%r67, %r378, %r377;
	@%p71 bra 	$L__BB3_28;
	ld.volatile.shared.u32 	%r2051, [%r67+124];
$L__BB3_28:
	mul.hi.u32 	%r979, %r4, 357913942;
	add.s32 	%r980, %r979, %r4;
	shl.b32 	%r981, %r980, 2;
	add.s32 	%r983, %r378, %r981;
	add.s32 	%r70, %r983, 272;
	st.shared.u32 	[%r983+272], %r2051;
	bar.sync 	0;
	setp.gt.u32 	%p72, %r4, 31;
	@%p72 bra 	$L__BB3_30;
	mad.lo.s32 	%r1015, %r4, 52, %r378;
	ld.shared.u32 	%r1016, [%r1015+272];
	ld.shared.u32 	%r1017, [%r1015+276];
	ld.shared.u32 	%r1018, [%r1015+280];
	ld.shared.u32 	%r1019, [%r1015+284];
	ld.shared.u32 	%r1020, [%r1015+288];
	ld.shared.u32 	%r1021, [%r1015+292];
	ld.shared.u32 	%r1022, [%r1015+296];
	ld.shared.u32 	%r1023, [%r1015+300];
	ld.shared.u32 	%r1024, [%r1015+304];
	ld.shared.u32 	%r1025, [%r1015+308];
	ld.shared.u32 	%r1026, [%r1015+312];
	ld.shared.u32 	%r1027, [%r1015+316];
	add.s32 	%r1028, %r1017, %r1016;
	add.s32 	%r1029, %r1028, %r1018;
	add.s32 	%r1030, %r1029, %r1019;
	add.s32 	%r1031, %r1030, %r1020;
	add.s32 	%r1032, %r1031, %r1021;
	add.s32 	%r1033, %r1032, %r1022;
	add.s32 	%r1034, %r1033, %r1023;
	add.s32 	%r1035, %r1034, %r1024;
	add.s32 	%r1036, %r1035, %r1025;
	add.s32 	%r1037, %r1036, %r1026;
	add.s32 	%r988, %r1037, %r1027;
	mov.b32 	%r986, 1;
	mov.b32 	%r1011, 0;
	mov.b32 	%r1013, -1;
	// begin inline asm
	{  .reg .s32 r0;  .reg .pred p;  shfl.sync.up.b32 r0|p, %r988, %r986, %r1011, %r1013;  @p add.s32 r0, r0, %r988;  mov.s32 %r984, r0;}
	// end inline asm
	mov.b32 	%r992, 2;
	// begin inline asm
	{  .reg .s32 r0;  .reg .pred p;  shfl.sync.up.b32 r0|p, %r984, %r992, %r1011, %r1013;  @p add.s32 r0, r0, %r984;  mov.s32 %r990, r0;}
	// end inline asm
	mov.b32 	%r998, 4;
	// begin inline asm
	{  .reg .s32 r0;  .reg .pred p;  shfl.sync.up.b32 r0|p, %r990, %r998, %r1011, %r1013;  @p add.s32 r0, r0, %r990;  mov.s32 %r996, r0;}
	// end inline asm
	mov.b32 	%r1004, 8;
	// begin inline asm
	{  .reg .s32 r0;  .reg .pred p;  shfl.sync.up.b32 r0|p, %r996, %r1004, %r1011, %r1013;  @p add.s32 r0, r0, %r996;  mov.s32 %r1002, r0;}
	// end inline asm
	mov.b32 	%r1010, 16;
	// begin inline asm
	{  .reg .s32 r0;  .reg .pred p;  shfl.sync.up.b32 r0|p, %r1002, %r1010, %r1011, %r1013;  @p add.s32 r0, r0, %r1002;  mov.s32 %r1008, r0;}
	// end inline asm
	sub.s32 	%r1038, %r1008, %r988;
	ld.shared.u32 	%r1039, [%r1015+272];
	ld.shared.u32 	%r1040, [%r1015+276];
	ld.shared.u32 	%r1041, [%r1015+280];
	ld.shared.u32 	%r1042, [%r1015+284];
	ld.shared.u32 	%r1043, [%r1015+288];
	ld.shared.u32 	%r1044, [%r1015+292];
	ld.shared.u32 	%r1045, [%r1015+296];
	ld.shared.u32 	%r1046, [%r1015+300];
	ld.shared.u32 	%r1047, [%r1015+304];
	ld.shared.u32 	%r1048, [%r1015+308];
	ld.shared.u32 	%r1049, [%r1015+312];
	add.s32 	%r1050, %r1039, %r1038;
	add.s32 	%r1051, %r1040, %r1050;
	add.s32 	%r1052, %r1041, %r1051;
	add.s32 	%r1053, %r1042, %r1052;
	add.s32 	%r1054, %r1043, %r1053;
	add.s32 	%r1055, %r1044, %r1054;
	add.s32 	%r1056, %r1045, %r1055;
	add.s32 	%r1057, %r1046, %r1056;
	add.s32 	%r1058, %r1047, %r1057;
	add.s32 	%r1059, %r1048, %r1058;
	add.s32 	%r1060, %r1049, %r1059;
	st.shared.u32 	[%r1015+272], %r1038;
	st.shared.u32 	[%r1015+276], %r1050;
	st.shared.u32 	[%r1015+280], %r1051;
	st.shared.u32 	[%r1015+284], %r1052;
	st.shared.u32 	[%r1015+288], %r1053;
	st.shared.u32 	[%r1015+292], %r1054;
	st.shared.u32 	[%r1015+296], %r1055;
	st.shared.u32 	[%r1015+300], %r1056;
	st.shared.u32 	[%r1015+304], %r1057;
	st.shared.u32 	[%r1015+308], %r1058;
	st.shared.u32 	[%r1015+312], %r1059;
	st.shared.u32 	[%r1015+316], %r1060;
$L__BB3_30:
	setp.gt.u32 	%p73, %r4, 31;
	bar.sync 	0;
	ld.shared.u32 	%r1061, [%r70];
	add.s32 	%r2093, %r1061, %r2095;
	@%p73 bra 	$L__BB3_32;
	st.volatile.shared.u32 	[%r5+128], %r2093;
$L__BB3_32:
	setp.gt.u32 	%p74, %r4, 31;
	bar.sync 	0;
	@%p74 bra 	$L__BB3_34;
	ld.volatile.shared.u32 	%r2093, [%r67+252];
$L__BB3_34:
	setp.gt.u32 	%p75, %r4, 31;
	bar.sync 	0;
	setp.eq.s32 	%p76, %r2093, 0;
	setp.eq.s32 	%p77, %r2093, %r2096;
	or.pred  	%p78, %p76, %p77;
	or.pred  	%p79, %p75, %p78;
	selp.u32 	%r1062, 1, 0, %p79;
	{ 
	.reg .pred 	%p1; 
	.reg .pred 	%p2; 
	setp.ne.u32 	%p1, %r1062, 0; 
	bar.red.and.pred 	%p2, 0, %p1; 
	selp.u32 	%r1063, 1, 0, %p2; 
	}
	setp.ne.s32 	%p80, %r1063, 0;
	@%p80 bra 	$L__BB3_149;
	setp.lt.s32 	%p131, %r2096, 4224;
	@%p131 bra 	$L__BB3_50;
	mad.lo.s32 	%r1186, %r4, 40, %r5;
	shl.b32 	%r1275, %r4, 6;
	add.s32 	%r1276, %r5, %r1275;
$L__BB3_37:
	.pragma "nounroll";
	ld.param.u32 	%r2018, [_ZN3cub18CUB_300001_SM_10006detail10radix_sort30DeviceSegmentedRadixSortKernelINS1_5radix10policy_hubIfiiE10Policy1000ELb1ELNS0_9SortOrderE1EfiPiS9_iNS1_21identity_decomposer_tEEEvPKT2_PSB_PKT3_PSF_T4_T5_iiiT7__param_8];
	ld.param.u64 	%rd159, [_ZN3cub18CUB_300001_SM_10006detail10radix_sort30DeviceSegmentedRadixSortKernelINS1_5radix10policy_hubIfiiE10Policy1000ELb1ELNS0_9SortOrderE1EfiPiS9_iNS1_21identity_decomposer_tEEEvPKT2_PSB_PKT3_PSF_T4_T5_iiiT7__param_0];
	setp.ne.s32 	%p132, %r801, 31;
	cvt.s64.s32 	%rd60, %r2095;
	add.s64 	%rd62, %rd5, %rd60;
	shl.b64 	%rd63, %rd62, 2;
	cvta.to.global.u64 	%rd64, %rd159;
	add.s64 	%rd65, %rd64, %rd63;
	ld.global.u32 	%r1175, [%rd65];
	ld.global.u32 	%r1176, [%rd65+1536];
	ld.global.u32 	%r1177, [%rd65+3072];
	ld.global.u32 	%r1178, [%rd65+4608];
	ld.global.u32 	%r1179, [%rd65+6144];
	ld.global.u32 	%r1180, [%rd65+7680];
	ld.global.u32 	%r1181, [%rd65+9216];
	ld.global.u32 	%r1182, [%rd65+10752];
	ld.global.u32 	%r1183, [%rd65+12288];
	ld.global.u32 	%r1184, [%rd65+13824];
	ld.global.u32 	%r1185, [%rd65+15360];
	st.shared.u32 	[%r5], %r1175;
	st.shared.u32 	[%r5+1536], %r1176;
	st.shared.u32 	[%r5+3072], %r1177;
	st.shared.u32 	[%r5+4608], %r1178;
	st.shared.u32 	[%r5+6144], %r1179;
	st.shared.u32 	[%r5+7680], %r1180;
	st.shared.u32 	[%r5+9216], %r1181;
	st.shared.u32 	[%r5+10752], %r1182;
	st.shared.u32 	[%r5+12288], %r1183;
	st.shared.u32 	[%r5+13824], %r1184;
	st.shared.u32 	[%r5+15360], %r1185;
	bar.sync 	0;
	ld.shared.u32 	%r1187, [%r1186];
	ld.shared.u32 	%r1188, [%r1186+4];
	ld.shared.u32 	%r1189, [%r1186+8];
	ld.shared.u32 	%r1190, [%r1186+12];
	ld.shared.u32 	%r1191, [%r1186+16];
	ld.shared.u32 	%r1192, [%r1186+20];
	ld.shared.u32 	%r1193, [%r1186+24];
	ld.shared.u32 	%r1194, [%r1186+28];
	ld.shared.u32 	%r1195, [%r1186+32];
	ld.shared.u32 	%r1196, [%r1186+36];
	ld.shared.u32 	%r1197, [%r1186+40];
	bar.sync 	0;
	setp.gt.s32 	%p133, %r1187, -1;
	selp.b32 	%r1198, -2147483648, -1, %p133;
	xor.b32  	%r156, %r1198, %r1187;
	setp.gt.s32 	%p134, %r1188, -1;
	selp.b32 	%r1199, -2147483648, -1, %p134;
	xor.b32  	%r157, %r1199, %r1188;
	setp.gt.s32 	%p135, %r1189, -1;
	selp.b32 	%r1200, -2147483648, -1, %p135;
	xor.b32  	%r158, %r1200, %r1189;
	setp.gt.s32 	%p136, %r1190, -1;
	selp.b32 	%r1201, -2147483648, -1, %p136;
	xor.b32  	%r159, %r1201, %r1190;
	setp.gt.s32 	%p137, %r1191, -1;
	selp.b32 	%r1202, -2147483648, -1, %p137;
	xor.b32  	%r160, %r1202, %r1191;
	setp.gt.s32 	%p138, %r1192, -1;
	selp.b32 	%r1203, -2147483648, -1, %p138;
	xor.b32  	%r161, %r1203, %r1192;
	setp.gt.s32 	%p139, %r1193, -1;
	selp.b32 	%r1204, -2147483648, -1, %p139;
	xor.b32  	%r162, %r1204, %r1193;
	setp.gt.s32 	%p140, %r1194, -1;
	selp.b32 	%r1205, -2147483648, -1, %p140;
	xor.b32  	%r163, %r1205, %r1194;
	setp.gt.s32 	%p141, %r1195, -1;
	selp.b32 	%r1206, -2147483648, -1, %p141;
	xor.b32  	%r164, %r1206, %r1195;
	setp.gt.s32 	%p142, %r1196, -1;
	selp.b32 	%r1207, -2147483648, -1, %p142;
	xor.b32  	%r165, %r1207, %r1196;
	setp.gt.s32 	%p143, %r1197, -1;
	selp.b32 	%r1208, -2147483648, -1, %p143;
	xor.b32  	%r166, %r1208, %r1197;
	mov.b32 	%r1172, 0;
	st.shared.u32 	[%r5], %r1172;
	st.shared.u32 	[%r5+1536], %r1172;
	st.shared.u32 	[%r5+3072], %r1172;
	st.shared.u32 	[%r5+4608], %r1172;
	st.shared.u32 	[%r5+6144], %r1172;
	st.shared.u32 	[%r5+7680], %r1172;
	st.shared.u32 	[%r5+9216], %r1172;
	st.shared.u32 	[%r5+10752], %r1172;
	st.shared.u32 	[%r5+12288], %r1172;
	st.shared.u32 	[%r5+13824], %r1172;
	st.shared.u32 	[%r5+15360], %r1172;
	st.shared.u32 	[%r5+16896], %r1172;
	st.shared.u32 	[%r5+18432], %r1172;
	st.shared.u32 	[%r5+19968], %r1172;
	st.shared.u32 	[%r5+21504], %r1172;
	st.shared.u32 	[%r5+23040], %r1172;
	st.shared.u32 	[%r5+24576], %r1172;
	// begin inline asm
	bmsk.clamp.b32 %r1109, %r1172, %r2018;
	// end inline asm
	setp.eq.s32 	%p144, %r156, 2147483647;
	selp.b32 	%r1113, -2147483648, %r156, %p144;
	// begin inline asm
	shr.b32 %r1112, %r1113, %r373;
	// end inline asm
	and.b32  	%r1209, %r1109, %r1112;
	not.b32 	%r1210, %r1209;
	and.b32  	%r1211, %r1210, 15;
	mad.lo.s32 	%r1212, %r1211, 1536, %r5;
	shr.u32 	%r1213, %r1209, 3;
	and.b32  	%r1214, %r1213, 536870910;
	sub.s32 	%r168, %r1212, %r1214;
	ld.shared.u16 	%rs1, [%r168+2];
	add.s16 	%rs77, %rs1, 1;
	st.shared.u16 	[%r168+2], %rs77;
	setp.eq.s32 	%p145, %r157, 2147483647;
	selp.b32 	%r1116, -2147483648, %r157, %p145;
	// begin inline asm
	shr.b32 %r1115, %r1116, %r373;
	// end inline asm
	and.b32  	%r1215, %r1109, %r1115;
	not.b32 	%r1216, %r1215;
	and.b32  	%r1217, %r1216, 15;
	mad.lo.s32 	%r1218, %r1217, 1536, %r5;
	shr.u32 	%r1219, %r1215, 3;
	and.b32  	%r1220, %r1219, 536870910;
	sub.s32 	%r169, %r1218, %r1220;
	ld.shared.u16 	%rs2, [%r169+2];
	add.s16 	%rs78, %rs2, 1;
	st.shared.u16 	[%r169+2], %rs78;
	setp.eq.s32 	%p146, %r158, 2147483647;
	selp.b32 	%r1119, -2147483648, %r158, %p146;
	// begin inline asm
	shr.b32 %r1118, %r1119, %r373;
	// end inline asm
	and.b32  	%r1221, %r1109, %r1118;
	not.b32 	%r1222, %r1221;
	and.b32  	%r1223, %r1222, 15;
	mad.lo.s32 	%r1224, %r1223, 1536, %r5;
	shr.u32 	%r1225, %r1221, 3;
	and.b32  	%r1226, %r1225, 536870910;
	sub.s32 	%r170, %r1224, %r1226;
	ld.shared.u16 	%rs3, [%r170+2];
	add.s16 	%rs79, %rs3, 1;
	st.shared.u16 	[%r170+2], %rs79;
	setp.eq.s32 	%p147, %r159, 2147483647;
	selp.b32 	%r1122, -2147483648, %r159, %p147;
	// begin inline asm
	shr.b32 %r1121, %r1122, %r373;
	// end inline asm
	and.b32  	%r1227, %r1109, %r1121;
	not.b32 	%r1228, %r1227;
	and.b32  	%r1229, %r1228, 15;
	mad.lo.s32 	%r1230, %r1229, 1536, %r5;
	shr.u32 	%r1231, %r1227, 3;
	and.b32  	%r1232, %r1231, 536870910;
	sub.s32 	%r171, %r1230, %r1232;
	ld.shared.u16 	%rs4, [%r171+2];
	add.s16 	%rs80, %rs4, 1;
	st.shared.u16 	[%r171+2], %rs80;
	setp.eq.s32 	%p148, %r160, 2147483647;
	selp.b32 	%r1125, -2147483648, %r160, %p148;
	// begin inline asm
	shr.b32 %r1124, %r1125, %r373;
	// end inline asm
	and.b32  	%r1233, %r1109, %r1124;
	not.b32 	%r1234, %r1233;
	and.b32  	%r1235, %r1234, 15;
	mad.lo.s32 	%r1236, %r1235, 1536, %r5;
	shr.u32 	%r1237, %r1233, 3;
	and.b32  	%r1238, %r1237, 536870910;
	sub.s32 	%r172, %r1236, %r1238;
	ld.shared.u16 	%rs5, [%r172+2];
	add.s16 	%rs81, %rs5, 1;
	st.shared.u16 	[%r172+2], %rs81;
	setp.eq.s32 	%p149, %r161, 2147483647;
	selp.b32 	%r1128, -2147483648, %r161, %p149;
	// begin inline asm
	shr.b32 %r1127, %r1128, %r373;
	// end inline asm
	and.b32  	%r1239, %r1109, %r1127;
	not.b32 	%r1240, %r1239;
	and.b32  	%r1241, %r1240, 15;
	mad.lo.s32 	%r1242, %r1241, 1536, %r5;
	shr.u32 	%r1243, %r1239, 3;
	and.b32  	%r1244, %r1243, 536870910;
	sub.s32 	%r173, %r1242, %r1244;
	ld.shared.u16 	%rs6, [%r173+2];
	add.s16 	%rs82, %rs6, 1;
	st.shared.u16 	[%r173+2], %rs82;
	setp.eq.s32 	%p150, %r162, 2147483647;
	selp.b32 	%r1131, -2147483648, %r162, %p150;
	// begin inline asm
	shr.b32 %r1130, %r1131, %r373;
	// end inline asm
	and.b32  	%r1245, %r1109, %r1130;
	not.b32 	%r1246, %r1245;
	and.b32  	%r1247, %r1246, 15;
	mad.lo.s32 	%r1248, %r1247, 1536, %r5;
	shr.u32 	%r1249, %r1245, 3;
	and.b32  	%r1250, %r1249, 536870910;
	sub.s32 	%r174, %r1248, %r1250;
	ld.shared.u16 	%rs7, [%r174+2];
	add.s16 	%rs83, %rs7, 1;
	st.shared.u16 	[%r174+2], %rs83;
	setp.eq.s32 	%p151, %r163, 2147483647;
	selp.b32 	%r1134, -2147483648, %r163, %p151;
	// begin inline asm
	shr.b32 %r1133, %r1134, %r373;
	// end inline asm
	and.b32  	%r1251, %r1109, %r1133;
	not.b32 	%r1252, %r1251;
	and.b32  	%r1253, %r1252, 15;
	mad.lo.s32 	%r1254, %r1253, 1536, %r5;
	shr.u32 	%r1255, %r1251, 3;
	and.b32  	%r1256, %r1255, 536870910;
	sub.s32 	%r175, %r1254, %r1256;
	ld.shared.u16 	%rs8, [%r175+2];
	add.s16 	%rs84, %rs8, 1;
	st.shared.u16 	[%r175+2], %rs84;
	setp.eq.s32 	%p152, %r164, 2147483647;
	selp.b32 	%r1137, -2147483648, %r164, %p152;
	// begin inline asm
	shr.b32 %r1136, %r1137, %r373;
	// end inline asm
	and.b32  	%r1257, %r1109, %r1136;
	not.b32 	%r1258, %r1257;
	and.b32  	%r1259, %r1258, 15;
	mad.lo.s32 	%r1260, %r1259, 1536, %r5;
	shr.u32 	%r1261, %r1257, 3;
	and.b32  	%r1262, %r1261, 536870910;
	sub.s32 	%r176, %r1260, %r1262;
	ld.shared.u16 	%rs9, [%r176+2];
	add.s16 	%rs85, %rs9, 1;
	st.shared.u16 	[%r176+2], %rs85;
	setp.eq.s32 	%p153, %r165, 2147483647;
	selp.b32 	%r1140, -2147483648, %r165, %p153;
	// begin inline asm
	shr.b32 %r1139, %r1140, %r373;
	// end inline asm
	and.b32  	%r1263, %r1109, %r1139;
	not.b32 	%r1264, %r1263;
	and.b32  	%r1265, %r1264, 15;
	mad.lo.s32 	%r1266, %r1265, 1536, %r5;
	shr.u32 	%r1267, %r1263, 3;
	and.b32  	%r1268, %r1267, 536870910;
	sub.s32 	%r177, %r1266, %r1268;
	ld.shared.u16 	%rs10, [%r177+2];
	add.s16 	%rs86, %rs10, 1;
	st.shared.u16 	[%r177+2], %rs86;
	setp.eq.s32 	%p154, %r166, 2147483647;
	selp.b32 	%r1143, -2147483648, %r166, %p154;
	// begin inline asm
	shr.b32 %r1142, %r1143, %r373;
	// end inline asm
	and.b32  	%r1269, %r1109, %r1142;
	not.b32 	%r1270, %r1269;
	and.b32  	%r1271, %r1270, 15;
	mad.lo.s32 	%r1272, %r1271, 1536, %r5;
	shr.u32 	%r1273, %r1269, 3;
	and.b32  	%r1274, %r1273, 536870910;
	sub.s32 	%r178, %r1272, %r1274;
	ld.shared.u16 	%rs11, [%r178+2];
	add.s16 	%rs87, %rs11, 1;
	st.shared.u16 	[%r178+2], %rs87;
	bar.sync 	0;
	ld.shared.u32 	%r179, [%r1276];
	ld.shared.u32 	%r1277, [%r1276+4];
	ld.shared.u32 	%r1278, [%r1276+8];
	ld.shared.u32 	%r1279, [%r1276+12];
	ld.shared.u32 	%r1280, [%r1276+16];
	ld.shared.u32 	%r1281, [%r1276+20];
	ld.shared.u32 	%r1282, [%r1276+24];
	ld.shared.u32 	%r1283, [%r1276+28];
	ld.shared.u32 	%r1284, [%r1276+32];
	ld.shared.u32 	%r1285, [%r1276+36];
	ld.shared.u32 	%r1286, [%r1276+40];
	ld.shared.u32 	%r1287, [%r1276+44];
	ld.shared.u32 	%r1288, [%r1276+48];
	ld.shared.u32 	%r1289, [%r1276+52];
	ld.shared.u32 	%r1290, [%r1276+56];
	ld.shared.u32 	%r1291, [%r1276+60];
	ld.shared.u32 	%r1292, [%r1276+64];
	add.s32 	%r180, %r1277, %r179;
	add.s32 	%r181, %r1278, %r180;
	add.s32 	%r182, %r1279, %r181;
	add.s32 	%r183, %r1280, %r182;
	add.s32 	%r184, %r1281, %r183;
	add.s32 	%r185, %r1282, %r184;
	add.s32 	%r186, %r1283, %r185;
	add.s32 	%r187, %r1284, %r186;
	add.s32 	%r188, %r1285, %r187;
	add.s32 	%r189, %r1286, %r188;
	add.s32 	%r190, %r1287, %r189;
	add.s32 	%r191, %r1288, %r190;
	add.s32 	%r192, %r1289, %r191;
	add.s32 	%r193, %r1290, %r192;
	add.s32 	%r194, %r1291, %r193;
	add.s32 	%r1149, %r1292, %r194;
	mov.b32 	%r1147, 1;
	mov.b32 	%r1174, -1;
	// begin inline asm
	{  .reg .u32 r0;  .reg .pred p;  shfl.sync.up.b32 r0|p, %r1149, %r1147, %r1172, %r1174;  @p add.u32 r0, r0, %r1149;  mov.u32 %r1145, r0;}
	// end inline asm
	mov.b32 	%r1153, 2;
	// begin inline asm
	{  .reg .u32 r0;  .reg .pred p;  shfl.sync.up.b32 r0|p, %r1145, %r1153, %r1172, %r1174;  @p add.u32 r0, r0, %r1145;  mov.u32 %r1151, r0;}
	// end inline asm
	mov.b32 	%r1159, 4;
	// begin inline asm
	{  .reg .u32 r0;  .reg .pred p;  shfl.sync.up.b32 r0|p, %r1151, %r1159, %r1172, %r1174;  @p add.u32 r0, r0, %r1151;  mov.u32 %r1157, r0;}
	// end inline asm
	mov.b32 	%r1165, 8;
	// begin inline asm
	{  .reg .u32 r0;  .reg .pred p;  shfl.sync.up.b32 r0|p, %r1157, %r1165, %r1172, %r1174;  @p add.u32 r0, r0, %r1157;  mov.u32 %r1163, r0;}
	// end inline asm
	mov.b32 	%r1171, 16;
	// begin inline asm
	{  .reg .u32 r0;  .reg .pred p;  shfl.sync.up.b32 r0|p, %r1163, %r1171, %r1172, %r1174;  @p add.u32 r0, r0, %r1163;  mov.u32 %r1169, r0;}
	// end inline asm
	@%p132 bra 	$L__BB3_39;
	shr.u32 	%r1293, %r4, 3;
	and.b32  	%r1294, %r1293, 124;
	mov.u32 	%r1295, _ZZN3cub18CUB_300001_SM_10006detail10radix_sort30DeviceSegmentedRadixSortKernelINS1_5radix10policy_hubIfiiE10Policy1000ELb1ELNS0_9SortOrderE1EfiPiS9_iNS1_21identity_decomposer_tEEEvPKT2_PSB_PKT3_PSF_T4_T5_iiiT7_E12temp_storage;
	add.s32 	%r1296, %r1295, %r1294;
	st.shared.u32 	[%r1296+26112], %r1169;
$L__BB3_39:
	sub.s32 	%r1297, %r1169, %r1149;
	setp.ne.s32 	%p155, %r801, 0;
	shr.u32 	%r1298, %r4, 5;
	setp.eq.s32 	%p156, %r1298, 11;
	setp.eq.s32 	%p157, %r1298, 10;
	setp.eq.s32 	%p158, %r1298, 9;
	setp.eq.s32 	%p159, %r1298, 8;
	setp.eq.s32 	%p160, %r1298, 7;
	setp.eq.s32 	%p161, %r1298, 6;
	setp.eq.s32 	%p162, %r1298, 5;
	setp.eq.s32 	%p163, %r1298, 4;
	setp.eq.s32 	%p164, %r1298, 3;
	setp.eq.s32 	%p165, %r1298, 2;
	setp.eq.s32 	%p166, %r1298, 1;
	setp.gt.u32 	%p167, %r4, 31;
	bar.sync 	0;
	ld.shared.v4.u32 	{%r1299, %r1300, %r1301, %r1302}, [_ZZN3cub18CUB_300001_SM_10006detail10radix_sort30DeviceSegmentedRadixSortKernelINS1_5radix10policy_hubIfiiE10Policy1000ELb1ELNS0_9SortOrderE1EfiPiS9_iNS1_21identity_decomposer_tEEEvPKT2_PSB_PKT3_PSF_T4_T5_iiiT7_E12temp_storage+26112];
	selp.b32 	%r1303, %r1299, %r2085, %p166;
	add.s32 	%r1304, %r1300, %r1299;
	selp.b32 	%r1305, %r1304, %r1303, %p165;
	add.s32 	%r1306, %r1304, %r1301;
	selp.b32 	%r1307, %r1306, %r1305, %p164;
	add.s32 	%r1308, %r1306, %r1302;
	selp.b32 	%r1309, %r1308, %r1307, %p163;
	ld.shared.v4.u32 	{%r1310, %r1311, %r1312, %r1313}, [_ZZN3cub18CUB_300001_SM_10006detail10radix_sort30DeviceSegmentedRadixSortKernelINS1_5radix10policy_hubIfiiE10Policy1000ELb1ELNS0_9SortOrderE1EfiPiS9_iNS1_21identity_decomposer_tEEEvPKT2_PSB_PKT3_PSF_T4_T5_iiiT7_E12temp_storage+26128];
	add.s32 	%r1314, %r1308, %r1310;
	selp.b32 	%r1315, %r1314, %r1309, %p162;
	add.s32 	%r1316, %r1314, %r1311;
	selp.b32 	%r1317, %r1316, %r1315, %p161;
	add.s32 	%r1318, %r1316, %r1312;
	selp.b32 	%r1319, %r1318, %r1317, %p160;
	add.s32 	%r1320, %r1318, %r1313;
	selp.b32 	%r1321, %r1320, %r1319, %p159;
	ld.shared.v4.u32 	{%r1322, %r1323, %r1324, %r1325}, [_ZZN3cub18CUB_300001_SM_10006detail10radix_sort30DeviceSegmentedRadixSortKernelINS1_5radix10policy_hubIfiiE10Policy1000ELb1ELNS0_9SortOrderE1EfiPiS9_iNS1_21identity_decomposer_tEEEvPKT2_PSB_PKT3_PSF_T4_T5_iiiT7_E12temp_storage+26144];
	add.s32 	%r1326, %r1320, %r1322;
	selp.b32 	%r1327, %r1326, %r1321, %p158;
	add.s32 	%r1328, %r1326, %r1323;
	selp.b32 	%r1329, %r1328, %r1327, %p157;
	add.s32 	%r1330, %r1328, %r1324;
	selp.b32 	%r2085, %r1330, %r1329, %p156;
	add.s32 	%r198, %r1330, %r1325;
	selp.b32 	%r1331, %r1297, 0, %p155;
	add.s32 	%r1332, %r2085, %r1331;
	selp.b32 	%r2089, %r1332, %r1297, %p167;
	or.pred  	%p168, %p167, %p155;
	@%p168 bra 	$L__BB3_41;
	shl.b32 	%r2089, %r198, 16;
	st.shared.u32 	[_ZZN3cub18CUB_300001_SM_10006detail10radix_sort30DeviceSegmentedRadixSortKernelINS1_5radix10policy_hubIfiiE10Policy1000ELb1ELNS0_9SortOrderE1EfiPiS9_iNS1_21identity_decomposer_tEEEvPKT2_PSB_PKT3_PSF_T4_T5_iiiT7_E12temp_storage+26172], %r2089;
$L__BB3_41:
	setp.eq.s32 	%p169, %r4, 0;
	bar.sync 	0;
	ld.shared.u32 	%r1333, [_ZZN3cub18CUB_300001_SM_10006detail10radix_sort30DeviceSegmentedRadixSortKernelINS1_5radix10policy_hubIfiiE10Policy1000ELb1ELNS0_9SortOrderE1EfiPiS9_iNS1_21identity_decomposer_tEEEvPKT2_PSB_PKT3_PSF_T4_T5_iiiT7_E12temp_storage+26172];
	selp.b32 	%r1334, 0, %r1333, %p169;
	add.s32 	%r1335, %r2089, %r1334;
	add.s32 	%r1336, %r179, %r1335;
	add.s32 	%r1337, %r180, %r1335;
	add.s32 	%r1338, %r181, %r1335;
	add.s32 	%r1339, %r182, %r1335;
	add.s32 	%r1340, %r183, %r1335;
	add.s32 	%r1341, %r184, %r1335;
	add.s32 	%r1342, %r185, %r1335;
	add.s32 	%r1343, %r186, %r1335;
	add.s32 	%r1344, %r187, %r1335;
	add.s32 	%r1345, %r188, %r1335;
	add.s32 	%r1346, %r189, %r1335;
	add.s32 	%r1347, %r190, %r1335;
	add.s32 	%r1348, %r191, %r1335;
	add.s32 	%r1349, %r192, %r1335;
	add.s32 	%r1350, %r193, %r1335;
	add.s32 	%r1351, %r194, %r1335;
	shl.b32 	%r1352, %r4, 6;
	add.s32 	%r1353, %r5, %r1352;
	st.shared.u32 	[%r1353], %r1335;
	st.shared.u32 	[%r1353+4], %r1336;
	st.shared.u32 	[%r1353+8], %r1337;
	st.shared.u32 	[%r1353+12], %r1338;
	st.shared.u32 	[%r1353+16], %r1339;
	st.shared.u32 	[%r1353+20], %r1340;
	st.shared.u32 	[%r1353+24], %r1341;
	st.shared.u32 	[%r1353+28], %r1342;
	st.shared.u32 	[%r1353+32], %r1343;
	st.shared.u32 	[%r1353+36], %r1344;
	st.shared.u32 	[%r1353+40], %r1345;
	st.shared.u32 	[%r1353+44], %r1346;
	st.shared.u32 	[%r1353+48], %r1347;
	st.shared.u32 	[%r1353+52], %r1348;
	st.shared.u32 	[%r1353+56], %r1349;
	st.shared.u32 	[%r1353+60], %r1350;
	st.shared.u32 	[%r1353+64], %r1351;
	bar.sync 	0;
	cvt.u32.u16 	%r1354, %rs1;
	ld.shared.u16 	%r1355, [%r168+2];
	add.s32 	%r202, %r1355, %r1354;
	cvt.u32.u16 	%r1356, %rs2;
	ld.shared.u16 	%r1357, [%r169+2];
	add.s32 	%r203, %r1357, %r1356;
	cvt.u32.u16 	%r1358, %rs3;
	ld.shared.u16 	%r1359, [%r170+2];
	add.s32 	%r204, %r1359, %r1358;
	cvt.u32.u16 	%r1360, %rs4;
	ld.shared.u16 	%r1361, [%r171+2];
	add.s32 	%r205, %r1361, %r1360;
	cvt.u32.u16 	%r1362, %rs5;
	ld.shared.u16 	%r1363, [%r172+2];
	add.s32 	%r206, %r1363, %r1362;
	cvt.u32.u16 	%r1364, %rs6;
	ld.shared.u16 	%r1365, [%r173+2];
	add.s32 	%r207, %r1365, %r1364;
	cvt.u32.u16 	%r1366, %rs7;
	ld.shared.u16 	%r1367, [%r174+2];
	add.s32 	%r208, %r1367, %r1366;
	cvt.u32.u16 	%r1368, %rs8;
	ld.shared.u16 	%r1369, [%r175+2];
	add.s32 	%r209, %r1369, %r1368;
	cvt.u32.u16 	%r1370, %rs9;
	ld.shared.u16 	%r1371, [%r176+2];
	add.s32 	%r210, %r1371, %r1370;
	cvt.u32.u16 	%r1372, %rs10;
	ld.shared.u16 	%r1373, [%r177+2];
	add.s32 	%r211, %r1373, %r1372;
	cvt.u32.u16 	%r1374, %rs11;
	ld.shared.u16 	%r1375, [%r178+2];
	add.s32 	%r212, %r1375, %r1374;
	@%p167 bra 	$L__BB3_43;
	sub.s32 	%r1376, 31, %r4;
	and.b32  	%r1377, %r1376, 15;
	mov.u32 	%r1378, _ZZN3cub18CUB_300001_SM_10006detail10radix_sort30DeviceSegmentedRadixSortKernelINS1_5radix10policy_hubIfiiE10Policy1000ELb1ELNS0_9SortOrderE1EfiPiS9_iNS1_21identity_decomposer_tEEEvPKT2_PSB_PKT3_PSF_T4_T5_iiiT7_E12temp_storage;
	mad.lo.s32 	%r1379, %r1377, 1536, %r1378;
	shr.u32 	%r1380, %r1376, 3;
	and.b32  	%r1381, %r1380, 2;
	add.s32 	%r1382, %r1379, %r1381;
	ld.shared.u16 	%r2090, [%r1382];
$L__BB3_43:
	setp.gt.u32 	%p171, %r4, 31;
	bar.sync 	0;
	@%p171 bra 	$L__BB3_45;
	st.shared.u32 	[%r5], %r2090;
	mov.b32 	%r2091, 4224;
$L__BB3_45:
	add.s32 	%r1384, %r4, -32;
	setp.lt.u32 	%p172, %r1384, -31;
	bar.sync 	0;
	@%p172 bra 	$L__BB3_47;
	ld.shared.u32 	%r2091, [%r5+-4];
$L__BB3_47:
	setp.gt.u32 	%p173, %r4, 31;
	bar.sync 	0;
	@%p173 bra 	$L__BB3_49;
	sub.s32 	%r1385, %r2093, %r2090;
	st.shared.u32 	[%r5+16896], %r1385;
	add.s32 	%r2093, %r2091, %r1385;
$L__BB3_49:
	ld.param.u64 	%rd161, [_ZN3cub18CUB_300001_SM_10006detail10radix_sort30DeviceSegmentedRadixSortKernelINS1_5radix10policy_hubIfiiE10Policy1000ELb1ELNS0_9SortOrderE1EfiPiS9_iNS1_21identity_decomposer_tEEEvPKT2_PSB_PKT3_PSF_T4_T5_iiiT7__param_2];
	cvta.to.global.u64 	%rd66, %rd161;
	cvt.s64.s32 	%rd68, %r2095;
	add.s64 	%rd69, %rd5, %rd68;
	shl.b64 	%rd70, %rd69, 2;
	add.s64 	%rd71, %rd66, %rd70;
	bar.sync 	0;
	shl.b32 	%r1419, %r202, 2;
	mov.u32 	%r1420, _ZZN3cub18CUB_300001_SM_10006detail10radix_sort30DeviceSegmentedRadixSortKernelINS1_5radix10policy_hubIfiiE10Policy1000ELb1ELNS0_9SortOrderE1EfiPiS9_iNS1_21identity_decomposer_tEEEvPKT2_PSB_PKT3_PSF_T4_T5_iiiT7_E12temp_storage;
	add.s32 	%r1421, %r1420, %r1419;
	st.shared.u32 	[%r1421], %r156;
	shl.b32 	%r1422, %r203, 2;
	add.s32 	%r1423, %r1420, %r1422;
	st.shared.u32 	[%r1423], %r157;
	shl.b32 	%r1424, %r204, 2;
	add.s32 	%r1425, %r1420, %r1424;
	st.shared.u32 	[%r1425], %r158;
	shl.b32 	%r1426, %r205, 2;
	add.s32 	%r1427, %r1420, %r1426;
	st.shared.u32 	[%r1427], %r159;
	shl.b32 	%r1428, %r206, 2;
	add.s32 	%r1429, %r1420, %r1428;
	st.shared.u32 	[%r1429], %r160;
	shl.b32 	%r1430, %r207, 2;
	add.s32 	%r1431, %r1420, %r1430;
	st.shared.u32 	[%r1431], %r161;
	shl.b32 	%r1432, %r208, 2;
	add.s32 	%r1433, %r1420, %r1432;
	st.shared.u32 	[%r1433], %r162;
	shl.b32 	%r1434, %r209, 2;
	add.s32 	%r1435, %r1420, %r1434;
	st.shared.u32 	[%r1435], %r163;
	shl.b32 	%r1436, %r210, 2;
	add.s32 	%r1437, %r1420, %r1436;
	st.shared.u32 	[%r1437], %r164;
	shl.b32 	%r1438, %r211, 2;
	add.s32 	%r1439, %r1420, %r1438;
	st.shared.u32 	[%r1439], %r165;
	shl.b32 	%r1440, %r212, 2;
	add.s32 	%r1441, %r1420, %r1440;
	st.shared.u32 	[%r1441], %r166;
	bar.sync 	0;
	ld.shared.u32 	%r1442, [%r5];
	setp.eq.s32 	%p174, %r1442, 2147483647;
	selp.b32 	%r1387, -2147483648, %r1442, %p174;
	// begin inline asm
	shr.b32 %r1386, %r1387, %r373;
	// end inline asm
	and.b32  	%r1443, %r1109, %r1386;
	shl.b32 	%r1444, %r1443, 2;
	add.s32 	%r1445, %r1420, 16896;
	add.s32 	%r1446, %r1445, %r1444;
	ld.shared.u32 	%r1447, [%r1446];
	setp.gt.s32 	%p175, %r1442, -1;
	selp.b32 	%r1448, -1, -2147483648, %p175;
	xor.b32  	%r1449, %r1448, %r1442;
	add.s32 	%r1450, %r4, %r1447;
	mul.wide.u32 	%rd72, %r1450, 4;
	add.s64 	%rd73, %rd4, %rd72;
	st.global.u32 	[%rd73], %r1449;
	ld.shared.u32 	%r1451, [%r5+1536];
	setp.eq.s32 	%p176, %r1451, 2147483647;
	selp.b32 	%r1390, -2147483648, %r1451, %p176;
	// begin inline asm
	shr.b32 %r1389, %r1390, %r373;
	// end inline asm
	and.b32  	%r1452, %r1109, %r1389;
	shl.b32 	%r1453, %r1452, 2;
	add.s32 	%r1454, %r1445, %r1453;
	ld.shared.u32 	%r1455, [%r1454];
	setp.gt.s32 	%p177, %r1451, -1;
	selp.b32 	%r1456, -1, -2147483648, %p177;
	xor.b32  	%r1457, %r1456, %r1451;
	add.s32 	%r1458, %r4, %r1455;
	add.s32 	%r1459, %r1458, 384;
	mul.wide.u32 	%rd74, %r1459, 4;
	add.s64 	%rd75, %rd4, %rd74;
	st.global.u32 	[%rd75], %r1457;
	ld.shared.u32 	%r1460, [%r5+3072];
	setp.eq.s32 	%p178, %r1460, 2147483647;
	selp.b32 	%r1393, -2147483648, %r1460, %p178;
	// begin inline asm
	shr.b32 %r1392, %r1393, %r373;
	// end inline asm
	and.b32  	%r1461, %r1109, %r1392;
	shl.b32 	%r1462, %r1461, 2;
	add.s32 	%r1463, %r1445, %r1462;
	ld.shared.u32 	%r1464, [%r1463];
	setp.gt.s32 	%p179, %r1460, -1;
	selp.b32 	%r1465, -1, -2147483648, %p179;
	xor.b32  	%r1466, %r1465, %r1460;
	add.s32 	%r1467, %r4, %r1464;
	add.s32 	%r1468, %r1467, 768;
	mul.wide.u32 	%rd76, %r1468, 4;
	add.s64 	%rd77, %rd4, %rd76;
	st.global.u32 	[%rd77], %r1466;
	ld.shared.u32 	%r1469, [%r5+4608];
	setp.eq.s32 	%p180, %r1469, 2147483647;
	selp.b32 	%r1396, -2147483648, %r1469, %p180;
	// begin inline asm
	shr.b32 %r1395, %r1396, %r373;
	// end inline asm
	and.b32  	%r1470, %r1109, %r1395;
	shl.b32 	%r1471, %r1470, 2;
	add.s32 	%r1472, %r1445, %r1471;
	ld.shared.u32 	%r1473, [%r1472];
	setp.gt.s32 	%p181, %r1469, -1;
	selp.b32 	%r1474, -1, -2147483648, %p181;
	xor.b32  	%r1475, %r1474, %r1469;
	add.s32 	%r1476, %r4, %r1473;
	add.s32 	%r1477, %r1476, 1152;
	mul.wide.u32 	%rd78, %r1477, 4;
	add.s64 	%rd79, %rd4, %rd78;
	st.global.u32 	[%rd79], %r1475;
	ld.shared.u32 	%r1478, [%r5+6144];
	setp.eq.s32 	%p182, %r1478, 2147483647;
	selp.b32 	%r1399, -2147483648, %r1478, %p182;
	// begin inline asm
	shr.b32 %r1398, %r1399, %r373;
	// end inline asm
	and.b32  	%r1479, %r1109, %r1398;
	shl.b32 	%r1480, %r1479, 2;
	add.s32 	%r1481, %r1445, %r1480;
	ld.shared.u32 	%r1482, [%r1481];
	setp.gt.s32 	%p183, %r1478, -1;
	selp.b32 	%r1483, -1, -2147483648, %p183;
	xor.b32  	%r1484, %r1483, %r1478;
	add.s32 	%r1485, %r4, %r1482;
	add.s32 	%r1486, %r1485, 1536;
	mul.wide.u32 	%rd80, %r1486, 4;
	add.s64 	%rd81, %rd4, %rd80;
	st.global.u32 	[%rd81], %r1484;
	ld.shared.u32 	%r1487, [%r5+7680];
	setp.eq.s32 	%p184, %r1487, 2147483647;
	selp.b32 	%r1402, -2147483648, %r1487, %p184;
	// begin inline asm
	shr.b32 %r1401, %r1402, %r373;
	// end inline asm
	and.b32  	%r1488, %r1109, %r1401;
	shl.b32 	%r1489, %r1488, 2;
	add.s32 	%r1490, %r1445, %r1489;
	ld.shared.u32 	%r1491, [%r1490];
	setp.gt.s32 	%p185, %r1487, -1;
	selp.b32 	%r1492, -1, -2147483648, %p185;
	xor.b32  	%r1493, %r1492, %r1487;
	add.s32 	%r1494, %r4, %r1491;
	add.s32 	%r1495, %r1494, 1920;
	mul.wide.u32 	%rd82, %r1495, 4;
	add.s64 	%rd83, %rd4, %rd82;
	st.global.u32 	[%rd83], %r1493;
	ld.shared.u32 	%r1496, [%r5+9216];
	setp.eq.s32 	%p186, %r1496, 2147483647;
	selp.b32 	%r1405, -2147483648, %r1496, %p186;
	// begin inline asm
	shr.b32 %r1404, %r1405, %r373;
	// end inline asm
	and.b32  	%r1497, %r1109, %r1404;
	shl.b32 	%r1498, %r1497, 2;
	add.s32 	%r1499, %r1445, %r1498;
	ld.shared.u32 	%r1500, [%r1499];
	setp.gt.s32 	%p187, %r1496, -1;
	selp.b32 	%r1501, -1, -2147483648, %p187;
	xor.b32  	%r1502, %r1501, %r1496;
	add.s32 	%r1503, %r4, %r1500;
	add.s32 	%r1504, %r1503, 2304;
	mul.wide.u32 	%rd84, %r1504, 4;
	add.s64 	%rd85, %rd4, %rd84;
	st.global.u32 	[%rd85], %r1502;
	ld.shared.u32 	%r1505, [%r5+10752];
	setp.eq.s32 	%p188, %r1505, 2147483647;
	selp.b32 	%r1408, -2147483648, %r1505, %p188;
	// begin inline asm
	shr.b32 %r1407, %r1408, %r373;
	// end inline asm
	and.b32  	%r1506, %r1109, %r1407;
	shl.b32 	%r1507, %r1506, 2;
	add.s32 	%r1508, %r1445, %r1507;
	ld.shared.u32 	%r1509, [%r1508];
	setp.gt.s32 	%p189, %r1505, -1;
	selp.b32 	%r1510, -1, -2147483648, %p189;
	xor.b32  	%r1511, %r1510, %r1505;
	add.s32 	%r1512, %r4, %r1509;
	add.s32 	%r1513, %r1512, 2688;
	mul.wide.u32 	%rd86, %r1513, 4;
	add.s64 	%rd87, %rd4, %rd86;
	st.global.u32 	[%rd87], %r1511;
	ld.shared.u32 	%r1514, [%r5+12288];
	setp.eq.s32 	%p190, %r1514, 2147483647;
	selp.b32 	%r1411, -2147483648, %r1514, %p190;
	// begin inline asm
	shr.b32 %r1410, %r1411, %r373;
	// end inline asm
	and.b32  	%r1515, %r1109, %r1410;
	shl.b32 	%r1516, %r1515, 2;
	add.s32 	%r1517, %r1445, %r1516;
	ld.shared.u32 	%r1518, [%r1517];
	setp.gt.s32 	%p191, %r1514, -1;
	selp.b32 	%r1519, -1, -2147483648, %p191;
	xor.b32  	%r1520, %r1519, %r1514;
	add.s32 	%r1521, %r4, %r1518;
	add.s32 	%r1522, %r1521, 3072;
	mul.wide.u32 	%rd88, %r1522, 4;
	add.s64 	%rd89, %rd4, %rd88;
	st.global.u32 	[%rd89], %r1520;
	ld.shared.u32 	%r1523, [%r5+13824];
	setp.eq.s32 	%p192, %r1523, 2147483647;
	selp.b32 	%r1414, -2147483648, %r1523, %p192;
	// begin inline asm
	shr.b32 %r1413, %r1414, %r373;
	// end inline asm
	and.b32  	%r1524, %r1109, %r1413;
	shl.b32 	%r1525, %r1524, 2;
	add.s32 	%r1526, %r1445, %r1525;
	ld.shared.u32 	%r1527, [%r1526];
	setp.gt.s32 	%p193, %r1523, -1;
	selp.b32 	%r1528, -1, -2147483648, %p193;
	xor.b32  	%r1529, %r1528, %r1523;
	add.s32 	%r1530, %r4, %r1527;
	add.s32 	%r1531, %r1530, 3456;
	mul.wide.u32 	%rd90, %r1531, 4;
	add.s64 	%rd91, %rd4, %rd90;
	st.global.u32 	[%rd91], %r1529;
	ld.shared.u32 	%r1532, [%r5+15360];
	setp.eq.s32 	%p194, %r1532, 2147483647;
	selp.b32 	%r1417, -2147483648, %r1532, %p194;
	// begin inline asm
	shr.b32 %r1416, %r1417, %r373;
	// end inline asm
	and.b32  	%r1533, %r1109, %r1416;
	shl.b32 	%r1534, %r1533, 2;
	add.s32 	%r1535, %r1445, %r1534;
	ld.shared.u32 	%r1536, [%r1535];
	setp.gt.s32 	%p195, %r1532, -1;
	selp.b32 	%r1537, -1, -2147483648, %p195;
	xor.b32  	%r1538, %r1537, %r1532;
	add.s32 	%r1539, %r4, %r1536;
	add.s32 	%r1540, %r1539, 3840;
	mul.wide.u32 	%rd92, %r1540, 4;
	add.s64 	%rd93, %rd4, %rd92;
	st.global.u32 	[%rd93], %r1538;
	bar.sync 	0;
	ld.global.u32 	%r1541, [%rd71];
	ld.global.u32 	%r1542, [%rd71+1536];
	ld.global.u32 	%r1543, [%rd71+3072];
	ld.global.u32 	%r1544, [%rd71+4608];
	ld.global.u32 	%r1545, [%rd71+6144];
	ld.global.u32 	%r1546, [%rd71+7680];
	ld.global.u32 	%r1547, [%rd71+9216];
	ld.global.u32 	%r1548, [%rd71+10752];
	ld.global.u32 	%r1549, [%rd71+12288];
	ld.global.u32 	%r1550, [%rd71+13824];
	ld.global.u32 	%r1551, [%rd71+15360];
	st.shared.u32 	[%r5], %r1541;
	st.shared.u32 	[%r5+1536], %r1542;
	st.shared.u32 	[%r5+3072], %r1543;
	st.shared.u32 	[%r5+4608], %r1544;
	st.shared.u32 	[%r5+6144], %r1545;
	st.shared.u32 	[%r5+7680], %r1546;
	st.shared.u32 	[%r5+9216], %r1547;
	st.shared.u32 	[%r5+10752], %r1548;
	st.shared.u32 	[%r5+12288], %r1549;
	st.shared.u32 	[%r5+13824], %r1550;
	st.shared.u32 	[%r5+15360], %r1551;
	bar.sync 	0;
	mad.lo.s32 	%r1552, %r4, 40, %r5;
	ld.shared.u32 	%r1553, [%r1552];
	ld.shared.u32 	%r1554, [%r1552+4];
	ld.shared.u32 	%r1555, [%r1552+8];
	ld.shared.u32 	%r1556, [%r1552+12];
	ld.shared.u32 	%r1557, [%r1552+16];
	ld.shared.u32 	%r1558, [%r1552+20];
	ld.shared.u32 	%r1559, [%r1552+24];
	ld.shared.u32 	%r1560, [%r1552+28];
	ld.shared.u32 	%r1561, [%r1552+32];
	ld.shared.u32 	%r1562, [%r1552+36];
	ld.shared.u32 	%r1563, [%r1552+40];
	bar.sync 	0;
	bar.sync 	0;
	st.shared.u32 	[%r1421], %r1553;
	st.shared.u32 	[%r1423], %r1554;
	st.shared.u32 	[%r1425], %r1555;
	st.shared.u32 	[%r1427], %r1556;
	st.shared.u32 	[%r1429], %r1557;
	st.shared.u32 	[%r1431], %r1558;
	st.shared.u32 	[%r1433], %r1559;
	st.shared.u32 	[%r1435], %r1560;
	st.shared.u32 	[%r1437], %r1561;
	st.shared.u32 	[%r1439], %r1562;
	st.shared.u32 	[%r1441], %r1563;
	bar.sync 	0;
	ld.shared.u32 	%r1564, [%r5];
	add.s64 	%rd94, %rd2, %rd72;
	st.global.u32 	[%rd94], %r1564;
	ld.shared.u32 	%r1565, [%r5+1536];
	add.s64 	%rd95, %rd2, %rd74;
	st.global.u32 	[%rd95], %r1565;
	ld.shared.u32 	%r1566, [%r5+3072];
	add.s64 	%rd96, %rd2, %rd76;
	st.global.u32 	[%rd96], %r1566;
	ld.shared.u32 	%r1567, [%r5+4608];
	add.s64 	%rd97, %rd2, %rd78;
	st.global.u32 	[%rd97], %r1567;
	ld.shared.u32 	%r1568, [%r5+6144];
	add.s64 	%rd98, %rd2, %rd80;
	st.global.u32 	[%rd98], %r1568;
	ld.shared.u32 	%r1569, [%r5+7680];
	add.s64 	%rd99, %rd2, %rd82;
	st.global.u32 	[%rd99], %r1569;
	ld.shared.u32 	%r1570, [%r5+9216];
	add.s64 	%rd100, %rd2, %rd84;
	st.global.u32 	[%rd100], %r1570;
	ld.shared.u32 	%r1571, [%r5+10752];
	add.s64 	%rd101, %rd2, %rd86;
	st.global.u32 	[%rd101], %r1571;
	ld.shared.u32 	%r1572, [%r5+12288];
	add.s64 	%rd102, %rd2, %rd88;
	st.global.u32 	[%rd102], %r1572;
	ld.shared.u32 	%r1573, [%r5+13824];
	add.s64 	%rd103, %rd2, %rd90;
	st.global.u32 	[%rd103], %r1573;
	ld.shared.u32 	%r1574, [%r5+15360];
	add.s64 	%rd104, %rd2, %rd92;
	st.global.u32 	[%rd104], %r1574;
	add.s32 	%r2095, %r2095, 4224;
	bar.sync 	0;
	add.s32 	%r2096, %r2096, -4224;
	setp.gt.s32 	%p196, %r2096, 4223;
	@%p196 bra 	$L__BB3_37;
$L__BB3_50:
	setp.ge.s32 	%p197, %r2095, %r2;
	@%p197 bra 	$L__BB3_245;
	ld.param.u64 	%rd160, [_ZN3cub18CUB_300001_SM_10006detail10radix_sort30DeviceSegmentedRadixSortKernelINS1_5radix10policy_hubIfiiE10Policy1000ELb1ELNS0_9SortOrderE1EfiPiS9_iNS1_21identity_decomposer_tEEEvPKT2_PSB_PKT3_PSF_T4_T5_iiiT7__param_0];
	shfl.sync.idx.b32	%r225|%p198, %r2096, 0, 31, -1;
	cvt.s64.s32 	%rd105, %r2095;
	setp.ge.s32 	%p199, %r4, %r225;
	cvt.u64.u32 	%rd106, %r4;
	add.s64 	%rd107, %rd106, %rd105;
	cvta.to.global.u64 	%rd108, %rd160;
	shl.b64 	%rd109, %rd107, 2;
	add.s64 	%rd19, %rd108, %rd109;
	mov.b32 	%r2097, -1;
	@%p199 bra 	$L__BB3_53;
	ld.global.u32 	%r2097, [%rd19];
$L__BB3_53:
	add.s32 	%r228, %r4, 384;
	setp.ge.s32 	%p200, %r228, %r225;
	mov.b32 	%r2098, -1;
	@%p200 bra 	$L__BB3_55;
	ld.global.u32 	%r2098, [%rd19+1536];
$L__BB3_55:
	add.s32 	%r231, %r4, 768;
	setp.ge.s32 	%p201, %r231, %r225;
	mov.b32 	%r2099, -1;
	@%p201 bra 	$L__BB3_57;
	ld.global.u32 	%r2099, [%rd19+3072];
$L__BB3_57:
	add.s32 	%r234, %r4, 1152;
	setp.ge.s32 	%p202, %r234, %r225;
	mov.b32 	%r2100, -1;
	@%p202 bra 	$L__BB3_59;
	ld.global.u32 	%r2100, [%rd19+4608];
$L__BB3_59:
	add.s32 	%r237, %r4, 1536;
	setp.ge.s32 	%p203, %r237, %r225;
	mov.b32 	%r2101, -1;
	@%p203 bra 	$L__BB3_61;
	ld.global.u32 	%r2101, [%rd19+6144];
$L__BB3_61:
	add.s32 	%r240, %r4, 1920;
	setp.ge.s32 	%p204, %r240, %r225;
	mov.b32 	%r2102, -1;
	@%p204 bra 	$L__BB3_63;
	ld.global.u32 	%r2102, [%rd19+7680];
$L__BB3_63:
	add.s32 	%r243, %r4, 2304;
	setp.ge.s32 	%p205, %r243, %r225;
	mov.b32 	%r2103, -1;
	@%p205 bra 	$L__BB3_65;
	ld.global.u32 	%r2103, [%rd19+9216];
$L__BB3_65:
	add.s32 	%r246, %r4, 2688;
	setp.ge.s32 	%p206, %r246, %r225;
	mov.b32 	%r2104, -1;
	@%p206 bra 	$L__BB3_67;
	ld.global.u32 	%r2104, [%rd19+10752];
$L__BB3_67:
	or.b32  	%r249, %r4, 3072;
	setp.ge.s32 	%p207, %r249, %r225;
	mov.b32 	%r2105, -1;
	@%p207 bra 	$L__BB3_69;
	ld.global.u32 	%r2105, [%rd19+12288];
$L__BB3_69:
	add.s32 	%r252, %r4, 3456;
	setp.ge.s32 	%p208, %r252, %r225;
	mov.b32 	%r2106, -1;
	@%p208 bra 	$L__BB3_71;
	ld.global.u32 	%r2106, [%rd19+13824];
$L__BB3_71:
	add.s32 	%r255, %r4, 3840;
	setp.ge.s32 	%p209, %r255, %r225;
	mov.b32 	%r2107, -1;
	@%p209 bra 	$L__BB3_73;
	ld.global.u32 	%r2107, [%rd19+15360];
$L__BB3_73:
	ld.param.u32 	%r2019, [_ZN3cub18CUB_300001_SM_10006detail10radix_sort30DeviceSegmentedRadixSortKernelINS1_5radix10policy_hubIfiiE10Policy1000ELb1ELNS0_9SortOrderE1EfiPiS9_iNS1_21identity_decomposer_tEEEvPKT2_PSB_PKT3_PSF_T4_T5_iiiT7__param_8];
	st.shared.u32 	[%r5], %r2097;
	st.shared.u32 	[%r5+1536], %r2098;
	st.shared.u32 	[%r5+3072], %r2099;
	st.shared.u32 	[%r5+4608], %r2100;
	st.shared.u32 	[%r5+6144], %r2101;
	st.shared.u32 	[%r5+7680], %r2102;
	st.shared.u32 	[%r5+9216], %r2103;
	st.shared.u32 	[%r5+10752], %r2104;
	st.shared.u32 	[%r5+12288], %r2105;
	st.shared.u32 	[%r5+13824], %r2106;
	st.shared.u32 	[%r5+15360], %r2107;
	bar.sync 	0;
	mad.lo.s32 	%r258, %r4, 40, %r5;
	ld.shared.u32 	%r1652, [%r258];
	ld.shared.u32 	%r1653, [%r258+4];
	ld.shared.u32 	%r1654, [%r258+8];
	ld.shared.u32 	%r1655, [%r258+12];
	ld.shared.u32 	%r1656, [%r258+16];
	ld.shared.u32 	%r1657, [%r258+20];
	ld.shared.u32 	%r1658, [%r258+24];
	ld.shared.u32 	%r1659, [%r258+28];
	ld.shared.u32 	%r1660, [%r258+32];
	ld.shared.u32 	%r1661, [%r258+36];
	ld.shared.u32 	%r1662, [%r258+40];
	bar.sync 	0;
	setp.gt.s32 	%p210, %r1652, -1;
	selp.b32 	%r1663, -2147483648, -1, %p210;
	xor.b32  	%r259, %r1663, %r1652;
	setp.gt.s32 	%p211, %r1653, -1;
	selp.b32 	%r1664, -2147483648, -1, %p211;
	xor.b32  	%r260, %r1664, %r1653;
	setp.gt.s32 	%p212, %r1654, -1;
	selp.b32 	%r1665, -2147483648, -1, %p212;
	xor.b32  	%r261, %r1665, %r1654;
	setp.gt.s32 	%p213, %r1655, -1;
	selp.b32 	%r1666, -2147483648, -1, %p213;
	xor.b32  	%r262, %r1666, %r1655;
	setp.gt.s32 	%p214, %r1656, -1;
	selp.b32 	%r1667, -2147483648, -1, %p214;
	xor.b32  	%r263, %r1667, %r1656;
	setp.gt.s32 	%p215, %r1657, -1;
	selp.b32 	%r1668, -2147483648, -1, %p215;
	xor.b32  	%r264, %r1668, %r1657;
	setp.gt.s32 	%p216, %r1658, -1;
	selp.b32 	%r1669, -2147483648, -1, %p216;
	xor.b32  	%r265, %r1669, %r1658;
	setp.gt.s32 	%p217, %r1659, -1;
	selp.b32 	%r1670, -2147483648, -1, %p217;
	xor.b32  	%r266, %r1670, %r1659;
	setp.gt.s32 	%p218, %r1660, -1;
	selp.b32 	%r1671, -2147483648, -1, %p218;
	xor.b32  	%r267, %r1671, %r1660;
	setp.gt.s32 	%p219, %r1661, -1;
	selp.b32 	%r1672, -2147483648, -1, %p219;
	xor.b32  	%r268, %r1672, %r1661;
	setp.gt.s32 	%p220, %r1662, -1;
	selp.b32 	%r1673, -2147483648, -1, %p220;
	xor.b32  	%r269, %r1673, %r1662;
	mov.b32 	%r1649, 0;
	st.shared.u32 	[%r5], %r1649;
	st.shared.u32 	[%r5+1536], %r1649;
	st.shared.u32 	[%r5+3072], %r1649;
	st.shared.u32 	[%r5+4608], %r1649;
	st.shared.u32 	[%r5+6144], %r1649;
	st.shared.u32 	[%r5+7680], %r1649;
	st.shared.u32 	[%r5+9216], %r1649;
	st.shared.u32 	[%r5+10752], %r1649;
	st.shared.u32 	[%r5+12288], %r1649;
	st.shared.u32 	[%r5+13824], %r1649;
	st.shared.u32 	[%r5+15360], %r1649;
	st.shared.u32 	[%r5+16896], %r1649;
	st.shared.u32 	[%r5+18432], %r1649;
	st.shared.u32 	[%r5+19968], %r1649;
	st.shared.u32 	[%r5+21504], %r1649;
	st.shared.u32 	[%r5+23040], %r1649;
	st.shared.u32 	[%r5+24576], %r1649;
	// begin inline asm
	bmsk.clamp.b32 %r1586, %r1649, %r2019;
	// end inline asm
	setp.eq.s32 	%p221, %r259, 2147483647;
	selp.b32 	%r1590, -2147483648, %r259, %p221;
	// begin inline asm
	shr.b32 %r1589, %r1590, %r373;
	// end inline asm
	and.b32  	%r1674, %r1586, %r1589;
	not.b32 	%r1675, %r1674;
	and.b32  	%r1676, %r1675, 15;
	mad.lo.s32 	%r1677, %r1676, 1536, %r5;
	shr.u32 	%r1678, %r1674, 3;
	and.b32  	%r1679, %r1678, 536870910;
	sub.s32 	%r271, %r1677, %r1679;
	ld.shared.u16 	%rs12, [%r271+2];
	add.s16 	%rs88, %rs12, 1;
	st.shared.u16 	[%r271+2], %rs88;
	setp.eq.s32 	%p222, %r260, 2147483647;
	selp.b32 	%r1593, -2147483648, %r260, %p222;
	// begin inline asm
	shr.b32 %r1592, %r1593, %r373;
	// end inline asm
	and.b32  	%r1680, %r1586, %r1592;
	not.b32 	%r1681, %r1680;
	and.b32  	%r1682, %r1681, 15;
	mad.lo.s32 	%r1683, %r1682, 1536, %r5;
	shr.u32 	%r1684, %r1680, 3;
	and.b32  	%r1685, %r1684, 536870910;
	sub.s32 	%r272, %r1683, %r1685;
	ld.shared.u16 	%rs13, [%r272+2];
	add.s16 	%rs89, %rs13, 1;
	st.shared.u16 	[%r272+2], %rs89;
	setp.eq.s32 	%p223, %r261, 2147483647;
	selp.b32 	%r1596, -2147483648, %r261, %p223;
	// begin inline asm
	shr.b32 %r1595, %r1596, %r373;
	// end inline asm
	and.b32  	%r1686, %r1586, %r1595;
	not.b32 	%r1687, %r1686;
	and.b32  	%r1688, %r1687, 15;
	mad.lo.s32 	%r1689, %r1688, 1536, %r5;
	shr.u32 	%r1690, %r1686, 3;
	and.b32  	%r1691, %r1690, 536870910;
	sub.s32 	%r273, %r1689, %r1691;
	ld.shared.u16 	%rs14, [%r273+2];
	add.s16 	%rs90, %rs14, 1;
	st.shared.u16 	[%r273+2], %rs90;
	setp.eq.s32 	%p224, %r262, 2147483647;
	selp.b32 	%r1599, -2147483648, %r262, %p224;
	// begin inline asm
	shr.b32 %r1598, %r1599, %r373;
	// end inline asm
	and.b32  	%r1692, %r1586, %r1598;
	not.b32 	%r1693, %r1692;
	and.b32  	%r1694, %r1693, 15;
	mad.lo.s32 	%r1695, %r1694, 1536, %r5;
	shr.u32 	%r1696, %r1692, 3;
	and.b32  	%r1697, %r1696, 536870910;
	sub.s32 	%r274, %r1695, %r1697;
	ld.shared.u16 	%rs15, [%r274+2];
	add.s16 	%rs91, %rs15, 1;
	st.shared.u16 	[%r274+2], %rs91;
	setp.eq.s32 	%p225, %r263, 2147483647;
	selp.b32 	%r1602, -2147483648, %r263, %p225;
	// begin inline asm
	shr.b32 %r1601, %r1602, %r373;
	// end inline asm
	and.b32  	%r1698, %r1586, %r1601;
	not.b32 	%r1699, %r1698;
	and.b32  	%r1700, %r1699, 15;
	mad.lo.s32 	%r1701, %r1700, 1536, %r5;
	shr.u32 	%r1702, %r1698, 3;
	and.b32  	%r1703, %r1702, 536870910;
	sub.s32 	%r275, %r1701, %r1703;
	ld.shared.u16 	%rs16, [%r275+2];
	add.s16 	%rs92, %rs16, 1;
	st.shared.u16 	[%r275+2], %rs92;
	setp.eq.s32 	%p226, %r264, 2147483647;
	selp.b32 	%r1605, -2147483648, %r264, %p226;
	// begin inline asm
	shr.b32 %r1604, %r1605, %r373;
	// end inline asm
	and.b32  	%r1704, %r1586, %r1604;
	not.b32 	%r1705, %r1704;
	and.b32  	%r1706, %r1705, 15;
	mad.lo.s32 	%r1707, %r1706, 1536, %r5;
	shr.u32 	%r1708, %r1704, 3;
	and.b32  	%r1709, %r1708, 536870910;
	sub.s32 	%r276, %r1707, %r1709;
	ld.shared.u16 	%rs17, [%r276+2];
	add.s16 	%rs93, %rs17, 1;
	st.shared.u16 	[%r276+2], %rs93;
	setp.eq.s32 	%p227, %r265, 2147483647;
	selp.b32 	%r1608, -2147483648, %r265, %p227;
	// begin inline asm
	shr.b32 %r1607, %r1608, %r373;
	// end inline asm
	and.b32  	%r1710, %r1586, %r1607;
	not.b32 	%r1711, %r1710;
	and.b32  	%r1712, %r1711, 15;
	mad.lo.s32 	%r1713, %r1712, 1536, %r5;
	shr.u32 	%r1714, %r1710, 3;
	and.b32  	%r1715, %r1714, 536870910;
	sub.s32 	%r277, %r1713, %r1715;
	ld.shared.u16 	%rs18, [%r277+2];
	add.s16 	%rs94, %rs18, 1;
	st.shared.u16 	[%r277+2], %rs94;
	setp.eq.s32 	%p228, %r266, 2147483647;
	selp.b32 	%r1611, -2147483648, %r266, %p228;
	// begin inline asm
	shr.b32 %r1610, %r1611, %r373;
	// end inline asm
	and.b32  	%r1716, %r1586, %r1610;
	not.b32 	%r1717, %r1716;
	and.b32  	%r1718, %r1717, 15;
	mad.lo.s32 	%r1719, %r1718, 1536, %r5;
	shr.u32 	%r1720, %r1716, 3;
	and.b32  	%r1721, %r1720, 536870910;
	sub.s32 	%r278, %r1719, %r1721;
	ld.shared.u16 	%rs19, [%r278+2];
	add.s16 	%rs95, %rs19, 1;
	st.shared.u16 	[%r278+2], %rs95;
	setp.eq.s32 	%p229, %r267, 2147483647;
	selp.b32 	%r1614, -2147483648, %r267, %p229;
	// begin inline asm
	shr.b32 %r1613, %r1614, %r373;
	// end inline asm
	and.b32  	%r1722, %r1586, %r1613;
	not.b32 	%r1723, %r1722;
	and.b32  	%r1724, %r1723, 15;
	mad.lo.s32 	%r1725, %r1724, 1536, %r5;
	shr.u32 	%r1726, %r1722, 3;
	and.b32  	%r1727, %r1726, 536870910;
	sub.s32 	%r279, %r1725, %r1727;
	ld.shared.u16 	%rs20, [%r279+2];
	add.s16 	%rs96, %rs20, 1;
	st.shared.u16 	[%r279+2], %rs96;
	setp.eq.s32 	%p230, %r268, 2147483647;
	selp.b32 	%r1617, -2147483648, %r268, %p230;
	// begin inline asm
	shr.b32 %r1616, %r1617, %r373;
	// end inline asm
	and.b32  	%r1728, %r1586, %r1616;
	not.b32 	%r1729, %r1728;
	and.b32  	%r1730, %r1729, 15;
	mad.lo.s32 	%r1731, %r1730, 1536, %r5;
	shr.u32 	%r1732, %r1728, 3;
	and.b32  	%r1733, %r1732, 536870910;
	sub.s32 	%r280, %r1731, %r1733;
	ld.shared.u16 	%rs21, [%r280+2];
	add.s16 	%rs97, %rs21, 1;
	st.shared.u16 	[%r280+2], %rs97;
	setp.eq.s32 	%p231, %r269, 2147483647;
	selp.b32 	%r1620, -2147483648, %r269, %p231;
	// begin inline asm
	shr.b32 %r1619, %r1620, %r373;
	// end inline asm
	and.b32  	%r1734, %r1586, %r1619;
	not.b32 	%r1735, %r1734;
	and.b32  	%r1736, %r1735, 15;
	mad.lo.s32 	%r1737, %r1736, 1536, %r5;
	shr.u32 	%r1738, %r1734, 3;
	and.b32  	%r1739, %r1738, 536870910;
	sub.s32 	%r281, %r1737, %r1739;
	ld.shared.u16 	%rs22, [%r281+2];
	add.s16 	%rs98, %rs22, 1;
	st.shared.u16 	[%r281+2], %rs98;
	bar.sync 	0;
	shl.b32 	%r1740, %r4, 6;
	add.s32 	%r1741, %r5, %r1740;
	ld.shared.u32 	%r282, [%r1741];
	ld.shared.u32 	%r1742, [%r1741+4];
	ld.shared.u32 	%r1743, [%r1741+8];
	ld.shared.u32 	%r1744, [%r1741+12];
	ld.shared.u32 	%r1745, [%r1741+16];
	ld.shared.u32 	%r1746, [%r1741+20];
	ld.shared.u32 	%r1747, [%r1741+24];
	ld.shared.u32 	%r1748, [%r1741+28];
	ld.shared.u32 	%r1749, [%r1741+32];
	ld.shared.u32 	%r1750, [%r1741+36];
	ld.shared.u32 	%r1751, [%r1741+40];
	ld.shared.u32 	%r1752, [%r1741+44];
	ld.shared.u32 	%r1753, [%r1741+48];
	ld.shared.u32 	%r1754, [%r1741+52];
	ld.shared.u32 	%r1755, [%r1741+56];
	ld.shared.u32 	%r1756, [%r1741+60];
	ld.shared.u32 	%r1757, [%r1741+64];
	add.s32 	%r283, %r1742, %r282;
	add.s32 	%r284, %r1743, %r283;
	add.s32 	%r285, %r1744, %r284;
	add.s32 	%r286, %r1745, %r285;
	add.s32 	%r287, %r1746, %r286;
	add.s32 	%r288, %r1747, %r287;
	add.s32 	%r289, %r1748, %r288;
	add.s32 	%r290, %r1749, %r289;
	add.s32 	%r291, %r1750, %r290;
	add.s32 	%r292, %r1751, %r291;
	add.s32 	%r293, %r1752, %r292;
	add.s32 	%r294, %r1753, %r293;
	add.s32 	%r295, %r1754, %r294;
	add.s32 	%r296, %r1755, %r295;
	add.s32 	%r297, %r1756, %r296;
	add.s32 	%r1626, %r1757, %r297;
	mov.b32 	%r1624, 1;
	mov.b32 	%r1651, -1;
	// begin inline asm
	{  .reg .u32 r0;  .reg .pred p;  shfl.sync.up.b32 r0|p, %r1626, %r1624, %r1649, %r1651;  @p add.u32 r0, r0, %r1626;  mov.u32 %r1622, r0;}
	// end inline asm
	mov.b32 	%r1630, 2;
	// begin inline asm
	{  .reg .u32 r0;  .reg .pred p;  shfl.sync.up.b32 r0|p, %r1622, %r1630, %r1649, %r1651;  @p add.u32 r0, r0, %r1622;  mov.u32 %r1628, r0;}
	// end inline asm
	mov.b32 	%r1636, 4;
	// begin inline asm
	{  .reg .u32 r0;  .reg .pred p;  shfl.sync.up.b32 r0|p, %r1628, %r1636, %r1649, %r1651;  @p add.u32 r0, r0, %r1628;  mov.u32 %r1634, r0;}
	// end inline asm
	mov.b32 	%r1642, 8;
	// begin inline asm
	{  .reg .u32 r0;  .reg .pred p;  shfl.sync.up.b32 r0|p, %r1634, %r1642, %r1649, %r1651;  @p add.u32 r0, r0, %r1634;  mov.u32 %r1640, r0;}
	// end inline asm
	mov.b32 	%r1648, 16;
	// begin inline asm
	{  .reg .u32 r0;  .reg .pred p;  shfl.sync.up.b32 r0|p, %r1640, %r1648, %r1649, %r1651;  @p add.u32 r0, r0, %r1640;  mov.u32 %r1646, r0;}
	// end inline asm
	setp.ne.s32 	%p232, %r801, 31;
	@%p232 bra 	$L__BB3_75;
	shr.u32 	%r1758, %r4, 3;
	and.b32  	%r1759, %r1758, 124;
	mov.u32 	%r1760, _ZZN3cub18CUB_300001_SM_10006detail10radix_sort30DeviceSegmentedRadixSortKernelINS1_5radix10policy_hubIfiiE10Policy1000ELb1ELNS0_9SortOrderE1EfiPiS9_iNS1_21identity_decomposer_tEEEvPKT2_PSB_PKT3_PSF_T4_T5_iiiT7_E12temp_storage;
	add.s32 	%r1761, %r1760, %r1759;
	st.shared.u32 	[%r1761+26112], %r1646;
$L__BB3_75:
	sub.s32 	%r1762, %r1646, %r1626;
	setp.gt.u32 	%p233, %r4, 31;
	bar.sync 	0;
	ld.shared.v4.u32 	{%r1763, %r1764, %r1765, %r1766}, [_ZZN3cub18CUB_300001_SM_10006detail10radix_sort30DeviceSegmentedRadixSortKernelINS1_5radix10policy_hubIfiiE10Policy1000ELb1ELNS0_9SortOrderE1EfiPiS9_iNS1_21identity_decomposer_tEEEvPKT2_PSB_PKT3_PSF_T4_T5_iiiT7_E12temp_storage+26112];
	shr.u32 	%r1767, %r4, 5;
	add.s32 	%r1768, %r1764, %r1763;
	setp.eq.s32 	%p234, %r1767, 2;
	selp.b32 	%r1769, %r1768, %r1763, %p234;
	add.s32 	%r1770, %r1768, %r1765;
	setp.eq.s32 	%p235, %r1767, 3;
	selp.b32 	%r1771, %r1770, %r1769, %p235;
	add.s32 	%r1772, %r1770, %r1766;
	setp.eq.s32 	%p236, %r1767, 4;
	selp.b32 	%r1773, %r1772, %r1771, %p236;
	ld.shared.v4.u32 	{%r1774, %r1775, %r1776, %r1777}, [_ZZN3cub18CUB_300001_SM_10006detail10radix_sort30DeviceSegmentedRadixSortKernelINS1_5radix10policy_hubIfiiE10Policy1000ELb1ELNS0_9SortOrderE1EfiPiS9_iNS1_21identity_decomposer_tEEEvPKT2_PSB_PKT3_PSF_T4_T5_iiiT7_E12temp_storage+26128];
	add.s32 	%r1778, %r1772, %r1774;
	setp.eq.s32 	%p237, %r1767, 5;
	selp.b32 	%r1779, %r1778, %r1773, %p237;
	add.s32 	%r1780, %r1778, %r1775;
	setp.eq.s32 	%p238, %r1767, 6;
	selp.b32 	%r1781, %r1780, %r1779, %p238;
	add.s32 	%r1782, %r1780, %r1776;
	setp.eq.s32 	%p239, %r1767, 7;
	selp.b32 	%r1783, %r1782, %r1781, %p239;
	add.s32 	%r1784, %r1782, %r1777;
	setp.eq.s32 	%p240, %r1767, 8;
	selp.b32 	%r1785, %r1784, %r1783, %p240;
	ld.shared.v4.u32 	{%r1786, %r1787, %r1788, %r1789}, [_ZZN3cub18CUB_300001_SM_10006detail10radix_sort30DeviceSegmentedRadixSortKernelINS1_5radix10policy_hubIfiiE10Policy1000ELb1ELNS0_9SortOrderE1EfiPiS9_iNS1_21identity_decomposer_tEEEvPKT2_PSB_PKT3_PSF_T4_T5_iiiT7_E12temp_storage+26144];
	add.s32 	%r1790, %r1784, %r1786;
	setp.eq.s32 	%p241, %r1767, 9;
	selp.b32 	%r1791, %r1790, %r1785, %p241;
	add.s32 	%r1792, %r1790, %r1787;
	setp.eq.s32 	%p242, %r1767, 10;
	selp.b32 	%r1793, %r1792, %r1791, %p242;
	add.s32 	%r1794, %r1792, %r1788;
	setp.eq.s32 	%p243, %r1767, 11;
	selp.b32 	%r1795, %r1794, %r1793, %p243;
	add.s32 	%r300, %r1794, %r1789;
	setp.ne.s32 	%p244, %r801, 0;
	selp.b32 	%r1796, %r1762, 0, %p244;
	add.s32 	%r1797, %r1795, %r1796;
	or.pred  	%p245, %p233, %p244;
	selp.b32 	%r2108, %r1797, %r1762, %p233;
	@%p245 bra 	$L__BB3_77;
	shl.b32 	%r2108, %r300, 16;
	st.shared.u32 	[_ZZN3cub18CUB_300001_SM_10006detail10radix_sort30DeviceSegmentedRadixSortKernelINS1_5radix10policy_hubIfiiE10Policy1000ELb1ELNS0_9SortOrderE1EfiPiS9_iNS1_21identity_decomposer_tEEEvPKT2_PSB_PKT3_PSF_T4_T5_iiiT7_E12temp_storage+26172], %r2108;
$L__BB3_77:
	bar.sync 	0;
	setp.eq.s32 	%p247, %r4, 0;
	ld.shared.u32 	%r1799, [_ZZN3cub18CUB_300001_SM_10006detail10radix_sort30DeviceSegmentedRadixSortKernelINS1_5radix10policy_hubIfiiE10Policy1000ELb1ELNS0_9SortOrderE1EfiPiS9_iNS1_21identity_decomposer_tEEEvPKT2_PSB_PKT3_PSF_T4_T5_iiiT7_E12temp_storage+26172];
	selp.b32 	%r1800, 0, %r1799, %p247;
	add.s32 	%r1801, %r2108, %r1800;
	add.s32 	%r1802, %r282, %r1801;
	add.s32 	%r1803, %r283, %r1801;
	add.s32 	%r1804, %r284, %r1801;
	add.s32 	%r1805, %r285, %r1801;
	add.s32 	%r1806, %r286, %r1801;
	add.s32 	%r1807, %r287, %r1801;
	add.s32 	%r1808, %r288, %r1801;
	add.s32 	%r1809, %r289, %r1801;
	add.s32 	%r1810, %r290, %r1801;
	add.s32 	%r1811, %r291, %r1801;
	add.s32 	%r1812, %r292, %r1801;
	add.s32 	%r1813, %r293, %r1801;
	add.s32 	%r1814, %r294, %r1801;
	add.s32 	%r1815, %r295, %r1801;
	add.s32 	%r1816, %r296, %r1801;
	add.s32 	%r1817, %r297, %r1801;
	shl.b32 	%r1818, %r4, 6;
	add.s32 	%r1819, %r5, %r1818;
	st.shared.u32 	[%r1819], %r1801;
	st.shared.u32 	[%r1819+4], %r1802;
	st.shared.u32 	[%r1819+8], %r1803;
	st.shared.u32 	[%r1819+12], %r1804;
	st.shared.u32 	[%r1819+16], %r1805;
	st.shared.u32 	[%r1819+20], %r1806;
	st.shared.u32 	[%r1819+24], %r1807;
	st.shared.u32 	[%r1819+28], %r1808;
	st.shared.u32 	[%r1819+32], %r1809;
	st.shared.u32 	[%r1819+36], %r1810;
	st.shared.u32 	[%r1819+40], %r1811;
	st.shared.u32 	[%r1819+44], %r1812;
	st.shared.u32 	[%r1819+48], %r1813;
	st.shared.u32 	[%r1819+52], %r1814;
	st.shared.u32 	[%r1819+56], %r1815;
	st.shared.u32 	[%r1819+60], %r1816;
	st.shared.u32 	[%r1819+64], %r1817;
	bar.sync 	0;
	cvt.u32.u16 	%r1820, %rs12;
	ld.shared.u16 	%r1821, [%r271+2];
	add.s32 	%r304, %r1821, %r1820;
	cvt.u32.u16 	%r1822, %rs13;
	ld.shared.u16 	%r1823, [%r272+2];
	add.s32 	%r305, %r1823, %r1822;
	cvt.u32.u16 	%r1824, %rs14;
	ld.shared.u16 	%r1825, [%r273+2];
	add.s32 	%r306, %r1825, %r1824;
	cvt.u32.u16 	%r1826, %rs15;
	ld.shared.u16 	%r1827, [%r274+2];
	add.s32 	%r307, %r1827, %r1826;
	cvt.u32.u16 	%r1828, %rs16;
	ld.shared.u16 	%r1829, [%r275+2];
	add.s32 	%r308, %r1829, %r1828;
	cvt.u32.u16 	%r1830, %rs17;
	ld.shared.u16 	%r1831, [%r276+2];
	add.s32 	%r309, %r1831, %r1830;
	cvt.u32.u16 	%r1832, %rs18;
	ld.shared.u16 	%r1833, [%r277+2];
	add.s32 	%r310, %r1833, %r1832;
	cvt.u32.u16 	%r1834, %rs19;
	ld.shared.u16 	%r1835, [%r278+2];
	add.s32 	%r311, %r1835, %r1834;
	cvt.u32.u16 	%r1836, %rs20;
	ld.shared.u16 	%r1837, [%r279+2];
	add.s32 	%r312, %r1837, %r1836;
	cvt.u32.u16 	%r1838, %rs21;
	ld.shared.u16 	%r1839, [%r280+2];
	add.s32 	%r313, %r1839, %r1838;
	cvt.u32.u16 	%r1840, %rs22;
	ld.shared.u16 	%r1841, [%r281+2];
	add.s32 	%r314, %r1841, %r1840;
	@%p233 bra 	$L__BB3_79;
	sub.s32 	%r1842, 31, %r4;
	and.b32  	%r1843, %r1842, 15;
	mov.u32 	%r1844, _ZZN3cub18CUB_300001_SM_10006detail10radix_sort30DeviceSegmentedRadixSortKernelINS1_5radix10policy_hubIfiiE10Policy1000ELb1ELNS0_9SortOrderE1EfiPiS9_iNS1_21identity_decomposer_tEEEvPKT2_PSB_PKT3_PSF_T4_T5_iiiT7_E12temp_storage;
	mad.lo.s32 	%r1845, %r1843, 1536, %r1844;
	shr.u32 	%r1846, %r1842, 3;
	and.b32  	%r1847, %r1846, 2;
	add.s32 	%r1848, %r1845, %r1847;
	ld.shared.u16 	%r2109, [%r1848];
$L__BB3_79:
	bar.sync 	0;
	@%p233 bra 	$L__BB3_81;
	st.shared.u32 	[%r5], %r2109;
$L__BB3_81:
	bar.sync 	0;
	bar.sync 	0;
	@%p233 bra 	$L__BB3_83;
	sub.s32 	%r1849, %r2093, %r2109;
	st.shared.u32 	[%r5+16896], %r1849;
$L__BB3_83:
	bar.sync 	0;
	shl.b32 	%r1853, %r304, 2;
	mov.u32 	%r1854, _ZZN3cub18CUB_300001_SM_10006detail10radix_sort30DeviceSegmentedRadixSortKernelINS1_5radix10policy_hubIfiiE10Policy1000ELb1ELNS0_9SortOrderE1EfiPiS9_iNS1_21identity_decomposer_tEEEvPKT2_PSB_PKT3_PSF_T4_T5_iiiT7_E12temp_storage;
	add.s32 	%r317, %r1854, %r1853;
	st.shared.u32 	[%r317], %r259;
	shl.b32 	%r1855, %r305, 2;
	add.s32 	%r318, %r1854, %r1855;
	st.shared.u32 	[%r318], %r260;
	shl.b32 	%r1856, %r306, 2;
	add.s32 	%r319, %r1854, %r1856;
	st.shared.u32 	[%r319], %r261;
	shl.b32 	%r1857, %r307, 2;
	add.s32 	%r320, %r1854, %r1857;
	st.shared.u32 	[%r320], %r262;
	shl.b32 	%r1858, %r308, 2;
	add.s32 	%r321, %r1854, %r1858;
	st.shared.u32 	[%r321], %r263;
	shl.b32 	%r1859, %r309, 2;
	add.s32 	%r322, %r1854, %r1859;
	st.shared.u32 	[%r322], %r264;
	shl.b32 	%r1860, %r310, 2;
	add.s32 	%r323, %r1854, %r1860;
	st.shared.u32 	[%r323], %r265;
	shl.b32 	%r1861, %r311, 2;
	add.s32 	%r324, %r1854, %r1861;
	st.shared.u32 	[%r324], %r266;
	shl.b32 	%r1862, %r312, 2;
	add.s32 	%r325, %r1854, %r1862;
	st.shared.u32 	[%r325], %r267;
	shl.b32 	%r1863, %r313, 2;
	add.s32 	%r326, %r1854, %r1863;
	st.shared.u32 	[%r326], %r268;
	shl.b32 	%r1864, %r314, 2;
	add.s32 	%r327, %r1854, %r1864;
	st.shared.u32 	[%r327], %r269;
	bar.sync 	0;
	ld.shared.u32 	%r328, [%r5];
	setp.eq.s32 	%p250, %r328, 2147483647;
	selp.b32 	%r1851, -2147483648, %r328, %p250;
	// begin inline asm
	shr.b32 %r1850, %r1851, %r373;
	// end inline asm
	and.b32  	%r1865, %r1586, %r1850;
	shl.b32 	%r1866, %r1865, 2;
	add.s32 	%r1867, %r1854, %r1866;
	ld.shared.u32 	%r329, [%r1867+16896];
	setp.ge.s32 	%p251, %r4, %r2096;
	@%p251 bra 	$L__BB3_85;
	setp.gt.s32 	%p252, %r328, -1;
	selp.b32 	%r1868, -1, -2147483648, %p252;
	xor.b32  	%r1869, %r1868, %r328;
	add.s32 	%r1870, %r4, %r329;
	mul.wide.u32 	%rd110, %r1870, 4;
	add.s64 	%rd111, %rd4, %rd110;
	st.global.u32 	[%rd111], %r1869;
$L__BB3_85:
	ld.shared.u32 	%r330, [%r5+1536];
	setp.eq.s32 	%p253, %r330, 2147483647;
	selp.b32 	%r1872, -2147483648, %r330, %p253;
	// begin inline asm
	shr.b32 %r1871, %r1872, %r373;
	// end inline asm
	and.b32  	%r1874, %r1586, %r1871;
	shl.b32 	%r1875, %r1874, 2;
	add.s32 	%r1877, %r1854, %r1875;
	ld.shared.u32 	%r331, [%r1877+16896];
	setp.ge.s32 	%p254, %r228, %r2096;
	@%p254 bra 	$L__BB3_87;
	setp.gt.s32 	%p255, %r330, -1;
	selp.b32 	%r1878, -1, -2147483648, %p255;
	xor.b32  	%r1879, %r1878, %r330;
	add.s32 	%r1880, %r228, %r331;
	mul.wide.u32 	%rd112, %r1880, 4;
	add.s64 	%rd113, %rd4, %rd112;
	st.global.u32 	[%rd113], %r1879;
$L__BB3_87:
	ld.shared.u32 	%r332, [%r5+3072];
	setp.eq.s32 	%p256, %r332, 2147483647;
	selp.b32 	%r1882, -2147483648, %r332, %p256;
	// begin inline asm
	shr.b32 %r1881, %r1882, %r373;
	// end inline asm
	and.b32  	%r1884, %r1586, %r1881;
	shl.b32 	%r1885, %r1884, 2;
	add.s32 	%r1887, %r1854, %r1885;
	ld.shared.u32 	%r333, [%r1887+16896];
	setp.ge.s32 	%p257, %r231, %r2096;
	@%p257 bra 	$L__BB3_89;
	setp.gt.s32 	%p258, %r332, -1;
	selp.b32 	%r1888, -1, -2147483648, %p258;
	xor.b32  	%r1889, %r1888, %r332;
	add.s32 	%r1890, %r231, %r333;
	mul.wide.u32 	%rd114, %r1890, 4;
	add.s64 	%rd115, %rd4, %rd114;
	st.global.u32 	[%rd115], %r1889;
$L__BB3_89:
	ld.shared.u32 	%r334, [%r5+4608];
	setp.eq.s32 	%p259, %r334, 2147483647;
	selp.b32 	%r1892, -2147483648, %r334, %p259;
	// begin inline asm
	shr.b32 %r1891, %r1892, %r373;
	// end inline asm
	and.b32  	%r1894, %r1586, %r1891;
	shl.b32 	%r1895, %r1894, 2;
	add.s32 	%r1897, %r1854, %r1895;
	ld.shared.u32 	%r335, [%r1897+16896];
	setp.ge.s32 	%p260, %r234, %r2096;
	@%p260 bra 	$L__BB3_91;
	setp.gt.s32 	%p261, %r334, -1;
	selp.b32 	%r1898, -1, -2147483648, %p261;
	xor.b32  	%r1899, %r1898, %r334;
	add.s32 	%r1900, %r234, %r335;
	mul.wide.u32 	%rd116, %r1900, 4;
	add.s64 	%rd117, %rd4, %rd116;
	st.global.u32 	[%rd117], %r1899;
$L__BB3_91:
	ld.shared.u32 	%r336, [%r5+6144];
	setp.eq.s32 	%p262, %r336, 2147483647;
	selp.b32 	%r1902, -2147483648, %r336, %p262;
	// begin inline asm
	shr.b32 %r1901, %r1902, %r373;
	// end inline asm
	and.b32  	%r1904, %r1586, %r1901;
	shl.b32 	%r1905, %r1904, 2;
	add.s32 	%r1907, %r1854, %r1905;
	ld.shared.u32 	%r337, [%r1907+16896];
	setp.ge.s32 	%p263, %r237, %r2096;
	@%p263 bra 	$L__BB3_93;
	setp.gt.s32 	%p264, %r336, -1;
	selp.b32 	%r1908, -1, -2147483648, %p264;
	xor.b32  	%r1909, %r1908, %r336;
	add.s32 	%r1910, %r237, %r337;
	mul.wide.u32 	%rd118, %r1910, 4;
	add.s64 	%rd119, %rd4, %rd118;
	st.global.u32 	[%rd119], %r1909;
$L__BB3_93:
	ld.shared.u32 	%r338, [%r5+7680];
	setp.eq.s32 	%p265, %r338, 2147483647;
	selp.b32 	%r1912, -2147483648, %r338, %p265;
	// begin inline asm
	shr.b32 %r1911, %r1912, %r373;
	// end inline asm
	and.b32  	%r1914, %r1586, %r1911;
	shl.b32 	%r1915, %r1914, 2;
	add.s32 	%r1917, %r1854, %r1915;
	ld.shared.u32 	%r339, [%r1917+16896];
	setp.ge.s32 	%p266, %r240, %r2096;
	@%p266 bra 	$L__BB3_95;
	setp.gt.s32 	%p267, %r338, -1;
	selp.b32 	%r1918, -1, -2147483648, %p267;
	xor.b32  	%r1919, %r1918, %r338;
	add.s32 	%r1920, %r240, %r339;
	mul.wide.u32 	%rd120, %r1920, 4;
	add.s64 	%rd121, %rd4, %rd120;
	st.global.u32 	[%rd121], %r1919;
$L__BB3_95:
	ld.shared.u32 	%r340, [%r5+9216];
	setp.eq.s32 	%p268, %r340, 2147483647;
	selp.b32 	%r1922, -2147483648, %r340, %p268;
	// begin inline asm
	shr.b32 %r1921, %r1922, %r373;
	// end inline asm
	and.b32  	%r1924, %r1586, %r1921;
	shl.b32 	%r1925, %r1924, 2;
	add.s32 	%r1927, %r1854, %r1925;
	ld.shared.u32 	%r341, [%r1927+16896];
	setp.ge.s32 	%p269, %r243, %r2096;
	@%p269 bra 	$L__BB3_97;
	setp.gt.s32 	%p270, %r340, -1;
	selp.b32 	%r1928, -1, -2147483648, %p270;
	xor.b32  	%r1929, %r1928, %r340;
	add.s32 	%r1930, %r243, %r341;
	mul.wide.u32 	%rd122, %r1930, 4;
	add.s64 	%rd123, %rd4, %rd122;
	st.global.u32 	[%rd123], %r1929;
$L__BB3_97:
	ld.shared.u32 	%r342, [%r5+10752];
	setp.eq.s32 	%p271, %r342, 2147483647;
	selp.b32 	%r1932, -2147483648, %r342, %p271;
	// begin inline asm
	shr.b32 %r1931, %r1932, %r373;
	// end inline asm
	and.b32  	%r1934, %r1586, %r1931;
	shl.b32 	%r1935, %r1934, 2;
	add.s32 	%r1937, %r1854, %r1935;
	ld.shared.u32 	%r343, [%r1937+16896];
	setp.ge.s32 	%p272, %r246, %r2096;
	@%p272 bra 	$L__BB3_99;
	setp.gt.s32 	%p273, %r342, -1;
	selp.b32 	%r1938, -1, -2147483648, %p273;
	xor.b32  	%r1939, %r1938, %r342;
	add.s32 	%r1940, %r246, %r343;
	mul.wide.u32 	%rd124, %r1940, 4;
	add.s64 	%rd125, %rd4, %rd124;
	st.global.u32 	[%rd125], %r1939;
$L__BB3_99:
	ld.shared.u32 	%r344, [%r5+12288];
	setp.eq.s32 	%p274, %r344, 2147483647;
	selp.b32 	%r1942, -2147483648, %r344, %p274;
	// begin inline asm
	shr.b32 %r1941, %r1942, %r373;
	// end inline asm
	and.b32  	%r1944, %r1586, %r1941;
	shl.b32 	%r1945, %r1944, 2;
	add.s32 	%r1947, %r1854, %r1945;
	ld.shared.u32 	%r345, [%r1947+16896];
	setp.ge.s32 	%p275, %r249, %r2096;
	@%p275 bra 	$L__BB3_101;
	setp.gt.s32 	%p276, %r344, -1;
	selp.b32 	%r1948, -1, -2147483648, %p276;
	xor.b32  	%r1949, %r1948, %r344;
	add.s32 	%r1950, %r249, %r345;
	mul.wide.u32 	%rd126, %r1950, 4;
	add.s64 	%rd127, %rd4, %rd126;
	st.global.u32 	[%rd127], %r1949;
$L__BB3_101:
	ld.shared.u32 	%r346, [%r5+13824];
	setp.eq.s32 	%p277, %r346, 2147483647;
	selp.b32 	%r1952, -2147483648, %r346, %p277;
	// begin inline asm
	shr.b32 %r1951, %r1952, %r373;
	// end inline asm
	and.b32  	%r1954, %r1586, %r1951;
	shl.b32 	%r1955, %r1954, 2;
	add.s32 	%r1957, %r1854, %r1955;
	ld.shared.u32 	%r347, [%r1957+16896];
	setp.ge.s32 	%p278, %r252, %r2096;
	@%p278 bra 	$L__BB3_103;
	setp.gt.s32 	%p279, %r346, -1;
	selp.b32 	%r1958, -1, -2147483648, %p279;
	xor.b32  	%r1959, %r1958, %r346;
	add.s32 	%r1960, %r252, %r347;
	mul.wide.u32 	%rd128, %r1960, 4;
	add.s64 	%rd129, %rd4, %rd128;
	st.global.u32 	[%rd129], %r1959;
$L__BB3_103:
	ld.shared.u32 	%r348, [%r5+15360];
	setp.eq.s32 	%p280, %r348, 2147483647;
	selp.b32 	%r1962, -2147483648, %r348, %p280;
	// begin inline asm
	shr.b32 %r1961, %r1962, %r373;
	// end inline asm
	and.b32  	%r1964, %r1586, %r1961;
	shl.b32 	%r1965, %r1964, 2;
	add.s32 	%r1967, %r1854, %r1965;
	ld.shared.u32 	%r349, [%r1967+16896];
	setp.ge.s32 	%p281, %r255, %r2096;
	@%p281 bra 	$L__BB3_105;
	setp.gt.s32 	%p282, %r348, -1;
	selp.b32 	%r1968, -1, -2147483648, %p282;
	xor.b32  	%r1969, %r1968, %r348;
	add.s32 	%r1970, %r255, %r349;
	mul.wide.u32 	%rd130, %r1970, 4;
	add.s64 	%rd131, %rd4, %rd130;
	st.global.u32 	[%rd131], %r1969;
$L__BB3_105:
	ld.param.u64 	%rd162, [_ZN3cub18CUB_300001_SM_10006detail10radix_sort30DeviceSegmentedRadixSortKernelINS1_5radix10policy_hubIfiiE10Policy1000ELb1ELNS0_9SortOrderE1EfiPiS9_iNS1_21identity_decomposer_tEEEvPKT2_PSB_PKT3_PSF_T4_T5_iiiT7__param_2];
	bar.sync 	0;
	shfl.sync.idx.b32	%r350|%p283, %r2096, 0, 31, -1;
	setp.ge.s32 	%p284, %r4, %r350;
	cvta.to.global.u64 	%rd132, %rd162;
	cvt.u64.u32 	%rd133, %r4;
	cvt.s64.s32 	%rd134, %r2095;
	add.s64 	%rd135, %rd133, %rd134;
	shl.b64 	%rd136, %rd135, 2;
	add.s64 	%rd20, %rd132, %rd136;
	@%p284 bra 	$L__BB3_107;
	ld.global.u32 	%r2110, [%rd20];
$L__BB3_107:
	setp.ge.s32 	%p285, %r228, %r350;
	@%p285 bra 	$L__BB3_109;
	ld.global.u32 	%r2111, [%rd20+1536];
$L__BB3_109:
	setp.ge.s32 	%p286, %r231, %r350;
	@%p286 bra 	$L__BB3_111;
	ld.global.u32 	%r2112, [%rd20+3072];
$L__BB3_111:
	setp.ge.s32 	%p287, %r234, %r350;
	@%p287 bra 	$L__BB3_113;
	ld.global.u32 	%r2113, [%rd20+4608];
$L__BB3_113:
	setp.ge.s32 	%p288, %r237, %r350;
	@%p288 bra 	$L__BB3_115;
	ld.global.u32 	%r2114, [%rd20+6144];
$L__BB3_115:
	setp.ge.s32 	%p289, %r240, %r350;
	@%p289 bra 	$L__BB3_117;
	ld.global.u32 	%r2115, [%rd20+7680];
$L__BB3_117:
	setp.ge.s32 	%p290, %r243, %r350;
	@%p290 bra 	$L__BB3_119;
	ld.global.u32 	%r2116, [%rd20+9216];
$L__BB3_119:
	setp.ge.s32 	%p291, %r246, %r350;
	@%p291 bra 	$L__BB3_121;
	ld.global.u32 	%r2117, [%rd20+10752];
$L__BB3_121:
	setp.ge.s32 	%p292, %r249, %r350;
	@%p292 bra 	$L__BB3_123;
	ld.global.u32 	%r2118, [%rd20+12288];
$L__BB3_123:
	setp.ge.s32 	%p293, %r252, %r350;
	@%p293 bra 	$L__BB3_125;
	ld.global.u32 	%r2119, [%rd20+13824];
$L__BB3_125:
	setp.ge.s32 	%p294, %r255, %r350;
	@%p294 bra 	$L__BB3_127;
	ld.global.u32 	%r2120, [%rd20+15360];
$L__BB3_127:
	setp.ge.s32 	%p295, %r4, %r2096;
	st.shared.u32 	[%r5], %r2110;
	st.shared.u32 	[%r5+1536], %r2111;
	st.shared.u32 	[%r5+3072], %r2112;
	st.shared.u32 	[%r5+4608], %r2113;
	st.shared.u32 	[%r5+6144], %r2114;
	st.shared.u32 	[%r5+7680], %r2115;
	st.shared.u32 	[%r5+9216], %r2116;
	st.shared.u32 	[%r5+10752], %r2117;
	st.shared.u32 	[%r5+12288], %r2118;
	st.shared.u32 	[%r5+13824], %r2119;
	st.shared.u32 	[%r5+15360], %r2120;
	bar.sync 	0;
	ld.shared.u32 	%r1982, [%r258];
	ld.shared.u32 	%r1983, [%r258+4];
	ld.shared.u32 	%r1984, [%r258+8];
	ld.shared.u32 	%r1985, [%r258+12];
	ld.shared.u32 	%r1986, [%r258+16];
	ld.shared.u32 	%r1987, [%r258+20];
	ld.shared.u32 	%r1988, [%r258+24];
	ld.shared.u32 	%r1989, [%r258+28];
	ld.shared.u32 	%r1990, [%r258+32];
	ld.shared.u32 	%r1991, [%r258+36];
	ld.shared.u32 	%r1992, [%r258+40];
	bar.sync 	0;
	bar.sync 	0;
	st.shared.u32 	[%r317], %r1982;
	st.shared.u32 	[%r318], %r1983;
	st.shared.u32 	[%r319], %r1984;
	st.shared.u32 	[%r320], %r1985;
	st.shared.u32 	[%r321], %r1986;
	st.shared.u32 	[%r322], %r1987;
	st.shared.u32 	[%r323], %r1988;
	st.shared.u32 	[%r324], %r1989;
	st.shared.u32 	[%r325], %r1990;
	st.shared.u32 	[%r326], %r1991;
	st.shared.u32 	[%r327], %r1992;
	bar.sync 	0;
	@%p295 bra 	$L__BB3_129;
	ld.shared.u32 	%r1993, [%r5];
	add.s32 	%r1994, %r4, %r329;
	mul.wide.u32 	%rd137, %r1994, 4;
	add.s64 	%rd138, %rd2, %rd137;
	st.global.u32 	[%rd138], %r1993;
$L__BB3_129:
	setp.ge.s32 	%p296, %r228, %r2096;
	@%p296 bra 	$L__BB3_131;
	ld.shared.u32 	%r1995, [%r5+1536];
	add.s32 	%r1996, %r228, %r331;
	mul.wide.u32 	%rd139, %r1996, 4;
	add.s64 	%rd140, %rd2, %rd139;
	st.global.u32 	[%rd140], %r1995;
$L__BB3_131:
	setp.ge.s32 	%p297, %r231, %r2096;
	@%p297 bra 	$L__BB3_133;
	ld.shared.u32 	%r1997, [%r5+3072];
	add.s32 	%r1998, %r231, %r333;
	mul.wide.u32 	%rd141, %r1998, 4;
	add.s64 	%rd142, %rd2, %rd141;
	st.global.u32 	[%rd142], %r1997;
$L__BB3_133:
	setp.ge.s32 	%p298, %r234, %r2096;
	@%p298 bra 	$L__BB3_135;
	ld.shared.u32 	%r1999, [%r5+4608];
	add.s32 	%r2000, %r234, %r335;
	mul.wide.u32 	%rd143, %r2000, 4;
	add.s64 	%rd144, %rd2, %rd143;
	st.global.u32 	[%rd144], %r1999;
$L__BB3_135:
	setp.ge.s32 	%p299, %r237, %r2096;
	@%p299 bra 	$L__BB3_137;
	ld.shared.u32 	%r2001, [%r5+6144];
	add.s32 	%r2002, %r237, %r337;
	mul.wide.u32 	%rd145, %r2002, 4;
	add.s64 	%rd146, %rd2, %rd145;
	st.global.u32 	[%rd146], %r2001;
$L__BB3_137:
	setp.ge.s32 	%p300, %r240, %r2096;
	@%p300 bra 	$L__BB3_139;
	ld.shared.u32 	%r2003, [%r5+7680];
	add.s32 	%r2004, %r240, %r339;
	mul.wide.u32 	%rd147, %r2004, 4;
	add.s64 	%rd148, %rd2, %rd147;
	st.global.u32 	[%rd148], %r2003;
$L__BB3_139:
	setp.ge.s32 	%p301, %r243, %r2096;
	@%p301 bra 	$L__BB3_141;
	ld.shared.u32 	%r2005, [%r5+9216];
	add.s32 	%r2006, %r243, %r341;
	mul.wide.u32 	%rd149, %r2006, 4;
	add.s64 	%rd150, %rd2, %rd149;
	st.global.u32 	[%rd150], %r2005;
$L__BB3_141:
	setp.ge.s32 	%p302, %r246, %r2096;
	@%p302 bra 	$L__BB3_143;
	ld.shared.u32 	%r2007, [%r5+10752];
	add.s32 	%r2008, %r246, %r343;
	mul.wide.u32 	%rd151, %r2008, 4;
	add.s64 	%rd152, %rd2, %rd151;
	st.global.u32 	[%rd152], %r2007;
$L__BB3_143:
	setp.ge.s32 	%p303, %r249, %r2096;
	@%p303 bra 	$L__BB3_145;
	ld.shared.u32 	%r2009, [%r5+12288];
	add.s32 	%r2010, %r249, %r345;
	mul.wide.u32 	%rd153, %r2010, 4;
	add.s64 	%rd154, %rd2, %rd153;
	st.global.u32 	[%rd154], %r2009;
$L__BB3_145:
	setp.ge.s32 	%p304, %r252, %r2096;
	@%p304 bra 	$L__BB3_147;
	ld.shared.u32 	%r2011, [%r5+13824];
	add.s32 	%r2012, %r252, %r347;
	mul.wide.u32 	%rd155, %r2012, 4;
	add.s64 	%rd156, %rd2, %rd155;
	st.global.u32 	[%rd156], %r2011;
$L__BB3_147:
	setp.ge.s32 	%p305, %r255, %r2096;
	@%p305 bra 	$L__BB3_245;
	ld.shared.u32 	%r2013, [%r5+15360];
	add.s32 	%r2014, %r255, %r349;
	mul.wide.u32 	%rd157, %r2014, 4;
	add.s64 	%rd158, %rd2, %rd157;
	st.global.u32 	[%rd158], %r2013;
	bra.uni 	$L__BB3_245;
$L__BB3_149:
	setp.lt.s32 	%p81, %r2096, 4224;
	mov.u32 	%r2055, %r2095;
	mov.u32 	%r2056, %r2096;
	@%p81 bra 	$L__BB3_152;
	add.s64 	%rd9, %rd1, 7680;
	add.s64 	%rd10, %rd4, 7680;
	mov.u32 	%r2056, %r2096;
	mov.u32 	%r2055, %r2095;
$L__BB3_151:
	cvt.s64.s32 	%rd44, %r2055;
	add.s64 	%rd45, %rd5, %rd44;
	shl.b64 	%rd46, %rd45, 2;
	add.s64 	%rd47, %rd9, %rd46;
	add.s64 	%rd48, %rd10, %rd46;
	ld.global.u32 	%r1064, [%rd47+-7680];
	ld.global.u32 	%r1065, [%rd47+-6144];
	ld.global.u32 	%r1066, [%rd47+-4608];
	ld.global.u32 	%r1067, [%rd47+-3072];
	ld.global.u32 	%r1068, [%rd47+-1536];
	ld.global.u32 	%r1069, [%rd47];
	ld.global.u32 	%r1070, [%rd47+1536];
	ld.global.u32 	%r1071, [%rd47+3072];
	ld.global.u32 	%r1072, [%rd47+4608];
	ld.global.u32 	%r1073, [%rd47+6144];
	ld.global.u32 	%r1074, [%rd47+7680];
	bar.sync 	0;
	st.global.u32 	[%rd48+-7680], %r1064;
	st.global.u32 	[%rd48+-6144], %r1065;
	st.global.u32 	[%rd48+-4608], %r1066;
	st.global.u32 	[%rd48+-3072], %r1067;
	st.global.u32 	[%rd48+-1536], %r1068;
	st.global.u32 	[%rd48], %r1069;
	st.global.u32 	[%rd48+1536], %r1070;
	st.global.u32 	[%rd48+3072], %r1071;
	st.global.u32 	[%rd48+4608], %r1072;
	st.global.u32 	[%rd48+6144], %r1073;
	st.global.u32 	[%rd48+7680], %r1074;
	add.s32 	%r2055, %r2055, 4224;
	add.s32 	%r2056, %r2056, -4224;
	setp.gt.s32 	%p82, %r2056, 4223;
	@%p82 bra 	$L__BB3_151;
$L__BB3_152:
	setp.ge.s32 	%p83, %r2055, %r2;
	@%p83 bra 	$L__BB3_197;
	cvt.s64.s32 	%rd49, %r2055;
	setp.ge.s32 	%p84, %r4, %r2056;
	add.s64 	%rd11, %rd5, %rd49;
	shl.b64 	%rd50, %rd11, 2;
	add.s64 	%rd12, %rd1, %rd50;
	@%p84 bra 	$L__BB3_155;
	ld.global.u32 	%r2057, [%rd12];
$L__BB3_155:
	add.s32 	%r82, %r4, 384;
	setp.ge.s32 	%p85, %r82, %r2056;
	@%p85 bra 	$L__BB3_157;
	ld.global.u32 	%r2058, [%rd12+1536];
$L__BB3_157:
	add.s32 	%r85, %r4, 768;
	setp.ge.s32 	%p86, %r85, %r2056;
	@%p86 bra 	$L__BB3_159;
	ld.global.u32 	%r2059, [%rd12+3072];
$L__BB3_159:
	add.s32 	%r88, %r4, 1152;
	setp.ge.s32 	%p87, %r88, %r2056;
	@%p87 bra 	$L__BB3_161;
	ld.global.u32 	%r2060, [%rd12+4608];
$L__BB3_161:
	add.s32 	%r91, %r4, 1536;
	setp.ge.s32 	%p88, %r91, %r2056;
	@%p88 bra 	$L__BB3_163;
	ld.global.u32 	%r2061, [%rd12+6144];
$L__BB3_163:
	add.s32 	%r94, %r4, 1920;
	setp.ge.s32 	%p89, %r94, %r2056;
	@%p89 bra 	$L__BB3_165;
	ld.global.u32 	%r2062, [%rd12+7680];
$L__BB3_165:
	add.s32 	%r97, %r4, 2304;
	setp.ge.s32 	%p90, %r97, %r2056;
	@%p90 bra 	$L__BB3_167;
	ld.global.u32 	%r2063, [%rd12+9216];
$L__BB3_167:
	add.s32 	%r100, %r4, 2688;
	setp.ge.s32 	%p91, %r100, %r2056;
	@%p91 bra 	$L__BB3_169;
	ld.global.u32 	%r2064, [%rd12+10752];
$L__BB3_169:
	or.b32  	%r103, %r4, 3072;
	setp.ge.s32 	%p92, %r103, %r2056;
	@%p92 bra 	$L__BB3_171;
	ld.global.u32 	%r2065, [%rd12+12288];
$L__BB3_171:
	add.s32 	%r106, %r4, 3456;
	setp.ge.s32 	%p93, %r106, %r2056;
	@%p93 bra 	$L__BB3_173;
	ld.global.u32 	%r2066, [%rd12+13824];
$L__BB3_173:
	add.s32 	%r109, %r4, 3840;
	setp.ge.s32 	%p94, %r109, %r2056;
	@%p94 bra 	$L__BB3_175;
	ld.global.u32 	%r2067, [%rd12+15360];
$L__BB3_175:
	setp.ge.s32 	%p95, %r4, %r2056;
	bar.sync 	0;
	add.s64 	%rd13, %rd4, %rd50;
	@%p95 bra 	$L__BB3_177;
	st.global.u32 	[%rd13], %r2057;
$L__BB3_177:
	setp.ge.s32 	%p96, %r82, %r2056;
	@%p96 bra 	$L__BB3_179;
	st.global.u32 	[%rd13+1536], %r2058;
$L__BB3_179:
	setp.ge.s32 	%p97, %r85, %r2056;
	@%p97 bra 	$L__BB3_181;
	st.global.u32 	[%rd13+3072], %r2059;
$L__BB3_181:
	setp.ge.s32 	%p98, %r88, %r2056;
	@%p98 bra 	$L__BB3_183;
	st.global.u32 	[%rd13+4608], %r2060;
$L__BB3_183:
	setp.ge.s32 	%p99, %r91, %r2056;
	@%p99 bra 	$L__BB3_185;
	st.global.u32 	[%rd13+6144], %r2061;
$L__BB3_185:
	setp.ge.s32 	%p100, %r94, %r2056;
	@%p100 bra 	$L__BB3_187;
	st.global.u32 	[%rd13+7680], %r2062;
$L__BB3_187:
	setp.ge.s32 	%p101, %r97, %r2056;
	@%p101 bra 	$L__BB3_189;
	st.global.u32 	[%rd13+9216], %r2063;
$L__BB3_189:
	setp.ge.s32 	%p102, %r100, %r2056;
	@%p102 bra 	$L__BB3_191;
	st.global.u32 	[%rd13+10752], %r2064;
$L__BB3_191:
	setp.ge.s32 	%p103, %r103, %r2056;
	@%p103 bra 	$L__BB3_193;
	st.global.u32 	[%rd13+12288], %r2065;
$L__BB3_193:
	setp.ge.s32 	%p104, %r106, %r2056;
	@%p104 bra 	$L__BB3_195;
	st.global.u32 	[%rd13+13824], %r2066;
$L__BB3_195:
	setp.ge.s32 	%p105, %r109, %r2056;
	@%p105 bra 	$L__BB3_197;
	st.global.u32 	[%rd13+15360], %r2067;
$L__BB3_197:
	setp.lt.s32 	%p106, %r2096, 4224;
	@%p106 bra 	$L__BB3_200;
	add.s64 	%rd14, %rd3, 7680;
	add.s64 	%rd15, %rd2, 7680;
$L__BB3_199:
	cvt.s64.s32 	%rd52, %r2095;
	add.s64 	%rd53, %rd5, %rd52;
	shl.b64 	%rd54, %rd53, 2;
	add.s64 	%rd55, %rd14, %rd54;
	add.s64 	%rd56, %rd15, %rd54;
	ld.global.u32 	%r1086, [%rd55+-7680];
	ld.global.u32 	%r1087, [%rd55+-6144];
	ld.global.u32 	%r1088, [%rd55+-4608];
	ld.global.u32 	%r1089, [%rd55+-3072];
	ld.global.u32 	%r1090, [%rd55+-1536];
	ld.global.u32 	%r1091, [%rd55];
	ld.global.u32 	%r1092, [%rd55+1536];
	ld.global.u32 	%r1093, [%rd55+3072];
	ld.global.u32 	%r1094, [%rd55+4608];
	ld.global.u32 	%r1095, [%rd55+6144];
	ld.global.u32 	%r1096, [%rd55+7680];
	bar.sync 	0;
	st.global.u32 	[%rd56+-7680], %r1086;
	st.global.u32 	[%rd56+-6144], %r1087;
	st.global.u32 	[%rd56+-4608], %r1088;
	st.global.u32 	[%rd56+-3072], %r1089;
	st.global.u32 	[%rd56+-1536], %r1090;
	st.global.u32 	[%rd56], %r1091;
	st.global.u32 	[%rd56+1536], %r1092;
	st.global.u32 	[%rd56+3072], %r1093;
	st.global.u32 	[%rd56+4608], %r1094;
	st.global.u32 	[%rd56+6144], %r1095;
	st.global.u32 	[%rd56+7680], %r1096;
	add.s32 	%r2095, %r2095, 4224;
	add.s32 	%r2096, %r2096, -4224;
	setp.gt.s32 	%p107, %r2096, 4223;
	@%p107 bra 	$L__BB3_199;
$L__BB3_200:
	setp.ge.s32 	%p108, %r2095, %r2;
	@%p108 bra 	$L__BB3_245;
	cvt.s64.s32 	%rd57, %r2095;
	setp.ge.s32 	%p109, %r4, %r2096;
	add.s64 	%rd16, %rd5, %rd57;
	shl.b64 	%rd58, %rd16, 2;
	add.s64 	%rd17, %rd3, %rd58;
	@%p109 bra 	$L__BB3_203;
	ld.global.u32 	%r2072, [%rd17];
$L__BB3_203:
	add.s32 	%r120, %r4, 384;
	setp.ge.s32 	%p110, %r120, %r2096;
	@%p110 bra 	$L__BB3_205;
	ld.global.u32 	%r2073, [%rd17+1536];
$L__BB3_205:
	add.s32 	%r123, %r4, 768;
	setp.ge.s32 	%p111, %r123, %r2096;
	@%p111 bra 	$L__BB3_207;
	ld.global.u32 	%r2074, [%rd17+3072];
$L__BB3_207:
	add.s32 	%r126, %r4, 1152;
	setp.ge.s32 	%p112, %r126, %r2096;
	@%p112 bra 	$L__BB3_209;
	ld.global.u32 	%r2075, [%rd17+4608];
$L__BB3_209:
	add.s32 	%r129, %r4, 1536;
	setp.ge.s32 	%p113, %r129, %r2096;
	@%p113 bra 	$L__BB3_211;
	ld.global.u32 	%r2076, [%rd17+6144];
$L__BB3_211:
	add.s32 	%r132, %r4, 1920;
	setp.ge.s32 	%p114, %r132, %r2096;
	@%p114 bra 	$L__BB3_213;
	ld.global.u32 	%r2077, [%rd17+7680];
$L__BB3_213:
	add.s32 	%r135, %r4, 2304;
	setp.ge.s32 	%p115, %r135, %r2096;
	@%p115 bra 	$L__BB3_215;
	ld.global.u32 	%r2078, [%rd17+9216];
$L__BB3_215:
	add.s32 	%r138, %r4, 2688;
	setp.ge.s32 	%p116, %r138, %r2096;
	@%p116 bra 	$L__BB3_217;
	ld.global.u32 	%r2079, [%rd17+10752];
$L__BB3_217:
	or.b32  	%r141, %r4, 3072;
	setp.ge.s32 	%p117, %r141, %r2096;
	@%p117 bra 	$L__BB3_219;
	ld.global.u32 	%r2080, [%rd17+12288];
$L__BB3_219:
	add.s32 	%r144, %r4, 3456;
	setp.ge.s32 	%p118, %r144, %r2096;
	@%p118 bra 	$L__BB3_221;
	ld.global.u32 	%r2081, [%rd17+13824];
$L__BB3_221:
	add.s32 	%r147, %r4, 3840;
	setp.ge.s32 	%p119, %r147, %r2096;
	@%p119 bra 	$L__BB3_223;
	ld.global.u32 	%r2082, [%rd17+15360];
$L__BB3_223:
	setp.ge.s32 	%p120, %r4, %r2096;
	bar.sync 	0;
	add.s64 	%rd18, %rd2, %rd58;
	@%p120 bra 	$L__BB3_225;
	st.global.u32 	[%rd18], %r2072;
$L__BB3_225:
	setp.ge.s32 	%p121, %r120, %r2096;
	@%p121 bra 	$L__BB3_227;
	st.global.u32 	[%rd18+1536], %r2073;
$L__BB3_227:
	setp.ge.s32 	%p122, %r123, %r2096;
	@%p122 bra 	$L__BB3_229;
	st.global.u32 	[%rd18+3072], %r2074;
$L__BB3_229:
	setp.ge.s32 	%p123, %r126, %r2096;
	@%p123 bra 	$L__BB3_231;
	st.global.u32 	[%rd18+4608], %r2075;
$L__BB3_231:
	setp.ge.s32 	%p124, %r129, %r2096;
	@%p124 bra 	$L__BB3_233;
	st.global.u32 	[%rd18+6144], %r2076;
$L__BB3_233:
	setp.ge.s32 	%p125, %r132, %r2096;
	@%p125 bra 	$L__BB3_235;
	st.global.u32 	[%rd18+7680], %r2077;
$L__BB3_235:
	setp.ge.s32 	%p126, %r135, %r2096;
	@%p126 bra 	$L__BB3_237;
	st.global.u32 	[%rd18+9216], %r2078;
$L__BB3_237:
	setp.ge.s32 	%p127, %r138, %r2096;
	@%p127 bra 	$L__BB3_239;
	st.global.u32 	[%rd18+10752], %r2079;
$L__BB3_239:
	setp.ge.s32 	%p128, %r141, %r2096;
	@%p128 bra 	$L__BB3_241;
	st.global.u32 	[%rd18+12288], %r2080;
$L__BB3_241:
	setp.ge.s32 	%p129, %r144, %r2096;
	@%p129 bra 	$L__BB3_243;
	st.global.u32 	[%rd18+13824], %r2081;
$L__BB3_243:
	setp.ge.s32 	%p130, %r147, %r2096;
	@%p130 bra 	$L__BB3_245;
	st.global.u32 	[%rd18+15360], %r2082;
$L__BB3_245:
	ret;

}


// ===== COMPILED SASS (sm_100) =====

	.target	sm_100

	.elftype	@"ET_EXEC"


//--------------------- .note.nv.tkinfo           --------------------------
	.section	.note.nv.tkinfo,"",@"SHT_NOTE"
	.sectionflags	@"SHF_NOTE_NV_TKINFO"
	.tkinfo
        /*0018*/ 	.word	0x00000002
        /*0030*/ 	.string	""
        /*0030*/ 	.string	"ptxas"
        /*0030*/ 	.string	"Cuda compilation tools, release 13.0, V13.0.88"
        /*0030*/ 	.string	"Build cuda_13.0.r13.0/compiler.36424714_0"
        /*0030*/ 	.string	"-arch sm_100 -m 64 "



//--------------------- .note.nv.cuinfo           --------------------------
	.section	.note.nv.cuinfo,"",@"SHT_NOTE"
	.sectionflags	@"SHF_NOTE_NV_CUINFO"
        /*0018*/ 	.short	0x0002
        /*001a*/ 	.short	0x0064
        /*001c*/ 	.short	0x0082
	.zero		2


//--------------------- .nv.info                  --------------------------
	.section	.nv.info,"",@"SHT_CUDA_INFO"
	.align	4


	//----- nvinfo : EIATTR_REGCOUNT
	.align		4
        /*0000*/ 	.byte	0x04, 0x2f
        /*0002*/ 	.short	(.L_41 - .L_40)
	.align		4
.L_40:
        /*0004*/ 	.word	index@(_Z12init_indicesPiii)
        /*0008*/ 	.word	0x0000000c


	//----- nvinfo : EIATTR_FRAME_SIZE
	.align		4
.L_41:
        /*000c*/ 	.byte	0x04, 0x11
        /*000e*/ 	.short	(.L_43 - .L_42)
	.align		4
.L_42:
        /*0010*/ 	.word	index@(_Z12init_indicesPiii)
        /*0014*/ 	.word	0x00000000


	//----- nvinfo : EIATTR_REGCOUNT
	.align		4
.L_43:
        /*0018*/ 	.byte	0x04, 0x2f
        /*001a*/ 	.short	(.L_45 - .L_44)
	.align		4
.L_44:
        /*001c*/ 	.word	index@(_ZN3cub18CUB_300001_SM_10006detail11EmptyKernelIvEEvv)
        /*0020*/ 	.word	0x00000004


	//----- nvinfo : EIATTR_FRAME_SIZE
	.align		4
.L_45:
        /*0024*/ 	.byte	0x04, 0x11
        /*0026*/ 	.short	(.L_47 - .L_46)
	.align		4
.L_46:
        /*0028*/ 	.word	index@(_ZN3cub18CUB_300001_SM_10006detail11EmptyKernelIvEEvv)
        /*002c*/ 	.word	0x00000000


	//----- nvinfo : EIATTR_REGCOUNT
	.align		4
.L_47:
        /*0030*/ 	.byte	0x04, 0x2f
        /*0032*/ 	.short	(.L_49 - .L_48)
	.align		4
.L_48:
        /*0034*/ 	.word	index@(_ZN3cub18CUB_300001_SM_10006detail10radix_sort30DeviceSegmentedRadixSortKernelINS1_5radix10policy_hubIfiiE10Policy1000ELb0ELNS0_9SortOrderE1EfiPiS9_iNS1_21identity_decomposer_tEEEvPKT2_PSB_PKT3_PSF_T4_T5_iiiT7_)
        /*0038*/ 	.word	0x000000ff


	//----- nvinfo : EIATTR_FRAME_SIZE
	.align		4
.L_49:
        /*003c*/ 	.byte	0x04, 0x11
        /*003e*/ 	.short	(.L_51 - .L_50)
	.align		4
.L_50:
        /*0040*/ 	.word	index@(_ZN3cub18CUB_300001_SM_10006detail10radix_sort30DeviceSegmentedRadixSortKernelINS1_5radix10policy_hubIfiiE10Policy1000ELb0ELNS0_9SortOrderE1EfiPiS9_iNS1_21identity_decomposer_tEEEvPKT2_PSB_PKT3_PSF_T4_T5_iiiT7_)
        /*0044*/ 	.word	0x00000000


	//----- nvinfo : EIATTR_REGCOUNT
	.align		4
.L_51:
        /*0048*/ 	.byte	0x04, 0x2f
        /*004a*/ 	.short	(.L_53 - .L_52)
	.align		4
.L_52:
        /*004c*/ 	.word	index@(_ZN3cub18CUB_300001_SM_10006detail10radix_sort30DeviceSegmentedRadixSortKernelINS1_5radix10policy_hubIfiiE10Policy1000ELb1ELNS0_9SortOrderE1EfiPiS9_iNS1_21identity_decomposer_tEEEvPKT2_PSB_PKT3_PSF_T4_T5_iiiT7_)
        /*0050*/ 	.word	0x00000050


	//----- nvinfo : EIATTR_FRAME_SIZE
	.align		4
.L_53:
        /*0054*/ 	.byte	0x04, 0x11
        /*0056*/ 	.short	(.L_55 - .L_54)
	.align		4
.L_54:
        /*0058*/ 	.word	index@(_ZN3cub18CUB_300001_SM_10006detail10radix_sort30DeviceSegmentedRadixSortKernelINS1_5radix10policy_hubIfiiE10Policy1000ELb1ELNS0_9SortOrderE1EfiPiS9_iNS1_21identity_decomposer_tEEEvPKT2_PSB_PKT3_PSF_T4_T5_iiiT7_)
        /*005c*/ 	.word	0x00000000


	//----- nvinfo : EIATTR_MIN_STACK_SIZE
	.align		4
.L_55:
        /*0060*/ 	.byte	0x04, 0x12
        /*0062*/ 	.short	(.L_57 - .L_56)
	.align		4
.L_56:
        /*0064*/ 	.word	index@(_ZN3cub18CUB_300001_SM_10006detail10radix_sort30DeviceSegmentedRadixSortKernelINS1_5radix10policy_hubIfiiE10Policy1000ELb1ELNS0_9SortOrderE1EfiPiS9_iNS1_21identity_decomposer_tEEEvPKT2_PSB_PKT3_PSF_T4_T5_iiiT7_)
        /*0068*/ 	.word	0x00000000


	//----- nvinfo : EIATTR_MIN_STACK_SIZE
	.align		4
.L_57:
        /*006c*/ 	.byte	0x04, 0x12
        /*006e*/ 	.short	(.L_59 - .L_58)
	.align		4
.L_58:
        /*0070*/ 	.word	index@(_ZN3cub18CUB_300001_SM_10006detail10radix_sort30DeviceSegmentedRadixSortKernelINS1_5radix10policy_hubIfiiE10Policy1000ELb0ELNS0_9SortOrderE1EfiPiS9_iNS1_21identity_decomposer_tEEEvPKT2_PSB_PKT3_PSF_T4_T5_iiiT7_)
        /*0074*/ 	.word	0x00000000


	//----- nvinfo : EIATTR_MIN_STACK_SIZE
	.align		4
.L_59:
        /*0078*/ 	.byte	0x04, 0x12
        /*007a*/ 	.short	(.L_61 - .L_60)
	.align		4
.L_60:
        /*007c*/ 	.word	index@(_ZN3cub18CUB_300001_SM_10006detail11EmptyKernelIvEEvv)
        /*0080*/ 	.word	0x00000000


	//----- nvinfo : EIATTR_MIN_STACK_SIZE
	.align		4
.L_61:
        /*0084*/ 	.byte	0x04, 0x12
        /*0086*/ 	.short	(.L_63 - .L_62)
	.align		4
.L_62:
        /*0088*/ 	.word	index@(_Z12init_indicesPiii)
        /*008c*/ 	.word	0x00000000
.L_63:


//--------------------- .nv.compat                --------------------------
	.section	.nv.compat,"",@"SHT_CUDA_COMPAT_INFO"
	.align	4
        /*0000*/ 	.byte	0x02, 0x09, 0x00, 0x00, 0x02, 0x02, 0x01, 0x00, 0x02, 0x05, 0x05, 0x00, 0x03, 0x07, 0x01, 0x01
        /*0010*/ 	.byte	0x02, 0x03, 0x00, 0x00, 0x02, 0x06, 0x01, 0x00, 0x04, 0x0b, 0x08, 0x00, 0x09, 0x00, 0x00, 0x00
        /*0020*/ 	.byte	0x00, 0x00, 0x00, 0x00


//--------------------- .nv.info._ZN3cub18CUB_300001_SM_10006detail10radix_sort30DeviceSegmentedRadixSortKernelINS1_5radix10policy_hubIfiiE10Policy1000ELb1ELNS0_9SortOrderE1EfiPiS9_iNS1_21identity_decomposer_tEEEvPKT2_PSB_PKT3_PSF_T4_T5_iiiT7_ --------------------------
	.section	.nv.info._ZN3cub18CUB_300001_SM_10006detail10radix_sort30DeviceSegmentedRadixSortKernelINS1_5radix10policy_hubIfiiE10Policy1000ELb1ELNS0_9SortOrderE1EfiPiS9_iNS1_21identity_decomposer_tEEEvPKT2_PSB_PKT3_PSF_T4_T5_iiiT7_,"",@"SHT_CUDA_INFO"
	.sectionflags	@""
	.align	4


	//----- nvinfo : EIATTR_CUDA_API_VERSION
	.align		4
        /*0000*/ 	.byte	0x04, 0x37
        /*0002*/ 	.short	(.L_65 - .L_64)
.L_64:
        /*0004*/ 	.word	0x00000082


	//----- nvinfo : EIATTR_KPARAM_INFO
	.align		4
.L_65:
        /*0008*/ 	.byte	0x04, 0x17
        /*000a*/ 	.short	(.L_67 - .L_66)
.L_66:
        /*000c*/ 	.word	0x00000000
        /*0010*/ 	.short	0x0009
        /*0012*/ 	.short	0x003c
        /*0014*/ 	.byte	0x00, 0xf0, 0x05, 0x00


	//----- nvinfo : EIATTR_KPARAM_INFO
	.align		4
.L_67:
        /*0018*/ 	.byte	0x04, 0x17
        /*001a*/ 	.short	(.L_69 - .L_68)
.L_68:
        /*001c*/ 	.word	0x00000000
        /*0020*/ 	.short	0x0008
        /*0022*/ 	.short	0x0038
        /*0024*/ 	.byte	0x00, 0xf0, 0x11, 0x00


	//----- nvinfo : EIATTR_KPARAM_INFO
	.align		4
.L_69:
        /*0028*/ 	.byte	0x04, 0x17
        /*002a*/ 	.short	(.L_71 - .L_70)
.L_70:
        /*002c*/ 	.word	0x00000000
        /*0030*/ 	.short	0x0007
        /*0032*/ 	.short	0x0034
        /*0034*/ 	.byte	0x00, 0xf0, 0x11, 0x00


	//----- nvinfo : EIATTR_KPARAM_INFO
	.align		4
.L_71:
        /*0038*/ 	.byte	0x04, 0x17
        /*003a*/ 	.short	(.L_73 - .L_72)
.L_72:
        /*003c*/ 	.word	0x00000000
        /*0040*/ 	.short	0x0006
        /*0042*/ 	.short	0x0030
        /*0044*/ 	.byte	0x00, 0xf0, 0x11, 0x00


	//----- nvinfo : EIATTR_KPARAM_INFO
	.align		4
.L_73:
        /*0048*/ 	.byte	0x04, 0x17
        /*004a*/ 	.short	(.L_75 - .L_74)
.L_74:
        /*004c*/ 	.word	0x00000000
        /*0050*/ 	.short	0x0005
        /*0052*/ 	.short	0x0028
        /*0054*/ 	.byte	0x00, 0xf5, 0x21, 0x00


	//----- nvinfo : EIATTR_KPARAM_INFO
	.align		4
.L_75:
        /*0058*/ 	.byte	0x04, 0x17
        /*005a*/ 	.short	(.L_77 - .L_76)
.L_76:
        /*005c*/ 	.word	0x00000000
        /*0060*/ 	.short	0x0004
        /*0062*/ 	.short	0x0020
        /*0064*/ 	.byte	0x00, 0xf5, 0x21, 0x00


	//----- nvinfo : EIATTR_KPARAM_INFO
	.align		4
.L_77:
        /*0068*/ 	.byte	0x04, 0x17
        /*006a*/ 	.short	(.L_79 - .L_78)
.L_78:
        /*006c*/ 	.word	0x00000000
        /*0070*/ 	.short	0x0003
        /*0072*/ 	.short	0x0018
        /*0074*/ 	.byte	0x00, 0xf5, 0x21, 0x00


	//----- nvinfo : EIATTR_KPARAM_INFO
	.align		4
.L_79:
        /*0078*/ 	.byte	0x04, 0x17
        /*007a*/ 	.short	(.L_81 - .L_80)
.L_80:
        /*007c*/ 	.word	0x00000000
        /*0080*/ 	.short	0x0002
        /*0082*/ 	.short	0x0010
        /*0084*/ 	.byte	0x00, 0xf5, 0x21, 0x00


	//----- nvinfo : EIATTR_KPARAM_INFO
	.align		4
.L_81:
        /*0088*/ 	.byte	0x04, 0x17
        /*008a*/ 	.short	(.L_83 - .L_82)
.L_82:
        /*008c*/ 	.word	0x00000000
        /*0090*/ 	.short	0x0001
        /*0092*/ 	.short	0x0008
        /*0094*/ 	.byte	0x00, 0xf5, 0x21, 0x00


	//----- nvinfo : EIATTR_KPARAM_INFO
	.align		4
.L_83:
        /*0098*/ 	.byte	0x04, 0x17
        /*009a*/ 	.short	(.L_85 - .L_84)
.L_84:
        /*009c*/ 	.word	0x00000000
        /*00a0*/ 	.short	0x0000
        /*00a2*/ 	.short	0x0000
        /*00a4*/ 	.byte	0x00, 0xf5, 0x21, 0x00


	//----- nvinfo : EIATTR_SPARSE_MMA_MASK
	.align		4
.L_85:
        /*00a8*/ 	.byte	0x03, 0x50
        /*00aa*/ 	.short	0x0000


	//----- nvinfo : EIATTR_MAXREG_COUNT
	.align		4
        /*00ac*/ 	.byte	0x03, 0x1b
        /*00ae*/ 	.short	0x00a8


	//----- nvinfo : EIATTR_NUM_BARRIERS
	.align		4
        /*00b0*/ 	.byte	0x02, 0x4c
        /*00b2*/ 	.byte	0x01
	.zero		1


	//----- nvinfo : EIATTR_MERCURY_ISA_VERSION
	.align		4
        /*00b4*/ 	.byte	0x03, 0x5f
        /*00b6*/ 	.short	0x0101


	//----- nvinfo : EIATTR_COOP_GROUP_MASK_REGIDS
	.align		4
        /*00b8*/ 	.byte	0x04, 0x29
        /*00ba*/ 	.short	(.L_87 - .L_86)


	//   ....[0]....
.L_86:
        /*00bc*/ 	.word	0xffffffff


	//   ....[1]....
        /*00c0*/ 	.word	0xffffffff


	//   ....[2]....
        /*00c4*/ 	.word	0xffffffff


	//   ....[3]....
        /*00c8*/ 	.word	0xffffffff


	//   ....[4]....
        /*00cc*/ 	.word	0xffffffff


	//   ....[5]....
        /*00d0*/ 	.word	0xffffffff


	//   ....[6]....
        /*00d4*/ 	.word	0xffffffff


	//   ....[7]....
        /*00d8*/ 	.word	0xffffffff


	//   ....[8]....
        /*00dc*/ 	.word	0xffffffff


	//   ....[9]....
        /*00e0*/ 	.word	0xffffffff


	//   ....[10]....
        /*00e4*/ 	.word	0xffffffff


	//   ....[11]....
        /*00e8*/ 	.word	0xffffffff


	//   ....[12]....
        /*00ec*/ 	.word	0xffffffff


	//   ....[13]....
        /*00f0*/ 	.word	0xffffffff


	//   ....[14]....
        /*00f4*/ 	.word	0xffffffff


	//   ....[15]....
        /*00f8*/ 	.word	0xffffffff


	//   ....[16]....
        /*00fc*/ 	.word	0xffffffff


	//   ....[17]....
        /*0100*/ 	.word	0x05000018


	//   ....[18]....
        /*0104*/ 	.word	0x05000018


	//   ....[19]....
        /*0108*/ 	.word	0x05000018


	//   ....[20]....
        /*010c*/ 	.word	0x05000018


	//   ....[21]....
        /*0110*/ 	.word	0x05000018


	//----- nvinfo : EIATTR_COOP_GROUP_INSTR_OFFSETS
	.align		4
.L_87:
        /*0114*/ 	.byte	0x04, 0x28
        /*0116*/ 	.short	(.L_89 - .L_88)


	//   ....[0]....
.L_88:
        /*0118*/ 	.word	0x00003290


	//   ....[1]....
        /*011c*/ 	.word	0x000032b0


	//   ....[2]....
        /*0120*/ 	.word	0x000032d0


	//   ....[3]....
        /*0124*/ 	.word	0x000032f0


	//   ....[4]....
        /*0128*/ 	.word	0x00003310


	//   ....[5]....
        /*012c*/ 	.word	0x00004670


	//   ....[6]....
        /*0130*/ 	.word	0x00004690


	//   ....[7]....
        /*0134*/ 	.word	0x000046c0


	//   ....[8]....
        /*0138*/ 	.word	0x000046f0


	//   ....[9]....
        /*013c*/ 	.word	0x00004710


	//   ....[10]....
        /*0140*/ 	.word	0x000060b0


	//   ....[11]....
        /*0144*/ 	.word	0x00007340


	//   ....[12]....
        /*0148*/ 	.word	0x00007360


	//   ....[13]....
        /*014c*/ 	.word	0x00007380


	//   ....[14]....
        /*0150*/ 	.word	0x000073a0


	//   ....[15]....
        /*0154*/ 	.word	0x000073e0


	//   ....[16]....
        /*0158*/ 	.word	0x00008b90


	//   ....[17]....
        /*015c*/ 	.word	0x0000a3a0


	//   ....[18]....
        /*0160*/ 	.word	0x0000a410


	//   ....[19]....
        /*0164*/ 	.word	0x0000a480


	//   ....[20]....
        /*0168*/ 	.word	0x0000a4f0


	//   ....[21]....
        /*016c*/ 	.word	0x0000a560


	//----- nvinfo : EIATTR_VRC_CTA_INIT_COUNT
	.align		4
.L_89:
        /*0170*/ 	.byte	0x02, 0x4a
	.zero		1
	.zero		1


	//----- nvinfo : EIATTR_EXIT_INSTR_OFFSETS
	.align		4
        /*0174*/ 	.byte	0x04, 0x1c
        /*0176*/ 	.short	(.L_91 - .L_90)


	//   ....[0]....
.L_90:
        /*0178*/ 	.word	0x000000b0


	//   ....[1]....
        /*017c*/ 	.word	0x00006090


	//   ....[2]....
        /*0180*/ 	.word	0x00009440


	//   ....[3]....
        /*0184*/ 	.word	0x000094a0


	//   ....[4]....
        /*0188*/ 	.word	0x00009eb0


	//   ....[5]....
        /*018c*/ 	.word	0x0000a320


	//   ....[6]....
        /*0190*/ 	.word	0x0000a340


	//----- nvinfo : EIATTR_MAX_THREADS
	.align		4
.L_91:
        /*0194*/ 	.byte	0x04, 0x05
        /*0196*/ 	.short	(.L_93 - .L_92)
.L_92:
        /*0198*/ 	.word	0x00000180
        /*019c*/ 	.word	0x00000001
        /*01a0*/ 	.word	0x00000001


	//----- nvinfo : EIATTR_CRS_STACK_SIZE
	.align		4
.L_93:
        /*01a4*/ 	.byte	0x04, 0x1e
        /*01a6*/ 	.short	(.L_95 - .L_94)
.L_94:
        /*01a8*/ 	.word	0x00000000


	//----- nvinfo : EIATTR_CBANK_PARAM_SIZE
	.align		4
.L_95:
        /*01ac*/ 	.byte	0x03, 0x19
        /*01ae*/ 	.short	0x003d


	//----- nvinfo : EIATTR_PARAM_CBANK
	.align		4
        /*01b0*/ 	.byte	0x04, 0x0a
        /*01b2*/ 	.short	(.L_97 - .L_96)
	.align		4
.L_96:
        /*01b4*/ 	.word	index@(.nv.constant0._ZN3cub18CUB_300001_SM_10006detail10radix_sort30DeviceSegmentedRadixSortKernelINS1_5radix10policy_hubIfiiE10Policy1000ELb1ELNS0_9SortOrderE1EfiPiS9_iNS1_21identity_decomposer_tEEEvPKT2_PSB_PKT3_PSF_T4_T5_iiiT7_)
        /*01b8*/ 	.short	0x0380
        /*01ba*/ 	.short	0x003d


	//----- nvinfo : EIATTR_SW_WAR
	.align		4
.L_97:
        /*01bc*/ 	.byte	0x04, 0x36
        /*01be*/ 	.short	(.L_99 - .L_98)
.L_98:
        /*01c0*/ 	.word	0x00000008
.L_99:


//--------------------- .nv.info._ZN3cub18CUB_300001_SM_10006detail10radix_sort30DeviceSegmentedRadixSortKernelINS1_5radix10policy_hubIfiiE10Policy1000ELb0ELNS0_9SortOrderE1EfiPiS9_iNS1_21identity_decomposer_tEEEvPKT2_PSB_PKT3_PSF_T4_T5_iiiT7_ --------------------------
	.section	.nv.info._ZN3cub18CUB_300001_SM_10006detail10radix_sort30DeviceSegmentedRadixSortKernelINS1_5radix10policy_hubIfiiE10Policy1000ELb0ELNS0_9SortOrderE1EfiPiS9_iNS1_21identity_decomposer_tEEEvPKT2_PSB_PKT3_PSF_T4_T5_iiiT7_,"",@"SHT_CUDA_INFO"
	.sectionflags	@""
	.align	4


	//----- nvinfo : EIATTR_CUDA_API_VERSION
	.align		4
        /*0000*/ 	.byte	0x04, 0x37
        /*0002*/ 	.short	(.L_101 - .L_100)
.L_100:
        /*0004*/ 	.word	0x00000082


	//----- nvinfo : EIATTR_KPARAM_INFO
	.align		4
.L_101:
        /*0008*/ 	.byte	0x04, 0x17
        /*000a*/ 	.short	(.L_103 - .L_102)
.L_102:
        /*000c*/ 	.word	0x00000000
        /*0010*/ 	.short	0x0009
        /*0012*/ 	.short	0x003c
        /*0014*/ 	.byte	0x00, 0xf0, 0x05, 0x00


	//----- nvinfo : EIATTR_KPARAM_INFO
	.align		4
.L_103:
        /*0018*/ 	.byte	0x04, 0x17
        /*001a*/ 	.short	(.L_105 - .L_104)
.L_104:
        /*001c*/ 	.word	0x00000000
        /*0020*/ 	.short	0x0008
        /*0022*/ 	.short	0x0038
        /*0024*/ 	.byte	0x00, 0xf0, 0x11, 0x00


	//----- nvinfo : EIATTR_KPARAM_INFO
	.align		4
.L_105:
        /*0028*/ 	.byte	0x04, 0x17
        /*002a*/ 	.short	(.L_107 - .L_106)
.L_106:
        /*002c*/ 	.word	0x00000000
        /*0030*/ 	.short	0x0007
        /*0032*/ 	.short	0x0034
        /*0034*/ 	.byte	0x00, 0xf0, 0x11, 0x00


	//----- nvinfo : EIATTR_KPARAM_INFO
	.align		4
.L_107:
        /*0038*/ 	.byte	0x04, 0x17
        /*003a*/ 	.short	(.L_109 - .L_108)
.L_108:
        /*003c*/ 	.word	0x00000000
        /*0040*/ 	.short	0x0006
        /*0042*/ 	.short	0x0030
        /*0044*/ 	.byte	0x00, 0xf0, 0x11, 0x00


	//----- nvinfo : EIATTR_KPARAM_INFO
	.align		4
.L_109:
        /*0048*/ 	.byte	0x04, 0x17
        /*004a*/ 	.short	(.L_111 - .L_110)
.L_110:
        /*004c*/ 	.word	0x00000000
        /*0050*/ 	.short	0x0005
        /*0052*/ 	.short	0x0028
        /*0054*/ 	.byte	0x00, 0xf5, 0x21, 0x00


	//----- nvinfo : EIATTR_KPARAM_INFO
	.align		4
.L_111:
        /*0058*/ 	.byte	0x04, 0x17
        /*005a*/ 	.short	(.L_113 - .L_112)
.L_112:
        /*005c*/ 	.word	0x00000000
        /*0060*/ 	.short	0x0004
        /*0062*/ 	.short	0x0020
        /*0064*/ 	.byte	0x00, 0xf5, 0x21, 0x00


	//----- nvinfo : EIATTR_KPARAM_INFO
	.align		4
.L_113:
        /*0068*/ 	.byte	0x04, 0x17
        /*006a*/ 	.short	(.L_115 - .L_114)
.L_114:
        /*006c*/ 	.word	0x00000000
        /*0070*/ 	.short	0x0003
        /*0072*/ 	.short	0x0018
        /*0074*/ 	.byte	0x00, 0xf5, 0x21, 0x00


	//----- nvinfo : EIATTR_KPARAM_INFO
	.align		4
.L_115:
        /*0078*/ 	.byte	0x04, 0x17
        /*007a*/ 	.short	(.L_117 - .L_116)
.L_116:
        /*007c*/ 	.word	0x00000000
        /*0080*/ 	.short	0x0002
        /*0082*/ 	.short	0x0010
        /*0084*/ 	.byte	0x00, 0xf5, 0x21, 0x00


	//----- nvinfo : EIATTR_KPARAM_INFO
	.align		4
.L_117:
        /*0088*/ 	.byte	0x04, 0x17
        /*008a*/ 	.short	(.L_119 - .L_118)
.L_118:
        /*008c*/ 	.word	0x00000000
        /*0090*/ 	.short	0x0001
        /*0092*/ 	.short	0x0008
        /*0094*/ 	.byte	0x00, 0xf5, 0x21, 0x00


	//----- nvinfo : EIATTR_KPARAM_INFO
	.align		4
.L_119:
        /*0098*/ 	.byte	0x04, 0x17
        /*009a*/ 	.short	(.L_121 - .L_120)
.L_120:
        /*009c*/ 	.word	0x00000000
        /*00a0*/ 	.short	0x0000
        /*00a2*/ 	.short	0x0000
        /*00a4*/ 	.byte	0x00, 0xf5, 0x21, 0x00


	//----- nvinfo : EIATTR_SPARSE_MMA_MASK
	.align		4
.L_121:
        /*00a8*/ 	.byte	0x03, 0x50
        /*00aa*/ 	.short	0x0000


	//----- nvinfo : EIATTR_MAXREG_COUNT
	.align		4
        /*00ac*/ 	.byte	0x03, 0x1b
        /*00ae*/ 	.short	0x00ff


	//----- nvinfo : EIATTR_NUM_BARRIERS
	.align		4
        /*00b0*/ 	.byte	0x02, 0x4c
        /*00b2*/ 	.byte	0x01
	.zero		1


	//----- nvinfo : EIATTR_MERCURY_ISA_VERSION
	.align		4
        /*00b4*/ 	.byte	0x03, 0x5f
        /*00b6*/ 	.short	0x0101


	//----- nvinfo : EIATTR_COOP_GROUP_MASK_REGIDS
	.align		4
        /*00b8*/ 	.byte	0x04, 0x29
        /*00ba*/ 	.short	(.L_123 - .L_122)


	//   ....[0]....
.L_122:
        /*00bc*/ 	.word	0xffffffff


	//   ....[1]....
        /*00c0*/ 	.word	0xffffffff


	//   ....[2]....
        /*00c4*/ 	.word	0xffffffff


	//   ....[3]....
        /*00c8*/ 	.word	0xffffffff


	//   ....[4]....
        /*00cc*/ 	.word	0xffffffff


	//   ....[5]....
        /*00d0*/ 	.word	0xffffffff


	//   ....[6]....
        /*00d4*/ 	.word	0xffffffff


	//   ....[7]....
        /*00d8*/ 	.word	0xffffffff


	//   ....[8]....
        /*00dc*/ 	.word	0xffffffff


	//   ....[9]....
        /*00e0*/ 	.word	0xffffffff


	//   ....[10]....
        /*00e4*/ 	.word	0xffffffff


	//   ....[11]....
        /*00e8*/ 	.word	0xffffffff


	//   ....[12]....
        /*00ec*/ 	.word	0xffffffff


	//   ....[13]....
        /*00f0*/ 	.word	0xffffffff


	//   ....[14]....
        /*00f4*/ 	.word	0xffffffff


	//   ....[15]....
        /*00f8*/ 	.word	0xffffffff


	//   ....[16]....
        /*00fc*/ 	.word	0xffffffff


	//   ....[17]....
        /*0100*/ 	.word	0x05000013


	//   ....[18]....
        /*0104*/ 	.word	0x05000013


	//   ....[19]....
        /*0108*/ 	.word	0x05000013


	//   ....[20]....
        /*010c*/ 	.word	0x05000013


	//   ....[21]....
        /*0110*/ 	.word	0x05000013


	//----- nvinfo : EIATTR_COOP_GROUP_INSTR_OFFSETS
	.align		4
.L_123:
        /*0114*/ 	.byte	0x04, 0x28
        /*0116*/ 	.short	(.L_125 - .L_124)


	//   ....[0]....
.L_124:
        /*0118*/ 	.word	0x00006f40


	//   ....[1]....
        /*011c*/ 	.word	0x00006f60


	//   ....[2]....
        /*0120*/ 	.word	0x00006f80


	//   ....[3]....
        /*0124*/ 	.word	0x00006fa0


	//   ....[4]....
        /*0128*/ 	.word	0x00006fc0


	//   ....[5]....
        /*012c*/ 	.word	0x0000a760


	//   ....[6]....
        /*0130*/ 	.word	0x0000a780


	//   ....[7]....
        /*0134*/ 	.word	0x0000a7a0


	//   ....[8]....
        /*0138*/ 	.word	0x0000a7c0


	//   ....[9]....
        /*013c*/ 	.word	0x0000a7e0


	//   ....[10]....
        /*0140*/ 	.word	0x0000ea50


	//   ....[11]....
        /*0144*/ 	.word	0x000124b0


	//   ....[12]....
        /*0148*/ 	.word	0x000124d0


	//   ....[13]....
        /*014c*/ 	.word	0x000124f0


	//   ....[14]....
        /*0150*/ 	.word	0x00012510


	//   ....[15]....
        /*0154*/ 	.word	0x00012540


	//   ....[16]....
        /*0158*/ 	.word	0x00016440


	//   ....[17]....
        /*015c*/ 	.word	0x0001b310


	//   ....[18]....
        /*0160*/ 	.word	0x0001b380


	//   ....[19]....
        /*0164*/ 	.word	0x0001b3f0


	//   ....[20]....
        /*0168*/ 	.word	0x0001b460


	//   ....[21]....
        /*016c*/ 	.word	0x0001b4d0


	//----- nvinfo : EIATTR_VRC_CTA_INIT_COUNT
	.align		4
.L_125:
        /*0170*/ 	.byte	0x02, 0x4a
	.zero		1
	.zero		1


	//----- nvinfo : EIATTR_EXIT_INSTR_OFFSETS
	.align		4
        /*0174*/ 	.byte	0x04, 0x1c
        /*0176*/ 	.short	(.L_127 - .L_126)


	//   ....[0]....
.L_126:
        /*0178*/ 	.word	0x000000b0


	//   ....[1]....
        /*017c*/ 	.word	0x0000ea30


	//   ....[2]....
        /*0180*/ 	.word	0x00018110


	//   ....[3]....
        /*0184*/ 	.word	0x00018170


	//   ....[4]....
        /*0188*/ 	.word	0x0001a040


	//   ....[5]....
        /*018c*/ 	.word	0x0001b290


	//   ....[6]....
        /*0190*/ 	.word	0x0001b2b0


	//----- nvinfo : EIATTR_MAX_THREADS
	.align		4
.L_127:
        /*0194*/ 	.byte	0x04, 0x05
        /*0196*/ 	.short	(.L_129 - .L_128)
.L_128:
        /*0198*/ 	.word	0x000000c0
        /*019c*/ 	.word	0x00000001
        /*01a0*/ 	.word	0x00000001


	//----- nvinfo : EIATTR_CRS_STACK_SIZE
	.align		4
.L_129:
        /*01a4*/ 	.byte	0x04, 0x1e
        /*01a6*/ 	.short	(.L_131 - .L_130)
.L_130:
        /*01a8*/ 	.word	0x00000000


	//----- nvinfo : EIATTR_CBANK_PARAM_SIZE
	.align		4
.L_131:
        /*01ac*/ 	.byte	0x03, 0x19
        /*01ae*/ 	.short	0x003d


	//----- nvinfo : EIATTR_PARAM_CBANK
	.align		4
        /*01b0*/ 	.byte	0x04, 0x0a
        /*01b2*/ 	.short	(.L_133 - .L_132)
	.align		4
.L_132:
        /*01b4*/ 	.word	index@(.nv.constant0._ZN3cub18CUB_300001_SM_10006detail10radix_sort30DeviceSegmentedRadixSortKernelINS1_5radix10policy_hubIfiiE10Policy1000ELb0ELNS0_9SortOrderE1EfiPiS9_iNS1_21identity_decomposer_tEEEvPKT2_PSB_PKT3_PSF_T4_T5_iiiT7_)
        /*01b8*/ 	.short	0x0380
        /*01ba*/ 	.short	0x003d


	//----- nvinfo : EIATTR_SW_WAR
	.align		4
.L_133:
        /*01bc*/ 	.byte	0x04, 0x36
        /*01be*/ 	.short	(.L_135 - .L_134)
.L_134:
        /*01c0*/ 	.word	0x00000008
.L_135:


//--------------------- .nv.info._ZN3cub18CUB_300001_SM_10006detail11EmptyKernelIvEEvv --------------------------
	.section	.nv.info._ZN3cub18CUB_300001_SM_10006detail11EmptyKernelIvEEvv,"",@"SHT_CUDA_INFO"
	.sectionflags	@""
	.align	4


	//----- nvinfo : EIATTR_CUDA_API_VERSION
	.align		4
        /*0000*/ 	.byte	0x04, 0x37
        /*0002*/ 	.short	(.L_137 - .L_136)
.L_136:
        /*0004*/ 	.word	0x00000082


	//----- nvinfo : EIATTR_SPARSE_MMA_MASK
	.align		4
.L_137:
        /*0008*/ 	.byte	0x03, 0x50
        /*000a*/ 	.short	0x0000


	//----- nvinfo : EIATTR_MAXREG_COUNT
	.align		4
        /*000c*/ 	.byte	0x03, 0x1b
        /*000e*/ 	.short	0x00ff


	//----- nvinfo : EIATTR_MERCURY_ISA_VERSION
	.align		4
        /*0010*/ 	.byte	0x03, 0x5f
        /*0012*/ 	.short	0x0101


	//----- nvinfo : EIATTR_VRC_CTA_INIT_COUNT
	.align		4
        /*0014*/ 	.byte	0x02, 0x4a
	.zero		1
	.zero		1


	//----- nvinfo : EIATTR_EXIT_INSTR_OFFSETS
	.align		4
        /*0018*/ 	.byte	0x04, 0x1c
        /*001a*/ 	.short	(.L_139 - .L_138)


	//   ....[0]....
.L_138:
        /*001c*/ 	.word	0x00000010


	//----- nvinfo : EIATTR_SW_WAR
	.align		4
.L_139:
        /*0020*/ 	.byte	0x04, 0x36
        /*0022*/ 	.short	(.L_141 - .L_140)
.L_140:
        /*0024*/ 	.word	0x00000008
.L_141:


//--------------------- .nv.info._Z12init_indicesPiii --------------------------
	.section	.nv.info._Z12init_indicesPiii,"",@"SHT_CUDA_INFO"
	.sectionflags	@""
	.align	4


	//----- nvinfo : EIATTR_CUDA_API_VERSION
	.align		4
        /*0000*/ 	.byte	0x04, 0x37
        /*0002*/ 	.short	(.L_143 - .L_142)
.L_142:
        /*0004*/ 	.word	0x00000082


	//----- nvinfo : EIATTR_KPARAM_INFO
	.align		4
.L_143:
        /*0008*/ 	.byte	0x04, 0x17
        /*000a*/ 	.short	(.L_145 - .L_144)
.L_144:
        /*000c*/ 	.word	0x00000000
        /*0010*/ 	.short	0x0002
        /*0012*/ 	.short	0x000c
        /*0014*/ 	.byte	0x00, 0xf0, 0x11, 0x00


	//----- nvinfo : EIATTR_KPARAM_INFO
	.align		4
.L_145:
        /*0018*/ 	.byte	0x04, 0x17
        /*001a*/ 	.short	(.L_147 - .L_146)
.L_146:
        /*001c*/ 	.word	0x00000000
        /*0020*/ 	.short	0x0001
        /*0022*/ 	.short	0x0008
        /*0024*/ 	.byte	0x00, 0xf0, 0x11, 0x00


	//----- nvinfo : EIATTR_KPARAM_INFO
	.align		4
.L_147:
        /*0028*/ 	.byte	0x04, 0x17
        /*002a*/ 	.short	(.L_149 - .L_148)
.L_148:
        /*002c*/ 	.word	0x00000000
        /*0030*/ 	.short	0x0000
        /*0032*/ 	.short	0x0000
        /*0034*/ 	.byte	0x00, 0xf5, 0x21, 0x00


	//----- nvinfo : EIATTR_SPARSE_MMA_MASK
	.align		4
.L_149:
        /*0038*/ 	.byte	0x03, 0x50
        /*003a*/ 	.short	0x0000


	//----- nvinfo : EIATTR_MAXREG_COUNT
	.align		4
        /*003c*/ 	.byte	0x03, 0x1b
        /*003e*/ 	.short	0x00ff


	//----- nvinfo : EIATTR_MERCURY_ISA_VERSION
	.align		4
        /*0040*/ 	.byte	0x03, 0x5f
        /*0042*/ 	.short	0x0101


	//----- nvinfo : EIATTR_VRC_CTA_INIT_COUNT
	.align		4
        /*0044*/ 	.byte	0x02, 0x4a
	.zero		1
	.zero		1


	//----- nvinfo : EIATTR_EXIT_INSTR_OFFSETS
	.align		4
        /*0048*/ 	.byte	0x04, 0x1c
        /*004a*/ 	.short	(.L_151 - .L_150)


	//   ....[0]....
.L_150:
        /*004c*/ 	.word	0x00000070


	//   ....[1]....
        /*0050*/ 	.word	0x00000220


	//----- nvinfo : EIATTR_CBANK_PARAM_SIZE
	.align		4
.L_151:
        /*0054*/ 	.byte	0x03, 0x19
        /*0056*/ 	.short	0x0010


	//----- nvinfo : EIATTR_PARAM_CBANK
	.align		4
        /*0058*/ 	.byte	0x04, 0x0a
        /*005a*/ 	.short	(.L_153 - .L_152)
	.align		4
.L_152:
        /*005c*/ 	.word	index@(.nv.constant0._Z12init_indicesPiii)
        /*0060*/ 	.short	0x0380
        /*0062*/ 	.short	0x0010


	//----- nvinfo : EIATTR_SW_WAR
	.align		4
.L_153:
        /*0064*/ 	.byte	0x04, 0x36
        /*0066*/ 	.short	(.L_155 - .L_154)
.L_154:
        /*0068*/ 	.word	0x00000008
.L_155:


//--------------------- .nv.callgraph             --------------------------
	.section	.nv.callgraph,"",@"SHT_CUDA_CALLGRAPH"
	.align	4
	.sectionentsize	8
	.align		4
        /*0000*/ 	.word	0x00000000
	.align		4
        /*0004*/ 	.word	0xffffffff
	.align		4
        /*0008*/ 	.word	0x00000000
	.align		4
        /*000c*/ 	.word	0xfffffffe
	.align		4
        /*0010*/ 	.word	0x00000000
	.align		4
        /*0014*/ 	.word	0xfffffffd
	.align		4
        /*0018*/ 	.word	0x00000000
	.align		4
        /*001c*/ 	.word	0xfffffffc


//--------------------- .nv.constant4             --------------------------
	.section	.nv.constant4,"a",@progbits
	.align	8
	.align		8
.nv.constant4:
        /*0000*/ 	.dword	_ZN34_INTERNAL_8fe953d3_4_k_cu_d3df6b5e4cuda3std3__45__cpo5beginE
	.align		8
        /*0008*/ 	.dword	_ZN34_INTERNAL_8fe953d3_4_k_cu_d3df6b5e4cuda3std3__45__cpo3endE
	.align		8
        /*0010*/ 	.dword	_ZN34_INTERNAL_8fe953d3_4_k_cu_d3df6b5e4cuda3std3__45__cpo6cbeginE
	.align		8
        /*0018*/ 	.dword	_ZN34_INTERNAL_8fe953d3_4_k_cu_d3df6b5e4cuda3std3__45__cpo4cendE
	.align		8
        /*0020*/ 	.dword	_ZN34_INTERNAL_8fe953d3_4_k_cu_d3df6b5e4cuda3std3__45__cpo6rbeginE
	.align		8
        /*0028*/ 	.dword	_ZN34_INTERNAL_8fe953d3_4_k_cu_d3df6b5e4cuda3std3__45__cpo4rendE
	.align		8
        /*0030*/ 	.dword	_ZN34_INTERNAL_8fe953d3_4_k_cu_d3df6b5e4cuda3std3__45__cpo7crbeginE
	.align		8
        /*0038*/ 	.dword	_ZN34_INTERNAL_8fe953d3_4_k_cu_d3df6b5e4cuda3std3__45__cpo5crendE
	.align		8
        /*0040*/ 	.dword	_ZN34_INTERNAL_8fe953d3_4_k_cu_d3df6b5e4cuda3std3__436_GLOBAL__N__8fe953d3_4_k_cu_d3df6b5e6ignoreE
	.align		8
        /*0048*/ 	.dword	_ZN34_INTERNAL_8fe953d3_4_k_cu_d3df6b5e4cuda3std3__419piecewise_constructE
	.align		8
        /*0050*/ 	.dword	_ZN34_INTERNAL_8fe953d3_4_k_cu_d3df6b5e4cuda3std3__48in_placeE
	.align		8
        /*0058*/ 	.dword	_ZN34_INTERNAL_8fe953d3_4_k_cu_d3df6b5e4cuda3std3__420unreachable_sentinelE
	.align		8
        /*0060*/ 	.dword	_ZN34_INTERNAL_8fe953d3_4_k_cu_d3df6b5e4cuda3std3__47nulloptE
	.align		8
        /*0068*/ 	.dword	_ZN34_INTERNAL_8fe953d3_4_k_cu_d3df6b5e4cuda3std3__48unexpectE
	.align		8
        /*0070*/ 	.dword	_ZN34_INTERNAL_8fe953d3_4_k_cu_d3df6b5e4cuda3std6ranges3__45__cpo4swapE
	.align		8
        /*0078*/ 	.dword	_ZN34_INTERNAL_8fe953d3_4_k_cu_d3df6b5e4cuda3std6ranges3__45__cpo9iter_moveE
	.align		8
        /*0080*/ 	.dword	_ZN34_INTERNAL_8fe953d3_4_k_cu_d3df6b5e4cuda3std6ranges3__45__cpo5beginE
	.align		8
        /*0088*/ 	.dword	_ZN34_INTERNAL_8fe953d3_4_k_cu_d3df6b5e4cuda3std6ranges3__45__cpo3endE
	.align		8
        /*0090*/ 	.dword	_ZN34_INTERNAL_8fe953d3_4_k_cu_d3df6b5e4cuda3std6ranges3__45__cpo6cbeginE
	.align		8
        /*0098*/ 	.dword	_ZN34_INTERNAL_8fe953d3_4_k_cu_d3df6b5e4cuda3std6ranges3__45__cpo4cendE
	.align		8
        /*00a0*/ 	.dword	_ZN34_INTERNAL_8fe953d3_4_k_cu_d3df6b5e4cuda3std6ranges3__45__cpo7advanceE
	.align		8
        /*00a8*/ 	.dword	_ZN34_INTERNAL_8fe953d3_4_k_cu_d3df6b5e4cuda3std6ranges3__45__cpo9iter_swapE
	.align		8
        /*00b0*/ 	.dword	_ZN34_INTERNAL_8fe953d3_4_k_cu_d3df6b5e4cuda3std6ranges3__45__cpo4nextE
	.align		8
        /*00b8*/ 	.dword	_ZN34_INTERNAL_8fe953d3_4_k_cu_d3df6b5e4cuda3std6ranges3__45__cpo4prevE
	.align		8
        /*00c0*/ 	.dword	_ZN34_INTERNAL_8fe953d3_4_k_cu_d3df6b5e4cuda3std6ranges3__45__cpo4dataE
	.align		8
        /*00c8*/ 	.dword	_ZN34_INTERNAL_8fe953d3_4_k_cu_d3df6b5e4cuda3std6ranges3__45__cpo5cdataE
	.align		8
        /*00d0*/ 	.dword	_ZN34_INTERNAL_8fe953d3_4_k_cu_d3df6b5e4cuda3std6ranges3__45__cpo4sizeE
	.align		8
        /*00d8*/ 	.dword	_ZN34_INTERNAL_8fe953d3_4_k_cu_d3df6b5e4cuda3std6ranges3__45__cpo5ssizeE
	.align		8
        /*00e0*/ 	.dword	_ZN34_INTERNAL_8fe953d3_4_k_cu_d3df6b5e4cuda3std6ranges3__45__cpo8distanceE
	.align		8
        /*00e8*/ 	.dword	_ZN34_INTERNAL_8fe953d3_4_k_cu_d3df6b5e6thrust24THRUST_300001_SM_1000_NS6system6detail10sequential3seqE
	.align		8
        /*00f0*/ 	.dword	_ZN34_INTERNAL_8fe953d3_4_k_cu_d3df6b5e6thrust24THRUST_300001_SM_1000_NS12placeholders2_1E
	.align		8
        /*00f8*/ 	.dword	_ZN34_INTERNAL_8fe953d3_4_k_cu_d3df6b5e6thrust24THRUST_300001_SM_1000_NS12placeholders2_2E
	.align		8
        /*0100*/ 	.dword	_ZN34_INTERNAL_8fe953d3_4_k_cu_d3df6b5e6thrust24THRUST_300001_SM_1000_NS12placeholders2_3E
	.align		8
        /*0108*/ 	.dword	_ZN34_INTERNAL_8fe953d3_4_k_cu_d3df6b5e6thrust24THRUST_300001_SM_1000_NS12placeholders2_4E
	.align		8
        /*0110*/ 	.dword	_ZN34_INTERNAL_8fe953d3_4_k_cu_d3df6b5e6thrust24THRUST_300001_SM_1000_NS12placeholders2_5E
	.align		8
        /*0118*/ 	.dword	_ZN34_INTERNAL_8fe953d3_4_k_cu_d3df6b5e6thrust24THRUST_300001_SM_1000_NS12placeholders2_6E
	.align		8
        /*0120*/ 	.dword	_ZN34_INTERNAL_8fe953d3_4_k_cu_d3df6b5e6thrust24THRUST_300001_SM_1000_NS12placeholders2_7E
	.align		8
        /*0128*/ 	.dword	_ZN34_INTERNAL_8fe953d3_4_k_cu_d3df6b5e6thrust24THRUST_300001_SM_1000_NS12placeholders2_8E
	.align		8
        /*0130*/ 	.dword	_ZN34_INTERNAL_8fe953d3_4_k_cu_d3df6b5e6thrust24THRUST_300001_SM_1000_NS12placeholders2_9E
	.align		8
        /*0138*/ 	.dword	_ZN34_INTERNAL_8fe953d3_4_k_cu_d3df6b5e6thrust24THRUST_300001_SM_1000_NS12placeholders3_10E


//--------------------- .text._ZN3cub18CUB_300001_SM_10006detail10radix_sort30DeviceSegmentedRadixSortKernelINS1_5radix10policy_hubIfiiE10Policy1000ELb1ELNS0_9SortOrderE1EfiPiS9_iNS1_21identity_decomposer_tEEEvPKT2_PSB_PKT3_PSF_T4_T5_iiiT7_ --------------------------
	.section	.text._ZN3cub18CUB_300001_SM_10006detail10radix_sort30DeviceSegmentedRadixSortKernelINS1_5radix10policy_hubIfiiE10Policy1000ELb1ELNS0_9SortOrderE1EfiPiS9_iNS1_21identity_decomposer_tEEEvPKT2_PSB_PKT3_PSF_T4_T5_iiiT7_,"ax",@progbits
	.align	128
        .global         _ZN3cub18CUB_300001_SM_10006detail10radix_sort30DeviceSegmentedRadixSortKernelINS1_5radix10policy_hubIfiiE10Policy1000ELb1ELNS0_9SortOrderE1EfiPiS9_iNS1_21identity_decomposer_tEEEvPKT2_PSB_PKT3_PSF_T4_T5_iiiT7_
        .type           _ZN3cub18CUB_300001_SM_10006detail10radix_sort30DeviceSegmentedRadixSortKernelINS1_5radix10policy_hubIfiiE10Policy1000ELb1ELNS0_9SortOrderE1EfiPiS9_iNS1_21identity_decomposer_tEEEvPKT2_PSB_PKT3_PSF_T4_T5_iiiT7_,@function
        .size           _ZN3cub18CUB_300001_SM_10006detail10radix_sort30DeviceSegmentedRadixSortKernelINS1_5radix10policy_hubIfiiE10Policy1000ELb1ELNS0_9SortOrderE1EfiPiS9_iNS1_21identity_decomposer_tEEEvPKT2_PSB_PKT3_PSF_T4_T5_iiiT7_,(.L_x_78 - _ZN3cub18CUB_300001_SM_10006detail10radix_sort30DeviceSegmentedRadixSortKernelINS1_5radix10policy_hubIfiiE10Policy1000ELb1ELNS0_9SortOrderE1EfiPiS9_iNS1_21identity_decomposer_tEEEvPKT2_PSB_PKT3_PSF_T4_T5_iiiT7_)
        .other          _ZN3cub18CUB_300001_SM_10006detail10radix_sort30DeviceSegmentedRadixSortKernelINS1_5radix10policy_hubIfiiE10Policy1000ELb1ELNS0_9SortOrderE1EfiPiS9_iNS1_21identity_decomposer_tEEEvPKT2_PSB_PKT3_PSF_T4_T5_iiiT7_,@"STO_CUDA_ENTRY STV_DEFAULT"
_ZN3cub18CUB_300001_SM_10006detail10radix_sort30DeviceSegmentedRadixSortKernelINS1_5radix10policy_hubIfiiE10Policy1000ELb1ELNS0_9SortOrderE1EfiPiS9_iNS1_21identity_decomposer_tEEEvPKT2_PSB_PKT3_PSF_T4_T5_iiiT7_:
.text._ZN3cub18CUB_300001_SM_10006detail10radix_sort30DeviceSegmentedRadixSortKernelINS1_5radix10policy_hubIfiiE10Policy1000ELb1ELNS0_9SortOrderE1EfiPiS9_iNS1_21identity_decomposer_tEEEvPKT2_PSB_PKT3_PSF_T4_T5_iiiT7_:
[----:B------:R-:W-:Y:S01]  /*0000*/  LDC R1, c[0x0][0x37c] ;  /* 0x0000df00ff017b82 */ /* 0x000fe20000000800 */
[----:B------:R-:W0:Y:S07]  /*0010*/  S2R R7, SR_CTAID.X ;  /* 0x0000000000077919 */ /* 0x000e2e0000002500 */
[----:B------:R-:W0:Y:S01]  /*0020*/  LDC.64 R4, c[0x0][0x3a8] ;  /* 0x0000ea00ff047b82 */ /* 0x000e220000000a00 */
[----:B------:R-:W1:Y:S07]  /*0030*/  LDCU.64 UR8, c[0x0][0x358] ;  /* 0x00006b00ff0877ac */ /* 0x000e6e0008000a00 */
[----:B------:R-:W2:Y:S01]  /*0040*/  LDC.64 R2, c[0x0][0x3a0] ;  /* 0x0000e800ff027b82 */ /* 0x000ea20000000a00 */
[----:B0-----:R-:W-:-:S04]  /*0050*/  IMAD.WIDE.U32 R4, R7, 0x4, R4 ;  /* 0x0000000407047825 */ /* 0x001fc800078e0004 */
[----:B--2---:R-:W-:Y:S02]  /*0060*/  IMAD.WIDE.U32 R2, R7, 0x4, R2 ;  /* 0x0000000407027825 */ /* 0x004fe400078e0002 */
[----:B-1----:R-:W2:Y:S04]  /*0070*/  LDG.E R4, desc[UR8][R4.64] ;  /* 0x0000000804047981 */ /* 0x002ea8000c1e1900 */
[----:B------:R-:W2:Y:S02]  /*0080*/  LDG.E R27, desc[UR8][R2.64] ;  /* 0x00000008021b7981 */ /* 0x000ea4000c1e1900 */
[----:B--2---:R-:W-:-:S05]  /*0090*/  IMAD.IADD R5, R4, 0x1, -R27 ;  /* 0x0000000104057824 */ /* 0x004fca00078e0a1b */
[----:B------:R-:W-:-:S13]  /*00a0*/  ISETP.GE.AND P0, PT, R5, 0x1, PT ;  /* 0x000000010500780c */ /* 0x000fda0003f06270 */
[----:B------:R-:W-:Y:S05]  /*00b0*/  @!P0 EXIT ;  /* 0x000000000000894d */ /* 0x000fea0003800000 */
[----:B------:R-:W0:Y:S01]  /*00c0*/  S2R R0, SR_CgaCtaId ;  /* 0x0000000000007919 */ /* 0x000e220000008800 */
[----:B------:R-:W-:Y:S01]  /*00d0*/  MOV R3, 0x400 ;  /* 0x0000040000037802 */ /* 0x000fe20000000f00 */
[----:B------:R-:W1:Y:S01]  /*00e0*/  LDCU.64 UR4, c[0x0][0x380] ;  /* 0x00007000ff0477ac */ /* 0x000e620008000a00 */
[----:B------:R-:W-:Y:S01]  /*00f0*/  ISETP.GE.U32.AND P0, PT, R5, 0x17b80, PT ;  /* 0x00017b800500780c */ /* 0x000fe20003f06070 */
[----:B------:R-:W2:Y:S01]  /*0100*/  S2R R71, SR_TID.X ;  /* 0x0000000000477919 */ /* 0x000ea20000002100 */
[----:B------:R-:W-:Y:S01]  /*0110*/  CS2R R10, SRZ ;  /* 0x00000000000a7805 */ /* 0x000fe2000001ff00 */
[----:B------:R-:W-:Y:S01]  /*0120*/  UMOV UR6, 0x1e00 ;  /* 0x00001e0000067882 */ /* 0x000fe20000000000 */
[----:B------:R-:W-:Y:S01]  /*0130*/  UMOV UR7, 0x0 ;  /* 0x0000000000077882 */ /* 0x000fe20000000000 */
[----:B------:R-:W-:Y:S01]  /*0140*/  CS2R R8, SRZ ;  /* 0x0000000000087805 */ /* 0x000fe2000001ff00 */
[----:B------:R-:W-:Y:S01]  /*0150*/  IMAD.MOV.U32 R7, RZ, RZ, R27 ;  /* 0x000000ffff077224 */ /* 0x000fe200078e001b */
[----:B-1----:R-:W-:Y:S01]  /*0160*/  UIMAD.WIDE.U32 UR6, UR4, 0x1, UR6 ;  /* 0x00000001040678a5 */ /* 0x002fe2000f8e0006 */
[----:B0-----:R-:W-:-:S02]  /*0170*/  LEA R3, R0, R3, 0x18 ;  /* 0x0000000300037211 */ /* 0x001fc400078ec0ff */
[----:B--2---:R-:W-:-:S03]  /*0180*/  SHF.R.U32.HI R2, RZ, 0x5, R71 ;  /* 0x00000005ff027819 */ /* 0x004fc60000011647 */
[--C-:B------:R-:W-:Y:S02]  /*0190*/  IMAD R0, R71, 0x4, R3.reuse ;  /* 0x0000000447007824 */ /* 0x100fe400078e0203 */
[----:B------:R-:W-:-:S03]  /*01a0*/  IMAD R2, R2, 0x600, R3 ;  /* 0x0000060002027824 */ /* 0x000fc600078e0203 */
[----:B------:R0:W-:Y:S04]  /*01b0*/  STS [R0], RZ ;  /* 0x000000ff00007388 */ /* 0x0001e80000000800 */
[----:B------:R0:W-:Y:S04]  /*01c0*/  STS [R0+0x600], RZ ;  /* 0x000600ff00007388 */ /* 0x0001e80000000800 */
[----:B------:R0:W-:Y:S04]  /*01d0*/  STS [R0+0xc00], RZ ;  /* 0x000c00ff00007388 */ /* 0x0001e80000000800 */
[----:B------:R0:W-:Y:S04]  /*01e0*/  STS [R0+0x1200], RZ ;  /* 0x001200ff00007388 */ /* 0x0001e80000000800 */
[----:B------:R0:W-:Y:S04]  /*01f0*/  STS [R0+0x1800], RZ ;  /* 0x001800ff00007388 */ /* 0x0001e80000000800 */
[----:B------:R0:W-:Y:S04]  /*0200*/  STS [R0+0x1e00], RZ ;  /* 0x001e00ff00007388 */ /* 0x0001e80000000800 */
[----:B------:R0:W-:Y:S04]  /*0210*/  STS [R0+0x2400], RZ ;  /* 0x002400ff00007388 */ /* 0x0001e80000000800 */
[----:B------:R0:W-:Y:S01]  /*0220*/  STS [R0+0x2a00], RZ ;  /* 0x002a00ff00007388 */ /* 0x0001e20000000800 */
[----:B------:R-:W-:Y:S05]  /*0230*/  @!P0 BRA `(.L_x_0) ;  /* 0x0000001000788947 */ /* 0x000fea0003800000 */
[----:B------:R-:W-:Y:S01]  /*0240*/  IMAD.MOV.U32 R11, RZ, RZ, RZ ;  /* 0x000000ffff0b7224 */ /* 0x000fe200078e00ff */
[----:B------:R-:W-:Y:S01]  /*0250*/  UIADD3 UR5, UPT, UPT, UR7, UR5, URZ ;  /* 0x0000000507057290 */ /* 0x000fe2000fffe0ff */
[----:B------:R-:W-:-:S11]  /*0260*/  IMAD.MOV.U32 R7, RZ, RZ, R27 ;  /* 0x000000ffff077224 */ /* 0x000fd600078e001b */
.L_x_4:
[----:B------:R-:W-:Y:S01]  /*0270*/  IMAD.IADD R6, R4, 0x1, -R7 ;  /* 0x0000000104067824 */ /* 0x000fe200078e0a07 */
[----:B-1----:R-:W1:Y:S01]  /*0280*/  LDCU UR11, c[0x0][0x3b4] ;  /* 0x00007680ff0b77ac */ /* 0x002e620008000800 */
[----:B------:R-:W2:Y:S01]  /*0290*/  LDCU UR12, c[0x0][0x3b8] ;  /* 0x00007700ff0c77ac */ /* 0x000ea20008000800 */
[----:B---3--:R-:W-:-:S05]  /*02a0*/  UMOV UR4, URZ ;  /* 0x000000ff00047c82 */ /* 0x008fca0008000000 */
.L_x_1:
[----:B---3--:R-:W-:-:S04]  /*02b0*/  IADD3 R12, P0, PT, R71, R7, RZ ;  /* 0x00000007470c7210 */ /* 0x008fc80007f1e0ff */
[----:B------:R-:W-:Y:S02]  /*02c0*/  LEA.HI.X.SX32 R13, R7, RZ, 0x1, P0 ;  /* 0x000000ff070d7211 */ /* 0x000fe400000f0eff */
[----:B------:R-:W-:-:S04]  /*02d0*/  LEA R20, P0, R12, UR6, 0x2 ;  /* 0x000000060c147c11 */ /* 0x000fc8000f8010ff */
[----:B------:R-:W-:-:S05]  /*02e0*/  LEA.HI.X R21, R12, UR5, R13, 0x2, P0 ;  /* 0x000000050c157c11 */ /* 0x000fca00080f140d */
[----:B------:R-:W3:Y:S04]  /*02f0*/  LDG.E R15, desc[UR8][R20.64+-0x1e00] ;  /* 0xffe20008140f7981 */ /* 0x000ee8000c1e1900 */
[----:B------:R-:W4:Y:S04]  /*0300*/  LDG.E R19, desc[UR8][R20.64+-0x1800] ;  /* 0xffe8000814137981 */ /* 0x000f28000c1e1900 */
[----:B------:R-:W5:Y:S04]  /*0310*/  LDG.E R22, desc[UR8][R20.64+-0x1200] ;  /* 0xffee000814167981 */ /* 0x000f68000c1e1900 */
[----:B------:R-:W5:Y:S04]  /*0320*/  LDG.E R23, desc[UR8][R20.64+-0xc00] ;  /* 0xfff4000814177981 */ /* 0x000f68000c1e1900 */
[----:B------:R-:W5:Y:S04]  /*0330*/  LDG.E R24, desc[UR8][R20.64+-0x600] ;  /* 0xfffa000814187981 */ /* 0x000f68000c1e1900 */
[----:B------:R-:W5:Y:S01]  /*0340*/  LDG.E R14, desc[UR8][R20.64] ;  /* 0x00000008140e7981 */ /* 0x000f62000c1e1900 */
[----:B------:R-:W-:-:S03]  /*0350*/  IMAD.MOV.U32 R12, RZ, RZ, -0x80000000 ;  /* 0x80000000ff0c7424 */ /* 0x000fc600078e00ff */
[----:B------:R-:W5:Y:S01]  /*0360*/  LDG.E R13, desc[UR8][R20.64+0x600] ;  /* 0x00060008140d7981 */ /* 0x000f62000c1e1900 */
[----:B--2---:R-:W-:-:S03]  /*0370*/  UBMSK UR10, URZ, UR12 ;  /* 0x0000000cff0a729b */ /* 0x004fc60008000000 */
[----:B------:R-:W2:Y:S01]  /*0380*/  LDG.E R18, desc[UR8][R20.64+0x1e00] ;  /* 0x001e000814127981 */ /* 0x000ea2000c1e1900 */
[----:B---3--:R-:W-:-:S04]  /*0390*/  ISETP.GT.AND P0, PT, R15, -0x1, PT ;  /* 0xffffffff0f00780c */ /* 0x008fc80003f04270 */
[----:B------:R-:W-:-:S04]  /*03a0*/  SEL R16, R12, 0xffffffff, P0 ;  /* 0xffffffff0c107807 */ /* 0x000fc80000000000 */
[----:B------:R-:W-:Y:S02]  /*03b0*/  LOP3.LUT R16, R16, R15, RZ, 0x3c, !PT ;  /* 0x0000000f10107212 */ /* 0x000fe400078e3cff */
[----:B------:R-:W3:Y:S02]  /*03c0*/  LDG.E R15, desc[UR8][R20.64+0xc00] ;  /* 0x000c0008140f7981 */ /* 0x000ee4000c1e1900 */
[----:B------:R-:W-:-:S04]  /*03d0*/  ISETP.NE.AND P0, PT, R16, 0x7fffffff, PT ;  /* 0x7fffffff1000780c */ /* 0x000fc80003f05270 */
[----:B------:R-:W-:-:S04]  /*03e0*/  SEL R16, R16, 0x80000000, P0 ;  /* 0x8000000010107807 */ /* 0x000fc80000000000 */
[----:B-1----:R-:W-:-:S04]  /*03f0*/  SHF.R.U32.HI R16, RZ, UR11, R16 ;  /* 0x0000000bff107c19 */ /* 0x002fc80008011610 */
[----:B------:R-:W-:-:S04]  /*0400*/  LOP3.LUT R16, R16, UR10, RZ, 0xc0, !PT ;  /* 0x0000000a10107c12 */ /* 0x000fc8000f8ec0ff */
[----:B------:R-:W-:Y:S02]  /*0410*/  SHF.R.U32.HI R17, RZ, 0x2, R16 ;  /* 0x00000002ff117819 */ /* 0x000fe40000011610 */
[----:B------:R-:W-:-:S03]  /*0420*/  LOP3.LUT R16, R16, 0x3, RZ, 0xc0, !PT ;  /* 0x0000000310107812 */ /* 0x000fc600078ec0ff */
[----:B------:R-:W-:-:S04]  /*0430*/  IMAD R17, R17, 0x600, R0 ;  /* 0x0000060011117824 */ /* 0x000fc800078e0200 */
[----:B------:R-:W-:Y:S02]  /*0440*/  IMAD.IADD R25, R16, 0x1, R17 ;  /* 0x0000000110197824 */ /* 0x000fe400078e0211 */
[----:B------:R-:W2:Y:S04]  /*0450*/  LDG.E R17, desc[UR8][R20.64+0x1200] ;  /* 0x0012000814117981 */ /* 0x000ea8000c1e1900 */
[----:B------:R1:W2:Y:S01]  /*0460*/  LDG.E R16, desc[UR8][R20.64+0x1800] ;  /* 0x0018000814107981 */ /* 0x0002a2000c1e1900 */
[----:B------:R-:W-:Y:S01]  /*0470*/  BAR.SYNC.DEFER_BLOCKING 0x0 ;  /* 0x0000000000007b1d */ /* 0x000fe20000010000 */
[----:B----4-:R-:W-:-:S04]  /*0480*/  ISETP.GT.AND P0, PT, R19, -0x1, PT ;  /* 0xffffffff1300780c */ /* 0x010fc80003f04270 */
[----:B------:R-:W-:-:S04]  /*0490*/  SEL R28, R12, 0xffffffff, P0 ;  /* 0xffffffff0c1c7807 */ /* 0x000fc80000000000 */
[----:B------:R-:W-:Y:S01]  /*04a0*/  LOP3.LUT R28, R28, R19, RZ, 0x3c, !PT ;  /* 0x000000131c1c7212 */ /* 0x000fe200078e3cff */
[----:B------:R-:W4:Y:S03]  /*04b0*/  LDS.U8 R26, [R25] ;  /* 0x00000000191a7984 */ /* 0x000f260000000000 */
[----:B------:R-:W-:-:S04]  /*04c0*/  ISETP.NE.AND P0, PT, R28, 0x7fffffff, PT ;  /* 0x7fffffff1c00780c */ /* 0x000fc80003f05270 */
[----:B------:R-:W-:-:S04]  /*04d0*/  SEL R28, R28, 0x80000000, P0 ;  /* 0x800000001c1c7807 */ /* 0x000fc80000000000 */
[----:B------:R-:W-:-:S04]  /*04e0*/  SHF.R.U32.HI R28, RZ, UR11, R28 ;  /* 0x0000000bff1c7c19 */ /* 0x000fc8000801161c */
[----:B------:R-:W-:-:S04]  /*04f0*/  LOP3.LUT R28, R28, UR10, RZ, 0xc0, !PT ;  /* 0x0000000a1c1c7c12 */ /* 0x000fc8000f8ec0ff */
[----:B------:R-:W-:Y:S02]  /*0500*/  SHF.R.U32.HI R19, RZ, 0x2, R28 ;  /* 0x00000002ff137819 */ /* 0x000fe4000001161c */
[----:B------:R-:W-:-:S03]  /*0510*/  LOP3.LUT R28, R28, 0x3, RZ, 0xc0, !PT ;  /* 0x000000031c1c7812 */ /* 0x000fc600078ec0ff */
[----:B------:R-:W-:-:S04]  /*0520*/  IMAD R19, R19, 0x600, R0 ;  /* 0x0000060013137824 */ /* 0x000fc800078e0200 */
[----:B------:R-:W-:Y:S01]  /*0530*/  IMAD.IADD R19, R28, 0x1, R19 ;  /* 0x000000011c137824 */ /* 0x000fe200078e0213 */
[----:B-----5:R-:W-:Y:S01]  /*0540*/  ISETP.GT.AND P0, PT, R22, -0x1, PT ;  /* 0xffffffff1600780c */ /* 0x020fe20003f04270 */
[----:B----4-:R-:W-:-:S05]  /*0550*/  VIADD R26, R26, 0x1 ;  /* 0x000000011a1a7836 */ /* 0x010fca0000000000 */
[----:B------:R-:W-:Y:S04]  /*0560*/  STS.U8 [R25], R26 ;  /* 0x0000001a19007388 */ /* 0x000fe80000000000 */
[----:B-1----:R-:W1:Y:S01]  /*0570*/  LDS.U8 R20, [R19] ;  /* 0x0000000013147984 */ /* 0x002e620000000000 */
[----:B------:R-:W-:-:S04]  /*0580*/  SEL R21, R12, 0xffffffff, P0 ;  /* 0xffffffff0c157807 */ /* 0x000fc80000000000 */
[----:B------:R-:W-:-:S04]  /*0590*/  LOP3.LUT R21, R21, R22, RZ, 0x3c, !PT ;  /* 0x0000001615157212 */ /* 0x000fc800078e3cff */
[----:B------:R-:W-:-:S04]  /*05a0*/  ISETP.NE.AND P0, PT, R21, 0x7fffffff, PT ;  /* 0x7fffffff1500780c */ /* 0x000fc80003f05270 */
[----:B------:R-:W-:-:S04]  /*05b0*/  SEL R21, R21, 0x80000000, P0 ;  /* 0x8000000015157807 */ /* 0x000fc80000000000 */
[----:B------:R-:W-:-:S04]  /*05c0*/  SHF.R.U32.HI R21, RZ, UR11, R21 ;  /* 0x0000000bff157c19 */ /* 0x000fc80008011615 */
[----:B------:R-:W-:-:S04]  /*05d0*/  LOP3.LUT R21, R21, UR10, RZ, 0xc0, !PT ;  /* 0x0000000a15157c12 */ /* 0x000fc8000f8ec0ff */
[----:B------:R-:W-:Y:S02]  /*05e0*/  SHF.R.U32.HI R29, RZ, 0x2, R21 ;  /* 0x00000002ff1d7819 */ /* 0x000fe40000011615 */
[----:B------:R-:W-:-:S03]  /*05f0*/  LOP3.LUT R21, R21, 0x3, RZ, 0xc0, !PT ;  /* 0x0000000315157812 */ /* 0x000fc600078ec0ff */
[----:B------:R-:W-:-:S04]  /*0600*/  IMAD R22, R29, 0x600, R0 ;  /* 0x000006001d167824 */ /* 0x000fc800078e0200 */
[----:B------:R-:W-:Y:S02]  /*0610*/  IMAD.IADD R21, R21, 0x1, R22 ;  /* 0x0000000115157824 */ /* 0x000fe400078e0216 */
[----:B-1----:R-:W-:-:S05]  /*0620*/  VIADD R20, R20, 0x1 ;  /* 0x0000000114147836 */ /* 0x002fca0000000000 */
[----:B------:R-:W-:Y:S04]  /*0630*/  STS.U8 [R19], R20 ;  /* 0x0000001413007388 */ /* 0x000fe80000000000 */
[----:B------:R-:W1:Y:S01]  /*0640*/  LDS.U8 R22, [R21] ;  /* 0x0000000015167984 */ /* 0x000e620000000000 */
[----:B------:R-:W-:-:S04]  /*0650*/  ISETP.GT.AND P0, PT, R23, -0x1, PT ;  /* 0xffffffff1700780c */ /* 0x000fc80003f04270 */
        /* <DEDUP_REMOVED lines=55> */
[----:B---3--:R-:W-:-:S04]  /*09d0*/  ISETP.GT.AND P0, PT, R15, -0x1, PT ;  /* 0xffffffff0f00780c */ /* 0x008fc80003f04270 */
        /* <DEDUP_REMOVED lines=13> */
[----:B--2---:R-:W-:-:S04]  /*0ab0*/  ISETP.GT.AND P0, PT, R17, -0x1, PT ;  /* 0xffffffff1100780c */ /* 0x004fc80003f04270 */
        /* <DEDUP_REMOVED lines=41> */
[----:B------:R-:W-:-:S04]  /*0d50*/  UIADD3 UR4, UPT, UPT, UR4, -0x1080, URZ ;  /* 0xffffef8004047890 */ /* 0x000fc8000fffe0ff */
[----:B------:R-:W-:Y:S01]  /*0d60*/  UISETP.NE.AND UP0, UPT, UR4, -0x17b80, UPT ;  /* 0xfffe84800400788c */ /* 0x000fe2000bf05270 */
[----:B------:R-:W-:Y:S02]  /*0d70*/  VIADD R6, R6, 0xffffef80 ;  /* 0xffffef8006067836 */ /* 0x000fe40000000000 */
[----:B------:R-:W-:Y:S02]  /*0d80*/  VIADD R7, R7, 0x1080 ;  /* 0x0000108007077836 */ /* 0x000fe40000000000 */
[----:B-1----:R-:W-:-:S05]  /*0d90*/  VIADD R15, R14, 0x1 ;  /* 0x000000010e0f7836 */ /* 0x002fca0000000000 */
[----:B------:R3:W-:Y:S01]  /*0da0*/  STS.U8 [R12], R15 ;  /* 0x0000000f0c007388 */ /* 0x0007e20000000000 */
[----:B------:R-:W-:Y:S05]  /*0db0*/  BRA.U UP0, `(.L_x_1) ;  /* 0xfffffff5003c7547 */ /* 0x000fea000b83ffff */
[----:B------:R-:W-:Y:S01]  /*0dc0*/  BAR.SYNC.DEFER_BLOCKING 0x0 ;  /* 0x0000000000007b1d */ /* 0x000fe20000010000 */
[----:B------:R-:W-:-:S05]  /*0dd0*/  ISETP.GT.U32.AND P0, PT, R71, 0xff, PT ;  /* 0x000000ff4700780c */ /* 0x000fca0003f04070 */
[----:B------:R-:W-:Y:S08]  /*0de0*/  BSSY.RECONVERGENT B0, `(.L_x_2) ;  /* 0x0000058000007945 */ /* 0x000ff00003800200 */
[----:B------:R-:W-:Y:S05]  /*0df0*/  @P0 BRA `(.L_x_3) ;  /* 0x0000000400580947 */ /* 0x000fea0003800000 */
[----:B------:R-:W3:Y:S02]  /*0e00*/  S2R R13, SR_LANEID ;  /* 0x00000000000d7919 */ /* 0x000ee40000000000 */
[----:B---3--:R-:W-:-:S05]  /*0e10*/  IMAD R12, R13, 0x4, R2 ;  /* 0x000000040d0c7824 */ /* 0x008fca00078e0202 */
[----:B------:R-:W1:Y:S04]  /*0e20*/  LDS R13, [R12] ;  /* 0x000000000c0d7984 */ /* 0x000e680000000800 */
[----:B------:R-:W2:Y:S04]  /*0e30*/  LDS R16, [R12+0x80] ;  /* 0x000080000c107984 */ /* 0x000ea80000000800 */
[----:B------:R-:W3:Y:S04]  /*0e40*/  LDS R19, [R12+0x100] ;  /* 0x000100000c137984 */ /* 0x000ee80000000800 */
[----:B------:R-:W4:Y:S04]  /*0e50*/  LDS R20, [R12+0x180] ;  /* 0x000180000c147984 */ /* 0x000f280000000800 */
[----:B------:R-:W5:Y:S04]  /*0e60*/  LDS R21, [R12+0x200] ;  /* 0x000200000c157984 */ /* 0x000f680000000800 */
[----:B------:R-:W0:Y:S04]  /*0e70*/  LDS R22, [R12+0x280] ;  /* 0x000280000c167984 */ /* 0x000e280000000800 */
[----:B------:R-:W0:Y:S04]  /*0e80*/  LDS R23, [R12+0x300] ;  /* 0x000300000c177984 */ /* 0x000e280000000800 */
[----:B------:R-:W0:Y:S04]  /*0e90*/  LDS R24, [R12+0x380] ;  /* 0x000380000c187984 */ /* 0x000e280000000800 */
[----:B------:R-:W0:Y:S04]  /*0ea0*/  LDS R25, [R12+0x400] ;  /* 0x000400000c197984 */ /* 0x000e280000000800 */
[----:B------:R-:W0:Y:S01]  /*0eb0*/  LDS R26, [R12+0x480] ;  /* 0x000480000c1a7984 */ /* 0x000e220000000800 */
[----:B-1----:R-:W-:-:S03]  /*0ec0*/  PRMT R15, R13, 0x7770, RZ ;  /* 0x000077700d0f7816 */ /* 0x002fc600000000ff */
[----:B------:R-:W1:Y:S01]  /*0ed0*/  LDS R28, [R12+0x500] ;  /* 0x000500000c1c7984 */ /* 0x000e620000000800 */
[----:B------:R-:W-:Y:S02]  /*0ee0*/  PRMT R14, R13, 0x7771, RZ ;  /* 0x000077710d0e7816 */ /* 0x000fe400000000ff */
[C---:B--2---:R-:W-:Y:S02]  /*0ef0*/  PRMT R17, R16.reuse, 0x7770, RZ ;  /* 0x0000777010117816 */ /* 0x044fe400000000ff */
[----:B------:R-:W-:Y:S02]  /*0f00*/  PRMT R18, R16, 0x7771, RZ ;  /* 0x0000777110127816 */ /* 0x000fe400000000ff */
[----:B------:R-:W-:Y:S02]  /*0f10*/  IADD3 R15, PT, PT, R17, R8, R15 ;  /* 0x00000008110f7210 */ /* 0x000fe40007ffe00f */
[----:B------:R-:W-:Y:S02]  /*0f20*/  IADD3 R14, PT, PT, R18, R9, R14 ;  /* 0x00000009120e7210 */ /* 0x000fe40007ffe00e */
[----:B------:R-:W-:-:S02]  /*0f30*/  PRMT R9, R13, 0x7772, RZ ;  /* 0x000077720d097816 */ /* 0x000fc400000000ff */
[----:B------:R-:W-:Y:S02]  /*0f40*/  PRMT R8, R13, 0x7773, RZ ;  /* 0x000077730d087816 */ /* 0x000fe400000000ff */
[C---:B------:R-:W-:Y:S02]  /*0f50*/  PRMT R13, R16.reuse, 0x7772, RZ ;  /* 0x00007772100d7816 */ /* 0x040fe400000000ff */
[----:B------:R-:W-:Y:S02]  /*0f60*/  PRMT R16, R16, 0x7773, RZ ;  /* 0x0000777310107816 */ /* 0x000fe400000000ff */
[----:B------:R-:W-:Y:S02]  /*0f70*/  IADD3 R9, PT, PT, R13, R10, R9 ;  /* 0x0000000a0d097210 */ /* 0x000fe40007ffe009 */
[----:B------:R-:W-:Y:S02]  /*0f80*/  IADD3 R8, PT, PT, R16, R11, R8 ;  /* 0x0000000b10087210 */ /* 0x000fe40007ffe008 */
[----:B---3--:R-:W-:-:S02]  /*0f90*/  PRMT R18, R19, 0x7770, RZ ;  /* 0x0000777013127816 */ /* 0x008fc400000000ff */
[C---:B------:R-:W-:Y:S02]  /*0fa0*/  PRMT R11, R19.reuse, 0x7771, RZ ;  /* 0x00007771130b7816 */ /* 0x040fe400000000ff */
[C---:B------:R-:W-:Y:S02]  /*0fb0*/  PRMT R10, R19.reuse, 0x7772, RZ ;  /* 0x00007772130a7816 */ /* 0x040fe400000000ff */
[C---:B----4-:R-:W-:Y:S02]  /*0fc0*/  PRMT R17, R20.reuse, 0x7770, RZ ;  /* 0x0000777014117816 */ /* 0x050fe400000000ff */
[C---:B------:R-:W-:Y:S02]  /*0fd0*/  PRMT R13, R20.reuse, 0x7771, RZ ;  /* 0x00007771140d7816 */ /* 0x040fe400000000ff */
[----:B------:R-:W-:Y:S02]  /*0fe0*/  PRMT R19, R19, 0x7773, RZ ;  /* 0x0000777313137816 */ /* 0x000fe400000000ff */
[----:B------:R-:W-:-:S02]  /*0ff0*/  PRMT R16, R20, 0x7772, RZ ;  /* 0x0000777214107816 */ /* 0x000fc400000000ff */
[----:B------:R-:W-:Y:S02]  /*1000*/  PRMT R20, R20, 0x7773, RZ ;  /* 0x0000777314147816 */ /* 0x000fe400000000ff */
[----:B------:R-:W-:Y:S02]  /*1010*/  IADD3 R15, PT, PT, R17, R15, R18 ;  /* 0x0000000f110f7210 */ /* 0x000fe40007ffe012 */
[----:B------:R-:W-:Y:S02]  /*1020*/  IADD3 R8, PT, PT, R20, R8, R19 ;  /* 0x0000000814087210 */ /* 0x000fe40007ffe013 */
[----:B------:R2:W3:Y:S01]  /*1030*/  LDS R19, [R12+0x580] ;  /* 0x000580000c137984 */ /* 0x0004e20000000800 */
[----:B------:R-:W-:Y:S02]  /*1040*/  IADD3 R11, PT, PT, R13, R14, R11 ;  /* 0x0000000e0d0b7210 */ /* 0x000fe40007ffe00b */
[----:B------:R-:W-:Y:S02]  /*1050*/  IADD3 R9, PT, PT, R16, R9, R10 ;  /* 0x0000000910097210 */ /* 0x000fe40007ffe00a */
[----:B-----5:R-:W-:-:S02]  /*1060*/  PRMT R10, R21, 0x7770, RZ ;  /* 0x00007770150a7816 */ /* 0x020fc400000000ff */
[C---:B------:R-:W-:Y:S02]  /*1070*/  PRMT R14, R21.reuse, 0x7771, RZ ;  /* 0x00007771150e7816 */ /* 0x040fe400000000ff */
[C---:B------:R-:W-:Y:S02]  /*1080*/  PRMT R16, R21.reuse, 0x7772, RZ ;  /* 0x0000777215107816 */ /* 0x040fe400000000ff */
[C---:B0-----:R-:W-:Y:S02]  /*1090*/  PRMT R13, R22.reuse, 0x7770, RZ ;  /* 0x00007770160d7816 */ /* 0x041fe400000000ff */
[C---:B------:R-:W-:Y:S02]  /*10a0*/  PRMT R17, R22.reuse, 0x7771, RZ ;  /* 0x0000777116117816 */ /* 0x040fe400000000ff */
[----:B------:R-:W-:Y:S02]  /*10b0*/  PRMT R18, R22, 0x7772, RZ ;  /* 0x0000777216127816 */ /* 0x000fe400000000ff */
[----:B------:R-:W-:-:S02]  /*10c0*/  PRMT R21, R21, 0x7773, RZ ;  /* 0x0000777315157816 */ /* 0x000fc400000000ff */
[----:B------:R-:W-:Y:S02]  /*10d0*/  PRMT R22, R22, 0x7773, RZ ;  /* 0x0000777316167816 */ /* 0x000fe400000000ff */
[----:B------:R-:W-:Y:S02]  /*10e0*/  IADD3 R10, PT, PT, R13, R15, R10 ;  /* 0x0000000f0d0a7210 */ /* 0x000fe40007ffe00a */
[----:B------:R-:W-:Y:S02]  /*10f0*/  IADD3 R11, PT, PT, R17, R11, R14 ;  /* 0x0000000b110b7210 */ /* 0x000fe40007ffe00e */
[----:B------:R-:W-:Y:S02]  /*1100*/  IADD3 R9, PT, PT, R18, R9, R16 ;  /* 0x0000000912097210 */ /* 0x000fe40007ffe010 */
[C---:B------:R-:W-:Y:S02]  /*1110*/  PRMT R13, R23.reuse, 0x7770, RZ ;  /* 0x00007770170d7816 */ /* 0x040fe400000000ff */
[----:B--2---:R-:W-:-:S02]  /*1120*/  PRMT R12, R23, 0x7771, RZ ;  /* 0x00007771170c7816 */ /* 0x004fc400000000ff */
[C---:B------:R-:W-:Y:S02]  /*1130*/  PRMT R14, R23.reuse, 0x7772, RZ ;  /* 0x00007772170e7816 */ /* 0x040fe400000000ff */
[C---:B------:R-:W-:Y:S02]  /*1140*/  PRMT R15, R24.reuse, 0x7770, RZ ;  /* 0x00007770180f7816 */ /* 0x040fe400000000ff */
[C---:B------:R-:W-:Y:S02]  /*1150*/  PRMT R16, R24.reuse, 0x7771, RZ ;  /* 0x0000777118107816 */ /* 0x040fe400000000ff */
[----:B------:R-:W-:Y:S02]  /*1160*/  PRMT R17, R24, 0x7772, RZ ;  /* 0x0000777218117816 */ /* 0x000fe400000000ff */
[----:B------:R-:W-:Y:S02]  /*1170*/  IADD3 R8, PT, PT, R22, R8, R21 ;  /* 0x0000000816087210 */ /* 0x000fe40007ffe015 */
[----:B------:R-:W-:-:S02]  /*1180*/  PRMT R23, R23, 0x7773, RZ ;  /* 0x0000777317177816 */ /* 0x000fc400000000ff */
[----:B------:R-:W-:Y:S02]  /*1190*/  PRMT R24, R24, 0x7773, RZ ;  /* 0x0000777318187816 */ /* 0x000fe400000000ff */
[----:B------:R-:W-:Y:S02]  /*11a0*/  IADD3 R10, PT, PT, R15, R10, R13 ;  /* 0x0000000a0f0a7210 */ /* 0x000fe40007ffe00d */
[----:B------:R-:W-:Y:S02]  /*11b0*/  IADD3 R11, PT, PT, R16, R11, R12 ;  /* 0x0000000b100b7210 */ /* 0x000fe40007ffe00c */
[----:B------:R-:W-:Y:S02]  /*11c0*/  IADD3 R9, PT, PT, R17, R9, R14 ;  /* 0x0000000911097210 */ /* 0x000fe40007ffe00e */
[C---:B------:R-:W-:Y:S02]  /*11d0*/  PRMT R13, R25.reuse, 0x7770, RZ ;  /* 0x00007770190d7816 */ /* 0x040fe400000000ff */
[----:B------:R-:W-:-:S02]  /*11e0*/  PRMT R12, R25, 0x7771, RZ ;  /* 0x00007771190c7816 */ /* 0x000fc400000000ff */
        /* <DEDUP_REMOVED lines=10> */
[----:B------:R-:W-:Y:S02]  /*1290*/  IADD3 R11, PT, PT, R16, R11, R12 ;  /* 0x0000000b100b7210 */ /* 0x000fe40007ffe00c */
[----:B-1----:R-:W-:-:S02]  /*12a0*/  PRMT R9, R28, 0x7770, RZ ;  /* 0x000077701c097816 */ /* 0x002fc400000000ff */
[C---:B---3--:R-:W-:Y:S02]  /*12b0*/  PRMT R8, R19.reuse, 0x7770, RZ ;  /* 0x0000777013087816 */ /* 0x048fe400000000ff */
[C---:B------:R-:W-:Y:S02]  /*12c0*/  PRMT R12, R28.reuse, 0x7771, RZ ;  /* 0x000077711c0c7816 */ /* 0x040fe400000000ff */
[C---:B------:R-:W-:Y:S02]  /*12d0*/  PRMT R13, R28.reuse, 0x7772, RZ ;  /* 0x000077721c0d7816 */ /* 0x040fe400000000ff */
[C---:B------:R-:W-:Y:S02]  /*12e0*/  PRMT R15, R19.reuse, 0x7771, RZ ;  /* 0x00007771130f7816 */ /* 0x040fe400000000ff */
[----:B------:R-:W-:Y:S02]  /*12f0*/  PRMT R16, R19, 0x7772, RZ ;  /* 0x0000777213107816 */ /* 0x000fe400000000ff */
[----:B------:R-:W-:-:S02]  /*1300*/  PRMT R28, R28, 0x7773, RZ ;  /* 0x000077731c1c7816 */ /* 0x000fc400000000ff */
[----:B------:R-:W-:Y:S02]  /*1310*/  PRMT R19, R19, 0x7773, RZ ;  /* 0x0000777313137816 */ /* 0x000fe400000000ff */
[----:B------:R-:W-:Y:S02]  /*1320*/  IADD3 R8, PT, PT, R8, R10, R9 ;  /* 0x0000000a08087210 */ /* 0x000fe40007ffe009 */
[----:B------:R-:W-:Y:S02]  /*1330*/  IADD3 R9, PT, PT, R15, R11, R12 ;  /* 0x0000000b0f097210 */ /* 0x000fe40007ffe00c */
[----:B------:R-:W-:Y:S02]  /*1340*/  IADD3 R10, PT, PT, R16, R14, R13 ;  /* 0x0000000e100a7210 */ /* 0x000fe40007ffe00d */
[----:B------:R-:W-:-:S07]  /*1350*/  IADD3 R11, PT, PT, R19, R25, R28 ;  /* 0x00000019130b7210 */ /* 0x000fce0007ffe01c */
.L_x_3:
[----:B------:R-:W-:Y:S05]  /*1360*/  BSYNC.RECONVERGENT B0 ;  /* 0x0000000000007941 */ /* 0x000fea0003800200 */
.L_x_2:
[----:B------:R-:W-:Y:S01]  /*1370*/  BAR.SYNC.DEFER_BLOCKING 0x0 ;  /* 0x0000000000007b1d */ /* 0x000fe20000010000 */
[----:B------:R-:W-:-:S05]  /*1380*/  ISETP.GT.AND P0, PT, R6, 0x17b7f, PT ;  /* 0x00017b7f0600780c */ /* 0x000fca0003f04270 */
        /* <DEDUP_REMOVED lines=8> */
[----:B------:R-:W-:Y:S05]  /*1410*/  @P0 BRA `(.L_x_4) ;  /* 0xffffffec00940947 */ /* 0x000fea000383ffff */
.L_x_0:
[----:B------:R-:W-:Y:S01]  /*1420*/  IMAD.IADD R13, R4, 0x1, -R7 ;  /* 0x00000001040d7824 */ /* 0x000fe200078e0a07 */
[----:B------:R-:W2:Y:S04]  /*1430*/  LDCU UR11, c[0x0][0x3b4] ;  /* 0x00007680ff0b77ac */ /* 0x000ea80008000800 */
[----:B------:R-:W-:Y:S01]  /*1440*/  ISETP.GE.AND P0, PT, R13, 0x1080, PT ;  /* 0x000010800d00780c */ /* 0x000fe20003f06270 */
[----:B------:R-:W4:-:S12]  /*1450*/  LDCU UR12, c[0x0][0x3b4] ;  /* 0x00007680ff0c77ac */ /* 0x000f180008000800 */
[----:B------:R-:W-:Y:S05]  /*1460*/  @!P0 BRA `(.L_x_5) ;  /* 0x0000000800d48947 */ /* 0x000fea0003800000 */
[----:B------:R-:W5:Y:S01]  /*1470*/  LDCU.64 UR4, c[0x0][0x380] ;  /* 0x00007000ff0477ac */ /* 0x000f620008000a00 */
[----:B------:R-:W0:Y:S01]  /*1480*/  LDCU UR6, c[0x0][0x3b4] ;  /* 0x00007680ff0677ac */ /* 0x000e220008000800 */
[----:B------:R-:W0:Y:S01]  /*1490*/  LDCU UR7, c[0x0][0x3b8] ;  /* 0x00007700ff0777ac */ /* 0x000e220008000800 */
[----:B-----5:R-:W-:-:S04]  /*14a0*/  UIADD3 UR4, UP0, UPT, UR4, 0x1e00, URZ ;  /* 0x00001e0004047890 */ /* 0x020fc8000ff1e0ff */
[----:B0-----:R-:W-:-:S12]  /*14b0*/  UIADD3.X UR5, UPT, UPT, URZ, UR5, URZ, UP0, !UPT ;  /* 0x00000005ff057290 */ /* 0x001fd800087fe4ff */
.L_x_6:
[----:B0-----:R-:W-:-:S04]  /*14c0*/  IADD3 R6, P0, PT, R71, R7, RZ ;  /* 0x0000000747067210 */ /* 0x001fc80007f1e0ff */
[----:B---3--:R-:W-:Y:S02]  /*14d0*/  LEA.HI.X.SX32 R15, R7, RZ, 0x1, P0 ;  /* 0x000000ff070f7211 */ /* 0x008fe400000f0eff */
[----:B------:R-:W-:-:S04]  /*14e0*/  LEA R20, P0, R6, UR4, 0x2 ;  /* 0x0000000406147c11 */ /* 0x000fc8000f8010ff */
[----:B------:R-:W-:-:S05]  /*14f0*/  LEA.HI.X R21, R6, UR5, R15, 0x2, P0 ;  /* 0x0000000506157c11 */ /* 0x000fca00080f140f */
[----:B------:R-:W3:Y:S04]  /*1500*/  LDG.E R15, desc[UR8][R20.64+-0x1e00] ;  /* 0xffe20008140f7981 */ /* 0x000ee8000c1e1900 */
[----:B------:R-:W5:Y:S04]  /*1510*/  LDG.E R19, desc[UR8][R20.64+-0x1800] ;  /* 0xffe8000814137981 */ /* 0x000f68000c1e1900 */
[----:B------:R-:W2:Y:S04]  /*1520*/  LDG.E R22, desc[UR8][R20.64+-0x1200] ;  /* 0xffee000814167981 */ /* 0x000ea8000c1e1900 */
[----:B------:R-:W4:Y:S04]  /*1530*/  LDG.E R23, desc[UR8][R20.64+-0xc00] ;  /* 0xfff4000814177981 */ /* 0x000f28000c1e1900 */
[----:B------:R-:W4:Y:S04]  /*1540*/  LDG.E R24, desc[UR8][R20.64+-0x600] ;  /* 0xfffa000814187981 */ /* 0x000f28000c1e1900 */
[----:B------:R-:W4:Y:S01]  /*1550*/  LDG.E R14, desc[UR8][R20.64] ;  /* 0x00000008140e7981 */ /* 0x000f22000c1e1900 */
[----:B------:R-:W-:-:S03]  /*1560*/  IMAD.MOV.U32 R6, RZ, RZ, -0x80000000 ;  /* 0x80000000ff067424 */ /* 0x000fc600078e00ff */
[----:B------:R-:W4:Y:S01]  /*1570*/  LDG.E R12, desc[UR8][R20.64+0x600] ;  /* 0x00060008140c7981 */ /* 0x000f22000c1e1900 */
[----:B------:R-:W-:-:S03]  /*1580*/  UBMSK UR10, URZ, UR7 ;  /* 0x00000007ff0a729b */ /* 0x000fc60008000000 */
[----:B------:R-:W4:Y:S01]  /*1590*/  LDG.E R18, desc[UR8][R20.64+0x1e00] ;  /* 0x001e000814127981 */ /* 0x000f22000c1e1900 */
[----:B---3--:R-:W-:-:S04]  /*15a0*/  ISETP.GT.AND P0, PT, R15, -0x1, PT ;  /* 0xffffffff0f00780c */ /* 0x008fc80003f04270 */
[----:B------:R-:W-:-:S04]  /*15b0*/  SEL R16, R6, 0xffffffff, P0 ;  /* 0xffffffff06107807 */ /* 0x000fc80000000000 */
[----:B------:R-:W-:Y:S02]  /*15c0*/  LOP3.LUT R16, R16, R15, RZ, 0x3c, !PT ;  /* 0x0000000f10107212 */ /* 0x000fe400078e3cff */
[----:B------:R-:W3:Y:S02]  /*15d0*/  LDG.E R15, desc[UR8][R20.64+0xc00] ;  /* 0x000c0008140f7981 */ /* 0x000ee4000c1e1900 */
        /* <DEDUP_REMOVED lines=8> */
[----:B------:R-:W3:Y:S04]  /*1660*/  LDG.E R17, desc[UR8][R20.64+0x1200] ;  /* 0x0012000814117981 */ /* 0x000ee8000c1e1900 */
[----:B------:R0:W3:Y:S01]  /*1670*/  LDG.E R16, desc[UR8][R20.64+0x1800] ;  /* 0x0018000814107981 */ /* 0x0000e2000c1e1900 */
[----:B------:R-:W-:Y:S01]  /*1680*/  BAR.SYNC.DEFER_BLOCKING 0x0 ;  /* 0x0000000000007b1d */ /* 0x000fe20000010000 */
[----:B-----5:R-:W-:-:S04]  /*1690*/  ISETP.GT.AND P0, PT, R19, -0x1, PT ;  /* 0xffffffff1300780c */ /* 0x020fc80003f04270 */
[----:B------:R-:W-:-:S04]  /*16a0*/  SEL R28, R6, 0xffffffff, P0 ;  /* 0xffffffff061c7807 */ /* 0x000fc80000000000 */
[----:B------:R-:W-:Y:S01]  /*16b0*/  LOP3.LUT R28, R28, R19, RZ, 0x3c, !PT ;  /* 0x000000131c1c7212 */ /* 0x000fe200078e3cff */
[----:B------:R-:W5:Y:S03]  /*16c0*/  LDS.U8 R26, [R25] ;  /* 0x00000000191a7984 */ /* 0x000f660000000000 */
        /* <DEDUP_REMOVED lines=8> */
[----:B--2---:R-:W-:Y:S01]  /*1750*/  ISETP.GT.AND P0, PT, R22, -0x1, PT ;  /* 0xffffffff1600780c */ /* 0x004fe20003f04270 */
[----:B-----5:R-:W-:-:S05]  /*1760*/  VIADD R26, R26, 0x1 ;  /* 0x000000011a1a7836 */ /* 0x020fca0000000000 */
[----:B------:R-:W-:Y:S04]  /*1770*/  STS.U8 [R25], R26 ;  /* 0x0000001a19007388 */ /* 0x000fe80000000000 */
[----:B0-----:R-:W0:Y:S01]  /*1780*/  LDS.U8 R20, [R19] ;  /* 0x0000000013147984 */ /* 0x001e220000000000 */
        /* <DEDUP_REMOVED lines=10> */
[----:B0-----:R-:W-:-:S05]  /*1830*/  VIADD R20, R20, 0x1 ;  /* 0x0000000114147836 */ /* 0x001fca0000000000 */
[----:B------:R-:W-:Y:S04]  /*1840*/  STS.U8 [R19], R20 ;  /* 0x0000001413007388 */ /* 0x000fe80000000000 */
[----:B------:R-:W0:Y:S01]  /*1850*/  LDS.U8 R22, [R21] ;  /* 0x0000000015167984 */ /* 0x000e220000000000 */
[----:B----4-:R-:W-:-:S04]  /*1860*/  ISETP.GT.AND P0, PT, R23, -0x1, PT ;  /* 0xffffffff1700780c */ /* 0x010fc80003f04270 */
        /* <DEDUP_REMOVED lines=111> */
[----:B------:R-:W-:-:S05]  /*1f60*/  VIADD R13, R13, 0xffffef80 ;  /* 0xffffef800d0d7836 */ /* 0x000fca0000000000 */
[----:B------:R-:W-:Y:S01]  /*1f70*/  ISETP.GT.AND P0, PT, R13, 0x107f, PT ;  /* 0x0000107f0d00780c */ /* 0x000fe20003f04270 */
[----:B------:R-:W-:Y:S02]  /*1f80*/  VIADD R7, R7, 0x1080 ;  /* 0x0000108007077836 */ /* 0x000fe40000000000 */
[----:B0-----:R-:W-:-:S05]  /*1f90*/  VIADD R17, R12, 0x1 ;  /* 0x000000010c117836 */ /* 0x001fca0000000000 */
[----:B------:R0:W-:Y:S05]  /*1fa0*/  STS.U8 [R6], R17 ;  /* 0x0000001106007388 */ /* 0x0001ea0000000000 */
[----:B------:R-:W-:Y:S05]  /*1fb0*/  @P0 BRA `(.L_x_6) ;  /* 0xfffffff400400947 */ /* 0x000fea000383ffff */
.L_x_5:
[----:B------:R-:W-:Y:S01]  /*1fc0*/  ISETP.GE.AND P0, PT, R71, R13, PT ;  /* 0x0000000d4700720c */ /* 0x000fe20003f06270 */
[----:B------:R-:W-:-:S12]  /*1fd0*/  BSSY.RECONVERGENT B0, `(.L_x_7) ;  /* 0x0000071000007945 */ /* 0x000fd80003800200 */
[----:B------:R-:W-:Y:S05]  /*1fe0*/  @P0 BRA `(.L_x_8) ;  /* 0x0000000400bc0947 */ /* 0x000fea0003800000 */
[----:B0-----:R-:W-:Y:S01]  /*1ff0*/  LOP3.LUT R6, RZ, R71, RZ, 0x33, !PT ;  /* 0x00000047ff067212 */ /* 0x001fe200078e33ff */
[----:B------:R-:W0:Y:S01]  /*2000*/  LDCU UR4, c[0x0][0x3b8] ;  /* 0x00007700ff0477ac */ /* 0x000e220008000800 */
[----:B------:R-:W-:Y:S03]  /*2010*/  BSSY.RECONVERGENT B1, `(.L_x_9) ;  /* 0x0000025000017945 */ /* 0x000fe60003800200 */
[----:B---3--:R-:W-:-:S04]  /*2020*/  IMAD.IADD R12, R6, 0x1, R13 ;  /* 0x00000001060c7824 */ /* 0x008fc800078e020d */
[C---:B------:R-:W-:Y:S01]  /*2030*/  IMAD.HI.U32 R6, R12.reuse, -0x55555555, RZ ;  /* 0xaaaaaaab0c067827 */ /* 0x040fe200078e00ff */
[----:B------:R-:W-:-:S04]  /*2040*/  ISETP.GE.U32.AND P1, PT, R12, 0x480, PT ;  /* 0x000004800c00780c */ /* 0x000fc80003f26070 */
[----:B------:R-:W-:-:S04]  /*2050*/  SHF.R.U32.HI R6, RZ, 0x8, R6 ;  /* 0x00000008ff067819 */ /* 0x000fc80000011606 */
[----:B------:R-:W-:Y:S02]  /*2060*/  LOP3.LUT R14, R6, 0x3, RZ, 0xc0, !PT ;  /* 0x00000003060e7812 */ /* 0x000fe400078ec0ff */
[----:B0-----:R-:W-:Y:S02]  /*2070*/  BMSK R12, RZ, UR4 ;  /* 0x00000004ff0c7c1b */ /* 0x001fe40008000000 */
[----:B------:R-:W-:Y:S01]  /*2080*/  ISETP.NE.AND P0, PT, R14, 0x3, PT ;  /* 0x000000030e00780c */ /* 0x000fe20003f05270 */
[----:B------:R-:W-:-:S12]  /*2090*/  IMAD.MOV.U32 R14, RZ, RZ, R71 ;  /* 0x000000ffff0e7224 */ /* 0x000fd800078e0047 */
[----:B------:R-:W-:Y:S05]  /*20a0*/  @!P0 BRA `(.L_x_10) ;  /* 0x00000000006c8947 */ /* 0x000fea0003800000 */
[----:B------:R-:W0:Y:S01]  /*20b0*/  LDC.64 R18, c[0x0][0x380] ;  /* 0x0000e000ff127b82 */ /* 0x000e220000000a00 */
[----:B------:R-:W-:Y:S02]  /*20c0*/  VIADD R15, R6, 0x1 ;  /* 0x00000001060f7836 */ /* 0x000fe40000000000 */
[----:B------:R-:W-:-:S03]  /*20d0*/  IMAD.IADD R21, R71, 0x1, R7 ;  /* 0x0000000147157824 */ /* 0x000fc600078e0207 */
[----:B------:R-:W-:-:S05]  /*20e0*/  LOP3.LUT R15, R15, 0x3, RZ, 0xc0, !PT ;  /* 0x000000030f0f7812 */ /* 0x000fca00078ec0ff */
[----:B------:R-:W-:Y:S02]  /*20f0*/  IMAD R14, R15, 0x180, R71 ;  /* 0x000001800f0e7824 */ /* 0x000fe400078e0247 */
[----:B------:R-:W-:-:S07]  /*2100*/  IMAD.MOV R15, RZ, RZ, -R15 ;  /* 0x000000ffff0f7224 */ /* 0x000fce00078e0a0f */
.L_x_11:
[----:B0--3--:R-:W-:-:S06]  /*2110*/  IMAD.WIDE R16, R21, 0x4, R18 ;  /* 0x0000000415107825 */ /* 0x009fcc00078e0212 */
[----:B------:R-:W3:Y:S01]  /*2120*/  LDG.E R16, desc[UR8][R16.64] ;  /* 0x0000000810107981 */ /* 0x000ee2000c1e1900 */
[----:B------:R-:W-:Y:S02]  /*2130*/  IMAD.MOV.U32 R23, RZ, RZ, -0x80000000 ;  /* 0x80000000ff177424 */ /* 0x000fe400078e00ff */
[----:B------:R-:W-:Y:S02]  /*2140*/  VIADD R15, R15, 0x1 ;  /* 0x000000010f0f7836 */ /* 0x000fe40000000000 */
[----:B------:R-:W-:Y:S01]  /*2150*/  VIADD R21, R21, 0x180 ;  /* 0x0000018015157836 */ /* 0x000fe20000000000 */
[----:B---3--:R-:W-:-:S04]  /*2160*/  ISETP.GT.AND P0, PT, R16, -0x1, PT ;  /* 0xffffffff1000780c */ /* 0x008fc80003f04270 */
[----:B------:R-:W-:-:S04]  /*2170*/  SEL R23, R23, 0xffffffff, P0 ;  /* 0xffffffff17177807 */ /* 0x000fc80000000000 */
[----:B------:R-:W-:-:S04]  /*2180*/  LOP3.LUT R23, R23, R16, RZ, 0x3c, !PT ;  /* 0x0000001017177212 */ /* 0x000fc800078e3cff */
[----:B------:R-:W-:-:S04]  /*2190*/  ISETP.NE.AND P0, PT, R23, 0x7fffffff, PT ;  /* 0x7fffffff1700780c */ /* 0x000fc80003f05270 */
[----:B------:R-:W-:Y:S02]  /*21a0*/  SEL R23, R23, 0x80000000, P0 ;  /* 0x8000000017177807 */ /* 0x000fe40000000000 */
[----:B------:R-:W-:Y:S02]  /*21b0*/  ISETP.NE.AND P0, PT, R15, RZ, PT ;  /* 0x000000ff0f00720c */ /* 0x000fe40003f05270 */
[----:B--2---:R-:W-:-:S04]  /*21c0*/  SHF.R.U32.HI R23, RZ, UR11, R23 ;  /* 0x0000000bff177c19 */ /* 0x004fc80008011617 */
[----:B------:R-:W-:-:S04]  /*21d0*/  LOP3.LUT R23, R12, R23, RZ, 0xc0, !PT ;  /* 0x000000170c177212 */ /* 0x000fc800078ec0ff */
[----:B------:R-:W-:Y:S02]  /*21e0*/  SHF.R.U32.HI R25, RZ, 0x2, R23 ;  /* 0x00000002ff197819 */ /* 0x000fe40000011617 */
[----:B------:R-:W-:-:S03]  /*21f0*/  LOP3.LUT R23, R23, 0x3, RZ, 0xc0, !PT ;  /* 0x0000000317177812 */ /* 0x000fc600078ec0ff */
[----:B------:R-:W-:-:S04]  /*2200*/  IMAD R6, R25, 0x600, R0 ;  /* 0x0000060019067824 */ /* 0x000fc800078e0200 */
[----:B------:R-:W-:-:S05]  /*2210*/  IMAD.IADD R6, R23, 0x1, R6 ;  /* 0x0000000117067824 */ /* 0x000fca00078e0206 */
[----:B------:R-:W0:Y:S02]  /*2220*/  LDS.U8 R16, [R6] ;  /* 0x0000000006107984 */ /* 0x000e240000000000 */
[----:B0-----:R-:W-:-:S05]  /*2230*/  VIADD R17, R16, 0x1 ;  /* 0x0000000110117836 */ /* 0x001fca0000000000 */
[----:B------:R3:W-:Y:S01]  /*2240*/  STS.U8 [R6], R17 ;  /* 0x0000001106007388 */ /* 0x0007e20000000000 */
[----:B------:R-:W-:Y:S05]  /*2250*/  @P0 BRA `(.L_x_11) ;  /* 0xfffffffc00ac0947 */ /* 0x000fea000383ffff */
.L_x_10:
[----:B--2-4-:R-:W-:Y:S05]  /*2260*/  BSYNC.RECONVERGENT B1 ;  /* 0x0000000000017941 */ /* 0x014fea0003800200 */
.L_x_9:
[----:B------:R-:W-:Y:S05]  /*2270*/  @!P1 BRA `(.L_x_8) ;  /* 0x0000000400189947 */ /* 0x000fea0003800000 */
[----:B---3--:R-:W0:Y:S01]  /*2280*/  LDC.64 R16, c[0x0][0x380] ;  /* 0x0000e000ff107b82 */ /* 0x008e220000000a00 */
[----:B------:R-:W-:Y:S01]  /*2290*/  IMAD.IADD R15, R14, 0x1, R7 ;  /* 0x000000010e0f7824 */ /* 0x000fe200078e0207 */
[----:B0-----:R-:W-:-:S05]  /*22a0*/  IADD3 R6, P0, PT, R16, 0xc00, RZ ;  /* 0x00000c0010067810 */ /* 0x001fca0007f1e0ff */
[----:B------:R-:W-:-:S08]  /*22b0*/  IMAD.X R7, RZ, RZ, R17, P0 ;  /* 0x000000ffff077224 */ /* 0x000fd000000e0611 */
.L_x_12:
[----:B------:R-:W-:-:S05]  /*22c0*/  IMAD.WIDE R16, R15, 0x4, R6 ;  /* 0x000000040f107825 */ /* 0x000fca00078e0206 */
[----:B0-----:R-:W2:Y:S04]  /*22d0*/  LDG.E R18, desc[UR8][R16.64+-0xc00] ;  /* 0xfff4000810127981 */ /* 0x001ea8000c1e1900 */
[----:B------:R-:W3:Y:S04]  /*22e0*/  LDG.E R20, desc[UR8][R16.64+-0x600] ;  /* 0xfffa000810147981 */ /* 0x000ee8000c1e1900 */
[----:B------:R-:W4:Y:S04]  /*22f0*/  LDG.E R22, desc[UR8][R16.64] ;  /* 0x0000000810167981 */ /* 0x000f28000c1e1900 */
[----:B------:R0:W5:Y:S01]  /*2300*/  LDG.E R24, desc[UR8][R16.64+0x600] ;  /* 0x0006000810187981 */ /* 0x000162000c1e1900 */
[----:B------:R-:W-:-:S02]  /*2310*/  IMAD.MOV.U32 R25, RZ, RZ, -0x80000000 ;  /* 0x80000000ff197424 */ /* 0x000fc400078e00ff */
[----:B------:R-:W-:Y:S02]  /*2320*/  VIADD R14, R14, 0x600 ;  /* 0x000006000e0e7836 */ /* 0x000fe40000000000 */
[----:B------:R-:W-:Y:S01]  /*2330*/  VIADD R15, R15, 0x600 ;  /* 0x000006000f0f7836 */ /* 0x000fe20000000000 */
[----:B--2---:R-:W-:-:S04]  /*2340*/  ISETP.GT.AND P0, PT, R18, -0x1, PT ;  /* 0xffffffff1200780c */ /* 0x004fc80003f04270 */
[----:B------:R-:W-:-:S04]  /*2350*/  SEL R19, R25, 0xffffffff, P0 ;  /* 0xffffffff19137807 */ /* 0x000fc80000000000 */
[----:B------:R-:W-:-:S04]  /*2360*/  LOP3.LUT R19, R19, R18, RZ, 0x3c, !PT ;  /* 0x0000001213137212 */ /* 0x000fc800078e3cff */
[----:B------:R-:W-:-:S04]  /*2370*/  ISETP.NE.AND P0, PT, R19, 0x7fffffff, PT ;  /* 0x7fffffff1300780c */ /* 0x000fc80003f05270 */
[----:B------:R-:W-:Y:S02]  /*2380*/  SEL R19, R19, 0x80000000, P0 ;  /* 0x8000000013137807 */ /* 0x000fe40000000000 */
[----:B---3--:R-:W-:Y:S02]  /*2390*/  ISETP.GT.AND P0, PT, R20, -0x1, PT ;  /* 0xffffffff1400780c */ /* 0x008fe40003f04270 */
[----:B------:R-:W-:Y:S02]  /*23a0*/  SHF.R.U32.HI R19, RZ, UR12, R19 ;  /* 0x0000000cff137c19 */ /* 0x000fe40008011613 */
[----:B0-----:R-:W-:Y:S02]  /*23b0*/  SEL R17, R25, 0xffffffff, P0 ;  /* 0xffffffff19117807 */ /* 0x001fe40000000000 */
[----:B------:R-:W-:Y:S02]  /*23c0*/  LOP3.LUT R19, R12, R19, RZ, 0xc0, !PT ;  /* 0x000000130c137212 */ /* 0x000fe400078ec0ff */
[----:B------:R-:W-:-:S02]  /*23d0*/  LOP3.LUT R17, R17, R20, RZ, 0x3c, !PT ;  /* 0x0000001411117212 */ /* 0x000fc400078e3cff */
[----:B------:R-:W-:Y:S02]  /*23e0*/  SHF.R.U32.HI R21, RZ, 0x2, R19 ;  /* 0x00000002ff157819 */ /* 0x000fe40000011613 */
[----:B------:R-:W-:Y:S02]  /*23f0*/  LOP3.LUT R19, R19, 0x3, RZ, 0xc0, !PT ;  /* 0x0000000313137812 */ /* 0x000fe400078ec0ff */
[----:B------:R-:W-:Y:S01]  /*2400*/  ISETP.NE.AND P0, PT, R17, 0x7fffffff, PT ;  /* 0x7fffffff1100780c */ /* 0x000fe20003f05270 */
[----:B------:R-:W-:-:S03]  /*2410*/  IMAD R18, R21, 0x600, R0 ;  /* 0x0000060015127824 */ /* 0x000fc600078e0200 */
[----:B------:R-:W-:Y:S01]  /*2420*/  SEL R17, R17, 0x80000000, P0 ;  /* 0x8000000011117807 */ /* 0x000fe20000000000 */
[----:B------:R-:W-:Y:S01]  /*2430*/  IMAD.IADD R18, R19, 0x1, R18 ;  /* 0x0000000113127824 */ /* 0x000fe200078e0212 */
[----:B----4-:R-:W-:Y:S02]  /*2440*/  ISETP.GT.AND P0, PT, R22, -0x1, PT ;  /* 0xffffffff1600780c */ /* 0x010fe40003f04270 */
[----:B------:R-:W-:Y:S02]  /*2450*/  SHF.R.U32.HI R17, RZ, UR12, R17 ;  /* 0x0000000cff117c19 */ /* 0x000fe40008011611 */
[----:B------:R-:W0:Y:S01]  /*2460*/  LDS.U8 R16, [R18] ;  /* 0x0000000012107984 */ /* 0x000e220000000000 */
[----:B------:R-:W-:Y:S02]  /*2470*/  SEL R21, R25, 0xffffffff, P0 ;  /* 0xffffffff19157807 */ /* 0x000fe40000000000 */
[----:B------:R-:W-:Y:S02]  /*2480*/  LOP3.LUT R17, R12, R17, RZ, 0xc0, !PT ;  /* 0x000000110c117212 */ /* 0x000fe400078ec0ff */
[----:B------:R-:W-:-:S02]  /*2490*/  LOP3.LUT R21, R21, R22, RZ, 0x3c, !PT ;  /* 0x0000001615157212 */ /* 0x000fc400078e3cff */
[----:B------:R-:W-:Y:S02]  /*24a0*/  SHF.R.U32.HI R19, RZ, 0x2, R17 ;  /* 0x00000002ff137819 */ /* 0x000fe40000011611 */
[----:B------:R-:W-:-:S03]  /*24b0*/  ISETP.NE.AND P0, PT, R21, 0x7fffffff, PT ;  /* 0x7fffffff1500780c */ /* 0x000fc60003f05270 */
[----:B------:R-:W-:Y:S01]  /*24c0*/  IMAD R20, R19, 0x600, R0 ;  /* 0x0000060013147824 */ /* 0x000fe200078e0200 */
[----:B------:R-:W-:Y:S02]  /*24d0*/  LOP3.LUT R19, R17, 0x3, RZ, 0xc0, !PT ;  /* 0x0000000311137812 */ /* 0x000fe400078ec0ff */
[----:B------:R-:W-:Y:S02]  /*24e0*/  SEL R21, R21, 0x80000000, P0 ;  /* 0x8000000015157807 */ /* 0x000fe40000000000 */
[----:B-----5:R-:W-:Y:S01]  /*24f0*/  ISETP.GT.AND P0, PT, R24, -0x1, PT ;  /* 0xffffffff1800780c */ /* 0x020fe20003f04270 */
[----:B------:R-:W-:Y:S01]  /*2500*/  IMAD.IADD R19, R19, 0x1, R20 ;  /* 0x0000000113137824 */ /* 0x000fe200078e0214 */
[----:B------:R-:W-:-:S04]  /*2510*/  SHF.R.U32.HI R21, RZ, UR12, R21 ;  /* 0x0000000cff157c19 */ /* 0x000fc80008011615 */
[----:B------:R-:W-:-:S04]  /*2520*/  LOP3.LUT R21, R12, R21, RZ, 0xc0, !PT ;  /* 0x000000150c157212 */ /* 0x000fc800078ec0ff */
[----:B------:R-:W-:Y:S02]  /*2530*/  SHF.R.U32.HI R23, RZ, 0x2, R21 ;  /* 0x00000002ff177819 */ /* 0x000fe40000011615 */
[----:B------:R-:W-:-:S03]  /*2540*/  LOP3.LUT R21, R21, 0x3, RZ, 0xc0, !PT ;  /* 0x0000000315157812 */ /* 0x000fc600078ec0ff */
[----:B------:R-:W-:-:S04]  /*2550*/  IMAD R20, R23, 0x600, R0 ;  /* 0x0000060017147824 */ /* 0x000fc800078e0200 */
[----:B------:R-:W-:Y:S01]  /*2560*/  IMAD.IADD R20, R21, 0x1, R20 ;  /* 0x0000000115147824 */ /* 0x000fe200078e0214 */
[----:B------:R-:W-:Y:S01]  /*2570*/  SEL R21, R25, 0xffffffff, P0 ;  /* 0xffffffff19157807 */ /* 0x000fe20000000000 */
[----:B0-----:R-:W-:-:S03]  /*2580*/  VIADD R17, R16, 0x1 ;  /* 0x0000000110117836 */ /* 0x001fc60000000000 */
[----:B------:R-:W-:Y:S02]  /*2590*/  LOP3.LUT R21, R21, R24, RZ, 0x3c, !PT ;  /* 0x0000001815157212 */ /* 0x000fe400078e3cff */
[----:B------:R0:W-:Y:S02]  /*25a0*/  STS.U8 [R18], R17 ;  /* 0x0000001112007388 */ /* 0x0001e40000000000 */
[C---:B------:R-:W-:Y:S02]  /*25b0*/  ISETP.NE.AND P0, PT, R21.reuse, 0x7fffffff, PT ;  /* 0x7fffffff1500780c */ /* 0x040fe40003f05270 */
[----:B------:R-:W2:Y:S02]  /*25c0*/  LDS.U8 R16, [R19] ;  /* 0x0000000013107984 */ /* 0x000ea40000000000 */
[----:B------:R-:W-:Y:S02]  /*25d0*/  SEL R21, R21, 0x80000000, P0 ;  /* 0x8000000015157807 */ /* 0x000fe40000000000 */
[----:B------:R-:W-:-:S02]  /*25e0*/  ISETP.GE.AND P0, PT, R14, R13, PT ;  /* 0x0000000d0e00720c */ /* 0x000fc40003f06270 */
[----:B------:R-:W-:-:S04]  /*25f0*/  SHF.R.U32.HI R21, RZ, UR12, R21 ;  /* 0x0000000cff157c19 */ /* 0x000fc80008011615 */
[----:B------:R-:W-:-:S04]  /*2600*/  LOP3.LUT R21, R12, R21, RZ, 0xc0, !PT ;  /* 0x000000150c157212 */ /* 0x000fc800078ec0ff */
[----:B------:R-:W-:Y:S02]  /*2610*/  SHF.R.U32.HI R23, RZ, 0x2, R21 ;  /* 0x00000002ff177819 */ /* 0x000fe40000011615 */
[----:B------:R-:W-:-:S03]  /*2620*/  LOP3.LUT R21, R21, 0x3, RZ, 0xc0, !PT ;  /* 0x0000000315157812 */ /* 0x000fc600078ec0ff */
[----:B0-----:R-:W-:-:S04]  /*2630*/  IMAD R18, R23, 0x600, R0 ;  /* 0x0000060017127824 */ /* 0x001fc800078e0200 */
[----:B------:R-:W-:Y:S02]  /*2640*/  IMAD.IADD R18, R21, 0x1, R18 ;  /* 0x0000000115127824 */ /* 0x000fe400078e0212 */
[----:B--2---:R-:W-:-:S05]  /*2650*/  VIADD R16, R16, 0x1 ;  /* 0x0000000110107836 */ /* 0x004fca0000000000 */
[----:B------:R-:W-:Y:S04]  /*2660*/  STS.U8 [R19], R16 ;  /* 0x0000001013007388 */ /* 0x000fe80000000000 */
[----:B------:R-:W0:Y:S02]  /*2670*/  LDS.U8 R17, [R20] ;  /* 0x0000000014117984 */ /* 0x000e240000000000 */
[----:B0-----:R-:W-:-:S05]  /*2680*/  VIADD R17, R17, 0x1 ;  /* 0x0000000111117836 */ /* 0x001fca0000000000 */
[----:B------:R-:W-:Y:S04]  /*2690*/  STS.U8 [R20], R17 ;  /* 0x0000001114007388 */ /* 0x000fe80000000000 */
[----:B------:R-:W0:Y:S02]  /*26a0*/  LDS.U8 R16, [R18] ;  /* 0x0000000012107984 */ /* 0x000e240000000000 */
[----:B0-----:R-:W-:-:S05]  /*26b0*/  VIADD R19, R16, 0x1 ;  /* 0x0000000110137836 */ /* 0x001fca0000000000 */
[----:B------:R0:W-:Y:S01]  /*26c0*/  STS.U8 [R18], R19 ;  /* 0x0000001312007388 */ /* 0x0001e20000000000 */
[----:B------:R-:W-:Y:S05]  /*26d0*/  @!P0 BRA `(.L_x_12) ;  /* 0xfffffff800f88947 */ /* 0x000fea000383ffff */
.L_x_8:
[----:B--2-4-:R-:W-:Y:S05]  /*26e0*/  BSYNC.RECONVERGENT B0 ;  /* 0x0000000000007941 */ /* 0x014fea0003800200 */
.L_x_7:
[----:B---3--:R-:W0:Y:S01]  /*26f0*/  S2R R12, SR_LANEID ;  /* 0x00000000000c7919 */ /* 0x008e220000000000 */
[----:B------:R-:W-:Y:S01]  /*2700*/  BAR.SYNC.DEFER_BLOCKING 0x0 ;  /* 0x0000000000007b1d */ /* 0x000fe20000010000 */
[C---:B------:R-:W-:Y:S02]  /*2710*/  ISETP.GT.U32.AND P0, PT, R71.reuse, 0xff, PT ;  /* 0x000000ff4700780c */ /* 0x040fe40003f04070 */
[----:B------:R-:W-:-:S03]  /*2720*/  ISETP.GT.U32.AND P1, PT, R71, 0x1f, PT ;  /* 0x0000001f4700780c */ /* 0x000fc60003f24070 */
[----:B------:R-:W-:Y:S08]  /*2730*/  BSSY.RECONVERGENT B0, `(.L_x_13) ;  /* 0x000005b000007945 */ /* 0x000ff00003800200 */
[----:B------:R-:W-:-:S04]  /*2740*/  @!P0 SHF.R.U32.HI R7, RZ, 0x1, R71 ;  /* 0x00000001ff078819 */ /* 0x000fc80000011647 */
[----:B------:R-:W-:Y:S01]  /*2750*/  @!P0 LOP3.LUT R7, R7, 0x70, RZ, 0xc0, !PT ;  /* 0x0000007007078812 */ /* 0x000fe200078ec0ff */
[----:B0-----:R-:W-:-:S04]  /*2760*/  @!P0 IMAD R6, R12, 0x80, R3 ;  /* 0x000000800c068824 */ /* 0x001fc800078e0203 */
[----:B------:R-:W-:Y:S01]  /*2770*/  @!P0 IMAD.IADD R6, R6, 0x1, R7 ;  /* 0x0000000106068824 */ /* 0x000fe200078e0207 */
[----:B------:R-:W-:Y:S06]  /*2780*/  @P0 BRA `(.L_x_14) ;  /* 0x0000000400540947 */ /* 0x000fec0003800000 */
[----:B------:R-:W-:-:S05]  /*2790*/  IMAD R25, R12, 0x4, R2 ;  /* 0x000000040c197824 */ /* 0x000fca00078e0202 */
[----:B------:R-:W0:Y:S04]  /*27a0*/  LDS R2, [R25] ;  /* 0x0000000019027984 */ /* 0x000e280000000800 */
[----:B------:R-:W2:Y:S04]  /*27b0*/  LDS R13, [R25+0x80] ;  /* 0x00008000190d7984 */ /* 0x000ea80000000800 */
[----:B------:R-:W3:Y:S04]  /*27c0*/  LDS R17, [R25+0x180] ;  /* 0x0001800019117984 */ /* 0x000ee80000000800 */
[----:B------:R-:W4:Y:S04]  /*27d0*/  LDS R16, [R25+0x100] ;  /* 0x0001000019107984 */ /* 0x000f280000000800 */
[----:B------:R-:W5:Y:S04]  /*27e0*/  LDS R18, [R25+0x200] ;  /* 0x0002000019127984 */ /* 0x000f680000000800 */
[----:B------:R-:W1:Y:S04]  /*27f0*/  LDS R19, [R25+0x280] ;  /* 0x0002800019137984 */ /* 0x000e680000000800 */
[----:B------:R-:W1:Y:S04]  /*2800*/  LDS R20, [R25+0x300] ;  /* 0x0003000019147984 */ /* 0x000e680000000800 */
[----:B------:R-:W1:Y:S04]  /*2810*/  LDS R21, [R25+0x380] ;  /* 0x0003800019157984 */ /* 0x000e680000000800 */
[----:B------:R-:W1:Y:S04]  /*2820*/  LDS R22, [R25+0x400] ;  /* 0x0004000019167984 */ /* 0x000e680000000800 */
[----:B------:R-:W1:Y:S01]  /*2830*/  LDS R23, [R25+0x480] ;  /* 0x0004800019177984 */ /* 0x000e620000000800 */
[----:B0-----:R-:W-:-:S03]  /*2840*/  PRMT R7, R2, 0x7770, RZ ;  /* 0x0000777002077816 */ /* 0x001fc600000000ff */
[----:B------:R-:W0:Y:S01]  /*2850*/  LDS R24, [R25+0x500] ;  /* 0x0005000019187984 */ /* 0x000e220000000800 */
[----:B------:R-:W-:Y:S02]  /*2860*/  PRMT R12, R2, 0x7771, RZ ;  /* 0x00007771020c7816 */ /* 0x000fe400000000ff */
[C---:B--2---:R-:W-:Y:S02]  /*2870*/  PRMT R14, R13.reuse, 0x7770, RZ ;  /* 0x000077700d0e7816 */ /* 0x044fe400000000ff */
[C---:B------:R-:W-:Y:S02]  /*2880*/  PRMT R15, R13.reuse, 0x7771, RZ ;  /* 0x000077710d0f7816 */ /* 0x040fe400000000ff */
[----:B------:R-:W-:Y:S02]  /*2890*/  IADD3 R14, PT, PT, R14, R8, R7 ;  /* 0x000000080e0e7210 */ /* 0x000fe40007ffe007 */
[----:B------:R-:W-:Y:S02]  /*28a0*/  PRMT R7, R2, 0x7772, RZ ;  /* 0x0000777202077816 */ /* 0x000fe400000000ff */
[----:B------:R-:W-:-:S02]  /*28b0*/  PRMT R8, R13, 0x7772, RZ ;  /* 0x000077720d087816 */ /* 0x000fc400000000ff */
[----:B------:R-:W-:Y:S02]  /*28c0*/  PRMT R2, R2, 0x7773, RZ ;  /* 0x0000777302027816 */ /* 0x000fe400000000ff */
[----:B------:R-:W-:Y:S02]  /*28d0*/  PRMT R13, R13, 0x7773, RZ ;  /* 0x000077730d0d7816 */ /* 0x000fe400000000ff */
[----:B------:R-:W-:Y:S02]  /*28e0*/  IADD3 R12, PT, PT, R15, R9, R12 ;  /* 0x000000090f0c7210 */ /* 0x000fe40007ffe00c */
[----:B------:R-:W-:Y:S02]  /*28f0*/  IADD3 R7, PT, PT, R8, R10, R7 ;  /* 0x0000000a08077210 */ /* 0x000fe40007ffe007 */
[----:B------:R-:W-:Y:S02]  /*2900*/  IADD3 R2, PT, PT, R13, R11, R2 ;  /* 0x0000000b0d027210 */ /* 0x000fe40007ffe002 */
[----:B---3--:R-:W-:-:S02]  /*2910*/  PRMT R15, R17, 0x7770, RZ ;  /* 0x00007770110f7816 */ /* 0x008fc400000000ff */
[C---:B------:R-:W-:Y:S02]  /*2920*/  PRMT R10, R17.reuse, 0x7771, RZ ;  /* 0x00007771110a7816 */ /* 0x040fe400000000ff */
[C---:B------:R-:W-:Y:S02]  /*2930*/  PRMT R13, R17.reuse, 0x7772, RZ ;  /* 0x00007772110d7816 */ /* 0x040fe400000000ff */
[----:B------:R-:W-:Y:S02]  /*2940*/  PRMT R17, R17, 0x7773, RZ ;  /* 0x0000777311117816 */ /* 0x000fe400000000ff */
[C---:B----4-:R-:W-:Y:S02]  /*2950*/  PRMT R11, R16.reuse, 0x7773, RZ ;  /* 0x00007773100b7816 */ /* 0x050fe400000000ff */
[----:B------:R-:W-:Y:S02]  /*2960*/  PRMT R9, R16, 0x7770, RZ ;  /* 0x0000777010097816 */ /* 0x000fe400000000ff */
[----:B------:R-:W-:-:S02]  /*2970*/  IADD3 R2, PT, PT, R17, R2, R11 ;  /* 0x0000000211027210 */ /* 0x000fc40007ffe00b */
[----:B------:R-:W2:Y:S01]  /*2980*/  LDS R17, [R25+0x580] ;  /* 0x0005800019117984 */ /* 0x000ea20000000800 */
[----:B------:R-:W-:Y:S02]  /*2990*/  IADD3 R14, PT, PT, R15, R14, R9 ;  /* 0x0000000e0f0e7210 */ /* 0x000fe40007ffe009 */
[C---:B------:R-:W-:Y:S02]  /*29a0*/  PRMT R9, R16.reuse, 0x7771, RZ ;  /* 0x0000777110097816 */ /* 0x040fe400000000ff */
[----:B------:R-:W-:Y:S02]  /*29b0*/  PRMT R8, R16, 0x7772, RZ ;  /* 0x0000777210087816 */ /* 0x000fe400000000ff */
[----:B------:R-:W-:Y:S02]  /*29c0*/  IADD3 R9, PT, PT, R10, R12, R9 ;  /* 0x0000000c0a097210 */ /* 0x000fe40007ffe009 */
[----:B------:R-:W-:Y:S02]  /*29d0*/  IADD3 R7, PT, PT, R13, R7, R8 ;  /* 0x000000070d077210 */ /* 0x000fe40007ffe008 */
[----:B-----5:R-:W-:-:S02]  /*29e0*/  PRMT R11, R18, 0x7770, RZ ;  /* 0x00007770120b7816 */ /* 0x020fc400000000ff */
[C---:B------:R-:W-:Y:S02]  /*29f0*/  PRMT R8, R18.reuse, 0x7771, RZ ;  /* 0x0000777112087816 */ /* 0x040fe400000000ff */
[C---:B------:R-:W-:Y:S02]  /*2a00*/  PRMT R10, R18.reuse, 0x7772, RZ ;  /* 0x00007772120a7816 */ /* 0x040fe400000000ff */
[C---:B-1----:R-:W-:Y:S02]  /*2a10*/  PRMT R12, R19.reuse, 0x7770, RZ ;  /* 0x00007770130c7816 */ /* 0x042fe400000000ff */
        /* <DEDUP_REMOVED lines=10> */
[----:B------:R-:W-:Y:S02]  /*2ac0*/  PRMT R15, R21, 0x7771, RZ ;  /* 0x00007771150f7816 */ /* 0x000fe400000000ff */
[----:B------:R-:W-:Y:S02]  /*2ad0*/  IADD3 R2, PT, PT, R19, R2, R13 ;  /* 0x0000000213027210 */ /* 0x000fe40007ffe00d */
        /* <DEDUP_REMOVED lines=19> */
[----:B0-----:R-:W-:Y:S02]  /*2c10*/  PRMT R8, R24, 0x7770, RZ ;  /* 0x0000777018087816 */ /* 0x001fe400000000ff */
[----:B--2---:R-:W-:-:S02]  /*2c20*/  PRMT R14, R17, 0x7770, RZ ;  /* 0x00007770110e7816 */ /* 0x004fc400000000ff */
[----:B------:R-:W-:Y:S02]  /*2c30*/  IADD3 R2, PT, PT, R23, R2, R13 ;  /* 0x0000000217027210 */ /* 0x000fe40007ffe00d */
[C---:B------:R-:W-:Y:S02]  /*2c40*/  PRMT R10, R24.reuse, 0x7771, RZ ;  /* 0x00007771180a7816 */ /* 0x040fe400000000ff */
[C---:B------:R-:W-:Y:S02]  /*2c50*/  PRMT R15, R17.reuse, 0x7771, RZ ;  /* 0x00007771110f7816 */ /* 0x040fe400000000ff */
[----:B------:R-:W-:Y:S02]  /*2c60*/  PRMT R16, R17, 0x7772, RZ ;  /* 0x0000777211107816 */ /* 0x000fe400000000ff */
[C---:B------:R-:W-:Y:S02]  /*2c70*/  PRMT R12, R24.reuse, 0x7772, RZ ;  /* 0x00007772180c7816 */ /* 0x040fe400000000ff */
[----:B------:R-:W-:-:S02]  /*2c80*/  PRMT R13, R24, 0x7773, RZ ;  /* 0x00007773180d7816 */ /* 0x000fc400000000ff */
[----:B------:R-:W-:Y:S02]  /*2c90*/  PRMT R17, R17, 0x7773, RZ ;  /* 0x0000777311117816 */ /* 0x000fe400000000ff */
[----:B------:R-:W-:Y:S02]  /*2ca0*/  IADD3 R8, PT, PT, R14, R9, R8 ;  /* 0x000000090e087210 */ /* 0x000fe40007ffe008 */
[----:B------:R-:W-:Y:S02]  /*2cb0*/  IADD3 R9, PT, PT, R15, R11, R10 ;  /* 0x0000000b0f097210 */ /* 0x000fe40007ffe00a */
[----:B------:R-:W-:Y:S02]  /*2cc0*/  IADD3 R10, PT, PT, R16, R7, R12 ;  /* 0x00000007100a7210 */ /* 0x000fe40007ffe00c */
[----:B------:R-:W-:-:S07]  /*2cd0*/  IADD3 R11, PT, PT, R17, R2, R13 ;  /* 0x00000002110b7210 */ /* 0x000fce0007ffe00d */
.L_x_14:
[----:B------:R-:W-:Y:S05]  /*2ce0*/  BSYNC.RECONVERGENT B0 ;  /* 0x0000000000007941 */ /* 0x000fea0003800200 */
.L_x_13:
[----:B------:R-:W-:Y:S01]  /*2cf0*/  BAR.SYNC.DEFER_BLOCKING 0x0 ;  /* 0x0000000000007b1d */ /* 0x000fe20000010000 */
[----:B------:R-:W-:-:S05]  /*2d00*/  IMAD R7, R71, -0x4, R3 ;  /* 0xfffffffc47077824 */ /* 0x000fca00078e0203 */
[----:B------:R-:W-:Y:S01]  /*2d10*/  BSSY.RECONVERGENT B0, `(.L_x_15) ;  /* 0x0000034000007945 */ /* 0x000fe20003800200 */
[----:B------:R0:W-:Y:S01]  /*2d20*/  @!P0 STS.128 [R6], R8 ;  /* 0x0000000806008388 */ /* 0x0001e20000000c00 */
[----:B------:R-:W-:Y:S06]  /*2d30*/  BAR.SYNC.DEFER_BLOCKING 0x0 ;  /* 0x0000000000007b1d */ /* 0x000fec0000010000 */
[----:B------:R-:W-:Y:S05]  /*2d40*/  @P1 BRA `(.L_x_16) ;  /* 0x0000000000c01947 */ /* 0x000fea0003800000 */
[----:B------:R-:W-:Y:S04]  /*2d50*/  LDS R2, [R0] ;  /* 0x0000000000027984 */ /* 0x000fe80000000800 */
[----:B0-----:R-:W-:Y:S04]  /*2d60*/  LDS R9, [R0+0x80] ;  /* 0x0000800000097984 */ /* 0x001fe80000000800 */
[----:B------:R-:W0:Y:S04]  /*2d70*/  LDS R6, [R0+0x100] ;  /* 0x0001000000067984 */ /* 0x000e280000000800 */
[----:B------:R-:W-:Y:S04]  /*2d80*/  LDS R11, [R0+0x180] ;  /* 0x00018000000b7984 */ /* 0x000fe80000000800 */
[----:B------:R-:W2:Y:S04]  /*2d90*/  LDS R8, [R0+0x200] ;  /* 0x0002000000087984 */ /* 0x000ea80000000800 */
[----:B------:R-:W-:Y:S04]  /*2da0*/  LDS R13, [R0+0x280] ;  /* 0x00028000000d7984 */ /* 0x000fe80000000800 */
[----:B------:R-:W3:Y:S04]  /*2db0*/  LDS R10, [R0+0x300] ;  /* 0x00030000000a7984 */ /* 0x000ee80000000800 */
[----:B------:R-:W-:Y:S04]  /*2dc0*/  LDS R15, [R0+0x380] ;  /* 0x00038000000f7984 */ /* 0x000fe80000000800 */
[----:B------:R-:W4:Y:S04]  /*2dd0*/  LDS R12, [R0+0x400] ;  /* 0x00040000000c7984 */ /* 0x000f280000000800 */
[----:B------:R-:W-:Y:S04]  /*2de0*/  LDS R17, [R0+0x480] ;  /* 0x0004800000117984 */ /* 0x000fe80000000800 */
[----:B------:R-:W5:Y:S04]  /*2df0*/  LDS R14, [R0+0x500] ;  /* 0x00050000000e7984 */ /* 0x000f680000000800 */
[----:B------:R-:W-:Y:S04]  /*2e00*/  LDS R19, [R0+0x580] ;  /* 0x0005800000137984 */ /* 0x000fe80000000800 */
[----:B------:R-:W1:Y:S01]  /*2e10*/  LDS R16, [R0+0x600] ;  /* 0x0006000000107984 */ /* 0x000e620000000800 */
[----:B0-----:R-:W-:-:S03]  /*2e20*/  IADD3 R2, PT, PT, R6, R9, R2 ;  /* 0x0000000906027210 */ /* 0x001fc60007ffe002 */
[----:B------:R-:W-:Y:S04]  /*2e30*/  LDS R21, [R0+0x680] ;  /* 0x0006800000157984 */ /* 0x000fe80000000800 */
[----:B------:R-:W0:Y:S01]  /*2e40*/  LDS R18, [R0+0x700] ;  /* 0x0007000000127984 */ /* 0x000e220000000800 */
[----:B--2---:R-:W-:-:S03]  /*2e50*/  IADD3 R2, PT, PT, R8, R11, R2 ;  /* 0x0000000b08027210 */ /* 0x004fc60007ffe002 */
[----:B------:R-:W-:Y:S04]  /*2e60*/  LDS R23, [R0+0x780] ;  /* 0x0007800000177984 */ /* 0x000fe80000000800 */
[----:B------:R-:W2:Y:S01]  /*2e70*/  LDS R20, [R0+0x800] ;  /* 0x0008000000147984 */ /* 0x000ea20000000800 */
[----:B---3--:R-:W-:-:S03]  /*2e80*/  IADD3 R2, PT, PT, R10, R13, R2 ;  /* 0x0000000d0a027210 */ /* 0x008fc60007ffe002 */
[----:B------:R-:W-:Y:S04]  /*2e90*/  LDS R25, [R0+0x880] ;  /* 0x0008800000197984 */ /* 0x000fe80000000800 */
[----:B------:R-:W3:Y:S01]  /*2ea0*/  LDS R22, [R0+0x900] ;  /* 0x0009000000167984 */ /* 0x000ee20000000800 */
[----:B----4-:R-:W-:-:S03]  /*2eb0*/  IADD3 R2, PT, PT, R12, R15, R2 ;  /* 0x0000000f0c027210 */ /* 0x010fc60007ffe002 */
[----:B------:R-:W-:Y:S04]  /*2ec0*/  LDS R29, [R0+0x980] ;  /* 0x00098000001d7984 */ /* 0x000fe80000000800 */
[----:B------:R-:W4:Y:S01]  /*2ed0*/  LDS R24, [R0+0xa00] ;  /* 0x000a000000187984 */ /* 0x000f220000000800 */
[----:B-----5:R-:W-:-:S03]  /*2ee0*/  IADD3 R2, PT, PT, R14, R17, R2 ;  /* 0x000000110e027210 */ /* 0x020fc60007ffe002 */
[----:B------:R-:W-:Y:S04]  /*2ef0*/  LDS R9, [R0+0xa80] ;  /* 0x000a800000097984 */ /* 0x000fe80000000800 */
[----:B------:R-:W5:Y:S01]  /*2f00*/  LDS R6, [R0+0xb00] ;  /* 0x000b000000067984 */ /* 0x000f620000000800 */
[----:B-1----:R-:W-:-:S03]  /*2f10*/  IADD3 R2, PT, PT, R16, R19, R2 ;  /* 0x0000001310027210 */ /* 0x002fc60007ffe002 */
        /* <DEDUP_REMOVED lines=12> */
[----:B------:R-:W4:Y:S01]  /*2fe0*/  LDS R19, [R0+0xf80] ;  /* 0x000f800000137984 */ /* 0x000f220000000800 */
[----:B-----5:R-:W-:-:S04]  /*2ff0*/  IADD3 R2, PT, PT, R6, R9, R2 ;  /* 0x0000000906027210 */ /* 0x020fc80007ffe002 */
[----:B-1----:R-:W-:-:S04]  /*3000*/  IADD3 R2, PT, PT, R8, R11, R2 ;  /* 0x0000000b08027210 */ /* 0x002fc80007ffe002 */
[----:B0-----:R-:W-:-:S04]  /*3010*/  IADD3 R2, PT, PT, R10, R13, R2 ;  /* 0x0000000d0a027210 */ /* 0x001fc80007ffe002 */
[----:B--2---:R-:W-:-:S04]  /*3020*/  IADD3 R2, PT, PT, R12, R15, R2 ;  /* 0x0000000f0c027210 */ /* 0x004fc80007ffe002 */
[----:B---3--:R-:W-:-:S05]  /*3030*/  IADD3 R2, PT, PT, R14, R17, R2 ;  /* 0x000000110e027210 */ /* 0x008fca0007ffe002 */
[----:B----4-:R-:W-:-:S07]  /*3040*/  IMAD.IADD R19, R2, 0x1, R19 ;  /* 0x0000000102137824 */ /* 0x010fce00078e0213 */
.L_x_16:
[----:B------:R-:W-:Y:S05]  /*3050*/  BSYNC.RECONVERGENT B0 ;  /* 0x0000000000007941 */ /* 0x000fea0003800200 */
.L_x_15:
[----:B------:R-:W-:Y:S01]  /*3060*/  BAR.SYNC.DEFER_BLOCKING 0x0 ;  /* 0x0000000000007b1d */ /* 0x000fe20000010000 */
[----:B------:R-:W-:-:S04]  /*3070*/  IMAD.MOV.U32 R70, RZ, RZ, RZ ;  /* 0x000000ffff467224 */ /* 0x000fc800078e00ff */
[----:B------:R-:W-:Y:S01]  /*3080*/  IMAD.HI.U32 R2, R71, 0x15555556, R70 ;  /* 0x1555555647027827 */ /* 0x000fe200078e0046 */
[----:B------:R-:W2:Y:S03]  /*3090*/  LDCU UR14, c[0x0][0x3b4] ;  /* 0x00007680ff0e77ac */ /* 0x000ea60008000800 */
[----:B0-----:R-:W-:Y:S01]  /*30a0*/  IMAD R6, R2, 0x4, R3 ;  /* 0x0000000402067824 */ /* 0x001fe200078e0203 */
[----:B------:R-:W0:Y:S01]  /*30b0*/  LDCU UR7, c[0x0][0x3b8] ;  /* 0x00007700ff0777ac */ /* 0x000e220008000800 */
[----:B------:R-:W3:Y:S01]  /*30c0*/  LDCU.64 UR12, c[0x0][0x380] ;  /* 0x00007000ff0c77ac */ /* 0x000ee20008000a00 */
[----:B------:R-:W4:Y:S01]  /*30d0*/  LDCU.64 UR10, c[0x0][0x390] ;  /* 0x00007200ff0a77ac */ /* 0x000f220008000a00 */
[----:B------:R-:W-:Y:S01]  /*30e0*/  @!P1 STS [R0], R19 ;  /* 0x0000001300009388 */ /* 0x000fe20000000800 */
[----:B------:R-:W-:Y:S06]  /*30f0*/  BAR.SYNC.DEFER_BLOCKING 0x0 ;  /* 0x0000000000007b1d */ /* 0x000fec0000010000 */
[----:B------:R-:W5:Y:S04]  /*3100*/  @!P1 LDS R19, [R7+0x7c] ;  /* 0x00007c0007139984 */ /* 0x000f680000000800 */
[----:B-----5:R0:W-:Y:S01]  /*3110*/  STS [R6+0x110], R19 ;  /* 0x0001101306007388 */ /* 0x0201e20000000800 */
[----:B------:R-:W-:Y:S06]  /*3120*/  BAR.SYNC.DEFER_BLOCKING 0x0 ;  /* 0x0000000000007b1d */ /* 0x000fec0000010000 */
[----:B--234-:R-:W-:Y:S05]  /*3130*/  @P1 BRA `(.L_x_17) ;  /* 0x0000000000dc1947 */ /* 0x01cfea0003800000 */
[----:B------:R-:W-:Y:S01]  /*3140*/  IMAD R3, R71, 0x34, R3 ;  /* 0x0000003447037824 */ /* 0x000fe200078e0203 */
[----:B------:R-:W-:-:S04]  /*3150*/  UMOV UR4, 0xffffffff ;  /* 0xffffffff00047882 */ /* 0x000fc80000000000 */
[----:B------:R-:W-:Y:S04]  /*3160*/  LDS R2, [R3+0x110] ;  /* 0x0001100003027984 */ /* 0x000fe80000000800 */
[----:B------:R-:W-:Y:S04]  /*3170*/  LDS R9, [R3+0x114] ;  /* 0x0001140003097984 */ /* 0x000fe80000000800 */
        /* <DEDUP_REMOVED lines=9> */
[----:B------:R-:W1:Y:S01]  /*3210*/  LDS R18, [R3+0x13c] ;  /* 0x00013c0003127984 */ /* 0x000e620000000800 */
[----:B0-----:R-:W-:-:S04]  /*3220*/  IADD3 R19, PT, PT, R8, R9, R2 ;  /* 0x0000000908137210 */ /* 0x001fc80007ffe002 */
[----:B--2---:R-:W-:-:S04]  /*3230*/  IADD3 R19, PT, PT, R11, R19, R10 ;  /* 0x000000130b137210 */ /* 0x004fc80007ffe00a */
[----:B---3--:R-:W-:-:S04]  /*3240*/  IADD3 R19, PT, PT, R13, R19, R12 ;  /* 0x000000130d137210 */ /* 0x008fc80007ffe00c */
[----:B----4-:R-:W-:-:S04]  /*3250*/  IADD3 R19, PT, PT, R15, R19, R14 ;  /* 0x000000130f137210 */ /* 0x010fc80007ffe00e */
[----:B-----5:R-:W-:-:S05]  /*3260*/  IADD3 R19, PT, PT, R17, R19, R16 ;  /* 0x0000001311137210 */ /* 0x020fca0007ffe010 */
[----:B-1----:R-:W-:Y:S01]  /*3270*/  IMAD.IADD R18, R18, 0x1, R19 ;  /* 0x0000000112127824 */ /* 0x002fe200078e0213 */
[----:B------:R-:W-:Y:S06]  /*3280*/  BRA.DIV UR4, `(.L_x_18) ;  /* 0x0000007204307947 */ /* 0x000fec000b800000 */
[----:B------:R-:W0:Y:S02]  /*3290*/  SHFL.UP P0, R19, R18, 0x1, RZ ;  /* 0x0420000012137989 */ /* 0x000e2400000000ff */
[----:B0-----:R-:W-:-:S05]  /*32a0*/  @P0 IMAD.IADD R19, R18, 0x1, R19 ;  /* 0x0000000112130824 */ /* 0x001fca00078e0213 */
[----:B------:R-:W0:Y:S02]  /*32b0*/  SHFL.UP P0, R20, R19, 0x2, RZ ;  /* 0x0440000013147989 */ /* 0x000e2400000000ff */
[----:B0-----:R-:W-:-:S05]  /*32c0*/  @P0 IMAD.IADD R20, R19, 0x1, R20 ;  /* 0x0000000113140824 */ /* 0x001fca00078e0214 */
[----:B------:R-:W0:Y:S02]  /*32d0*/  SHFL.UP P0, R21, R20, 0x4, RZ ;  /* 0x0480000014157989 */ /* 0x000e2400000000ff */
[----:B0-----:R-:W-:-:S05]  /*32e0*/  @P0 IMAD.IADD R21, R20, 0x1, R21 ;  /* 0x0000000114150824 */ /* 0x001fca00078e0215 */
[----:B------:R-:W0:Y:S02]  /*32f0*/  SHFL.UP P0, R22, R21, 0x8, RZ ;  /* 0x0500000015167989 */ /* 0x000e2400000000ff */
[----:B0-----:R-:W-:-:S05]  /*3300*/  @P0 IMAD.IADD R22, R21, 0x1, R22 ;  /* 0x0000000115160824 */ /* 0x001fca00078e0216 */
[----:B------:R0:W1:Y:S02]  /*3310*/  SHFL.UP P0, R23, R22, 0x10, RZ ;  /* 0x0600000016177989 */ /* 0x00006400000000ff */
.L_x_32:
[----:B-1----:R-:W-:-:S04]  /*3320*/  @P0 IMAD.IADD R23, R22, 0x1, R23 ;  /* 0x0000000116170824 */ /* 0x002fc800078e0217 */
[----:B------:R-:W-:-:S04]  /*3330*/  IMAD.IADD R18, R23, 0x1, -R18 ;  /* 0x0000000117127824 */ /* 0x000fc800078e0a12 */
[----:B------:R-:W-:Y:S01]  /*3340*/  IMAD.IADD R2, R2, 0x1, R18 ;  /* 0x0000000102027824 */ /* 0x000fe200078e0212 */
[----:B------:R2:W-:Y:S03]  /*3350*/  STS [R3+0x110], R18 ;  /* 0x0001101203007388 */ /* 0x0005e60000000800 */
        /* <DEDUP_REMOVED lines=19> */
[----:B------:R2:W-:Y:S04]  /*3490*/  STS [R3+0x138], R16 ;  /* 0x0001381003007388 */ /* 0x0005e80000000800 */
[----:B------:R2:W-:Y:S02]  /*34a0*/  STS [R3+0x13c], R20 ;  /* 0x00013c1403007388 */ /* 0x0005e40000000800 */
.L_x_17:
[----:B------:R-:W-:Y:S05]  /*34b0*/  WARPSYNC.ALL ;  /* 0x0000000000007948 */ /* 0x000fea0003800000 */
[----:B------:R-:W-:Y:S06]  /*34c0*/  BAR.SYNC.DEFER_BLOCKING 0x0 ;  /* 0x0000000000007b1d */ /* 0x000fec0000010000 */
[----:B--2---:R-:W2:Y:S02]  /*34d0*/  LDS R2, [R6+0x110] ;  /* 0x0001100006027984 */ /* 0x004ea40000000800 */
[----:B--2---:R-:W-:-:S05]  /*34e0*/  IMAD.IADD R2, R27, 0x1, R2 ;  /* 0x000000011b027824 */ /* 0x004fca00078e0202 */
[----:B------:R-:W-:Y:S01]  /*34f0*/  @!P1 STS [R0+0x80], R2 ;  /* 0x0000800200009388 */ /* 0x000fe20000000800 */
[----:B------:R-:W-:Y:S06]  /*3500*/  BAR.SYNC.DEFER_BLOCKING 0x0 ;  /* 0x0000000000007b1d */ /* 0x000fec0000010000 */
[----:B------:R-:W2:Y:S02]  /*3510*/  @!P1 LDS R2, [R7+0xfc] ;  /* 0x0000fc0007029984 */ /* 0x000ea40000000800 */
[----:B------:R-:W-:Y:S01]  /*3520*/  BAR.SYNC.DEFER_BLOCKING 0x0 ;  /* 0x0000000000007b1d */ /* 0x000fe20000010000 */
[----:B--2---:R-:W-:-:S04]  /*3530*/  ISETP.NE.AND P0, PT, R2, R5, PT ;  /* 0x000000050200720c */ /* 0x004fc80003f05270 */
[----:B------:R-:W-:-:S04]  /*3540*/  ISETP.EQ.OR P0, PT, R2, RZ, !P0 ;  /* 0x000000ff0200720c */ /* 0x000fc80004702670 */
[----:B------:R-:W-:-:S13]  /*3550*/  ISETP.GT.U32.OR P0, PT, R71, 0x1f, P0 ;  /* 0x0000001f4700780c */ /* 0x000fda0000704470 */
[----:B------:R-:W-:Y:S06]  /*3560*/  BAR.RED.AND.DEFER_BLOCKING 0x0, P0 ;  /* 0x0000000000007b1d */ /* 0x000fec0000014400 */
[----:B------:R-:W2:Y:S02]  /*3570*/  B2R.RESULT RZ, P0 ;  /* 0x0000000000ff731c */ /* 0x000ea40000004000 */
[----:B--2---:R-:W-:Y:S05]  /*3580*/  @P0 BRA `(.L_x_19) ;  /* 0x0000005c00c80947 */ /* 0x004fea0003800000 */
[----:B------:R-:W-:-:S13]  /*3590*/  ISETP.GE.AND P0, PT, R5, 0x1080, PT ;  /* 0x000010800500780c */ /* 0x000fda0003f06270 */
[----:B------:R-:W-:Y:S05]  /*35a0*/  @!P0 BRA `(.L_x_20) ;  /* 0x0000002800b48947 */ /* 0x000fea0003800000 */
[----:B0-----:R-:W-:-:S07]  /*35b0*/  IMAD R6, R71, 0x40, R0 ;  /* 0x0000004047067824 */ /* 0x001fce00078e0200 */
.L_x_21:
[----:B0-----:R-:W-:-:S04]  /*35c0*/  IADD3 R9, P0, PT, R71, R27, RZ ;  /* 0x0000001b47097210 */ /* 0x001fc80007f1e0ff */
[----:B------:R-:W-:Y:S02]  /*35d0*/  LEA.HI.X.SX32 R10, R27, RZ, 0x1, P0 ;  /* 0x000000ff1b0a7211 */ /* 0x000fe400000f0eff */
[----:B------:R-:W-:-:S04]  /*35e0*/  LEA R8, P0, R9, UR12, 0x2 ;  /* 0x0000000c09087c11 */ /* 0x000fc8000f8010ff */
[----:B------:R-:W-:-:S05]  /*35f0*/  LEA.HI.X R9, R9, UR13, R10, 0x2, P0 ;  /* 0x0000000d09097c11 */ /* 0x000fca00080f140a */
[----:B------:R-:W2:Y:S04]  /*3600*/  LDG.E R11, desc[UR8][R8.64] ;  /* 0x00000008080b7981 */ /* 0x000ea8000c1e1900 */
[----:B------:R-:W3:Y:S04]  /*3610*/  LDG.E R13, desc[UR8][R8.64+0x600] ;  /* 0x00060008080d7981 */ /* 0x000ee8000c1e1900 */
[----:B------:R-:W4:Y:S04]  /*3620*/  LDG.E R15, desc[UR8][R8.64+0xc00] ;  /* 0x000c0008080f7981 */ /* 0x000f28000c1e1900 */
[----:B------:R-:W5:Y:S04]  /*3630*/  LDG.E R19, desc[UR8][R8.64+0x1200] ;  /* 0x0012000808137981 */ /* 0x000f68000c1e1900 */
[----:B------:R-:W5:Y:S04]  /*3640*/  LDG.E R21, desc[UR8][R8.64+0x1800] ;  /* 0x0018000808157981 */ /* 0x000f68000c1e1900 */
[----:B------:R-:W5:Y:S04]  /*3650*/  LDG.E R23, desc[UR8][R8.64+0x1e00] ;  /* 0x001e000808177981 */ /* 0x000f68000c1e1900 */
[----:B------:R-:W5:Y:S04]  /*3660*/  LDG.E R25, desc[UR8][R8.64+0x2400] ;  /* 0x0024000808197981 */ /* 0x000f68000c1e1900 */
[----:B------:R-:W5:Y:S04]  /*3670*/  LDG.E R29, desc[UR8][R8.64+0x2a00] ;  /* 0x002a0008081d7981 */ /* 0x000f68000c1e1900 */
[----:B------:R-:W5:Y:S04]  /*3680*/  LDG.E R33, desc[UR8][R8.64+0x3000] ;  /* 0x0030000808217981 */ /* 0x000f68000c1e1900 */
[----:B------:R-:W5:Y:S04]  /*3690*/  LDG.E R35, desc[UR8][R8.64+0x3600] ;  /* 0x0036000808237981 */ /* 0x000f68000c1e1900 */
[----:B------:R0:W5:Y:S01]  /*36a0*/  LDG.E R37, desc[UR8][R8.64+0x3c00] ;  /* 0x003c000808257981 */ /* 0x000162000c1e1900 */
[----:B------:R-:W-:Y:S05]  /*36b0*/  WARPSYNC.ALL ;  /* 0x0000000000007948 */ /* 0x000fea0003800000 */
[----:B------:R-:W-:Y:S01]  /*36c0*/  IMAD R12, R71, 0x28, R0 ;  /* 0x00000028470c7824 */ /* 0x000fe200078e0200 */
[----:B------:R-:W-:Y:S01]  /*36d0*/  UBMSK UR6, URZ, UR7 ;  /* 0x00000007ff06729b */ /* 0x000fe20008000000 */
[----:B------:R-:W1:Y:S01]  /*36e0*/  S2R R68, SR_LANEID ;  /* 0x0000000000447919 */ /* 0x000e620000000000 */
[----:B------:R-:W1:Y:S01]  /*36f0*/  S2UR UR5, SR_CgaCtaId ;  /* 0x00000000000579c3 */ /* 0x000e620000008800 */
[----:B0-----:R-:W-:Y:S01]  /*3700*/  IMAD.MOV.U32 R8, RZ, RZ, -0x80000000 ;  /* 0x80000000ff087424 */ /* 0x001fe200078e00ff */
[----:B------:R-:W-:Y:S01]  /*3710*/  UMOV UR4, 0x400 ;  /* 0x0000040000047882 */ /* 0x000fe20000000000 */
[----:B------:R-:W-:-:S04]  /*3720*/  SHF.R.U32.HI R72, RZ, 0x5, R71 ;  /* 0x00000005ff487819 */ /* 0x000fc80000011647 */
[C---:B------:R-:W-:Y:S02]  /*3730*/  ISETP.NE.AND P4, PT, R72.reuse, 0xa, PT ;  /* 0x0000000a4800780c */ /* 0x040fe40003f85270 */
[----:B------:R-:W-:Y:S01]  /*3740*/  ISETP.NE.AND P3, PT, R72, 0xb, PT ;  /* 0x0000000b4800780c */ /* 0x000fe20003f65270 */
[----:B-1----:R-:W-:Y:S01]  /*3750*/  ULEA UR4, UR5, UR4, 0x18 ;  /* 0x0000000405047291 */ /* 0x002fe2000f8ec0ff */
[----:B------:R-:W-:Y:S01]  /*3760*/  ISETP.NE.AND P1, PT, R68, 0x1f, PT ;  /* 0x0000001f4400780c */ /* 0x000fe20003f25270 */
[----:B--2---:R-:W-:Y:S04]  /*3770*/  STS [R0], R11 ;  /* 0x0000000b00007388 */ /* 0x004fe80000000800 */
[----:B---3--:R-:W-:Y:S04]  /*3780*/  STS [R0+0x600], R13 ;  /* 0x0006000d00007388 */ /* 0x008fe80000000800 */
[----:B----4-:R-:W-:Y:S04]  /*3790*/  STS [R0+0xc00], R15 ;  /* 0x000c000f00007388 */ /* 0x010fe80000000800 */
[----:B-----5:R-:W-:Y:S04]  /*37a0*/  STS [R0+0x1200], R19 ;  /* 0x0012001300007388 */ /* 0x020fe80000000800 */
[----:B------:R-:W-:Y:S04]  /*37b0*/  STS [R0+0x1800], R21 ;  /* 0x0018001500007388 */ /* 0x000fe80000000800 */
[----:B------:R-:W-:Y:S04]  /*37c0*/  STS [R0+0x1e00], R23 ;  /* 0x001e001700007388 */ /* 0x000fe80000000800 */
[----:B------:R-:W-:Y:S04]  /*37d0*/  STS [R0+0x2400], R25 ;  /* 0x0024001900007388 */ /* 0x000fe80000000800 */
[----:B------:R-:W-:Y:S04]  /*37e0*/  STS [R0+0x2a00], R29 ;  /* 0x002a001d00007388 */ /* 0x000fe80000000800 */
[----:B------:R-:W-:Y:S04]  /*37f0*/  STS [R0+0x3000], R33 ;  /* 0x0030002100007388 */ /* 0x000fe80000000800 */
[----:B------:R-:W-:Y:S04]  /*3800*/  STS [R0+0x3600], R35 ;  /* 0x0036002300007388 */ /* 0x000fe80000000800 */
[----:B------:R-:W-:Y:S01]  /*3810*/  STS [R0+0x3c00], R37 ;  /* 0x003c002500007388 */ /* 0x000fe20000000800 */
[----:B------:R-:W-:Y:S06]  /*3820*/  BAR.SYNC.DEFER_BLOCKING 0x0 ;  /* 0x0000000000007b1d */ /* 0x000fec0000010000 */
[----:B------:R-:W0:Y:S04]  /*3830*/  LDS R31, [R12] ;  /* 0x000000000c1f7984 */ /* 0x000e280000000800 */
[----:B------:R-:W1:Y:S04]  /*3840*/  LDS R25, [R12+0x4] ;  /* 0x000004000c197984 */ /* 0x000e680000000800 */
[----:B------:R-:W2:Y:S04]  /*3850*/  LDS R26, [R12+0x8] ;  /* 0x000008000c1a7984 */ /* 0x000ea80000000800 */
[----:B------:R-:W3:Y:S04]  /*3860*/  LDS R28, [R12+0xc] ;  /* 0x00000c000c1c7984 */ /* 0x000ee80000000800 */
[----:B------:R-:W-:Y:S04]  /*3870*/  LDS R29, [R12+0x10] ;  /* 0x000010000c1d7984 */ /* 0x000fe80000000800 */
[----:B------:R-:W-:Y:S04]  /*3880*/  LDS R30, [R12+0x14] ;  /* 0x000014000c1e7984 */ /* 0x000fe80000000800 */
[----:B------:R-:W-:Y:S04]  /*3890*/  LDS R24, [R12+0x18] ;  /* 0x000018000c187984 */ /* 0x000fe80000000800 */
[----:B------:R-:W-:Y:S04]  /*38a0*/  LDS R23, [R12+0x1c] ;  /* 0x00001c000c177984 */ /* 0x000fe80000000800 */
[----:B------:R-:W-:Y:S04]  /*38b0*/  LDS R22, [R12+0x20] ;  /* 0x000020000c167984 */ /* 0x000fe80000000800 */
[----:B------:R-:W-:Y:S01]  /*38c0*/  LDS R21, [R12+0x24] ;  /* 0x000024000c157984 */ /* 0x000fe20000000800 */
[----:B0-----:R-:W-:-:S03]  /*38d0*/  ISETP.GT.AND P0, PT, R31, -0x1, PT ;  /* 0xffffffff1f00780c */ /* 0x001fc60003f04270 */
[----:B------:R0:W-:Y:S01]  /*38e0*/  LDS R20, [R12+0x28] ;  /* 0x000028000c147984 */ /* 0x0001e20000000800 */
[----:B------:R-:W-:Y:S01]  /*38f0*/  SEL R10, R8, 0xffffffff, P0 ;  /* 0xffffffff080a7807 */ /* 0x000fe20000000000 */
[----:B------:R-:W-:Y:S03]  /*3900*/  BAR.SYNC.DEFER_BLOCKING 0x0 ;  /* 0x0000000000007b1d */ /* 0x000fe60000010000 */
[----:B------:R-:W-:-:S04]  /*3910*/  LOP3.LUT R31, R10, R31, RZ, 0x3c, !PT ;  /* 0x0000001f0a1f7212 */ /* 0x000fc800078e3cff */
[----:B------:R-:W-:-:S04]  /*3920*/  ISETP.NE.AND P0, PT, R31, 0x7fffffff, PT ;  /* 0x7fffffff1f00780c */ /* 0x000fc80003f05270 */
[----:B------:R-:W-:Y:S02]  /*3930*/  SEL R9, R31, 0x80000000, P0 ;  /* 0x800000001f097807 */ /* 0x000fe40000000000 */
[----:B-1----:R-:W-:Y:S02]  /*3940*/  ISETP.GT.AND P0, PT, R25, -0x1, PT ;  /* 0xffffffff1900780c */ /* 0x002fe40003f04270 */
[----:B------:R-:W-:-:S04]  /*3950*/  SHF.R.U32.HI R9, RZ, UR14, R9 ;  /* 0x0000000eff097c19 */ /* 0x000fc80008011609 */
[----:B------:R-:W-:-:S04]  /*3960*/  LOP3.LUT R9, R9, UR6, RZ, 0xc0, !PT ;  /* 0x0000000609097c12 */ /* 0x000fc8000f8ec0ff */
[----:B------:R-:W-:Y:S01]  /*3970*/  LOP3.LUT R11, R9, 0xf, RZ, 0xc, !PT ;  /* 0x0000000f090b7812 */ /* 0x000fe200078e0cff */
[----:B------:R-:W-:Y:S01]  /*3980*/  STS [R0], RZ ;  /* 0x000000ff00007388 */ /* 0x000fe20000000800 */
[----:B------:R-:W-:-:S03]  /*3990*/  SHF.R.U32.HI R9, RZ, 0x3, R9 ;  /* 0x00000003ff097819 */ /* 0x000fc60000011609 */
[----:B------:R-:W-:Y:S01]  /*39a0*/  IMAD R11, R11, 0x600, R0 ;  /* 0x000006000b0b7824 */ /* 0x000fe200078e0200 */
[----:B------:R-:W-:Y:S01]  /*39b0*/  LOP3.LUT R10, R9, 0x1ffffffe, RZ, 0xc0, !PT ;  /* 0x1ffffffe090a7812 */ /* 0x000fe200078ec0ff */
[----:B------:R-:W-:Y:S04]  /*39c0*/  STS [R0+0x600], RZ ;  /* 0x000600ff00007388 */ /* 0x000fe80000000800 */
[----:B------:R-:W-:Y:S01]  /*39d0*/  IMAD.IADD R11, R11, 0x1, -R10 ;  /* 0x000000010b0b7824 */ /* 0x000fe200078e0a0a */
[----:B------:R-:W-:Y:S01]  /*39e0*/  STS [R0+0xc00], RZ ;  /* 0x000c00ff00007388 */ /* 0x000fe20000000800 */
[----:B------:R-:W-:-:S03]  /*39f0*/  SEL R10, R8, 0xffffffff, P0 ;  /* 0xffffffff080a7807 */ /* 0x000fc60000000000 */
[----:B------:R-:W-:Y:S01]  /*3a00*/  STS [R0+0x1200], RZ ;  /* 0x001200ff00007388 */ /* 0x000fe20000000800 */
[----:B------:R-:W-:-:S03]  /*3a10*/  LOP3.LUT R25, R10, R25, RZ, 0x3c, !PT ;  /* 0x000000190a197212 */ /* 0x000fc600078e3cff */
[----:B------:R-:W-:Y:S01]  /*3a20*/  STS [R0+0x1800], RZ ;  /* 0x001800ff00007388 */ /* 0x000fe20000000800 */
[----:B------:R-:W-:-:S03]  /*3a30*/  ISETP.NE.AND P0, PT, R25, 0x7fffffff, PT ;  /* 0x7fffffff1900780c */ /* 0x000fc60003f05270 */
[----:B------:R-:W-:Y:S01]  /*3a40*/  STS [R0+0x1e00], RZ ;  /* 0x001e00ff00007388 */ /* 0x000fe20000000800 */
[----:B------:R-:W-:Y:S02]  /*3a50*/  SEL R9, R25, 0x80000000, P0 ;  /* 0x8000000019097807 */ /* 0x000fe40000000000 */
[----:B--2---:R-:W-:Y:S01]  /*3a60*/  ISETP.GT.AND P0, PT, R26, -0x1, PT ;  /* 0xffffffff1a00780c */ /* 0x004fe20003f04270 */
[----:B------:R-:W-:Y:S01]  /*3a70*/  STS [R0+0x2400], RZ ;  /* 0x002400ff00007388 */ /* 0x000fe20000000800 */
[----:B------:R-:W-:-:S03]  /*3a80*/  SHF.R.U32.HI R9, RZ, UR14, R9 ;  /* 0x0000000eff097c19 */ /* 0x000fc60008011609 */
[----:B------:R-:W-:Y:S01]  /*3a90*/  STS [R0+0x2a00], RZ ;  /* 0x002a00ff00007388 */ /* 0x000fe20000000800 */
[----:B------:R-:W-:-:S03]  /*3aa0*/  LOP3.LUT R9, R9, UR6, RZ, 0xc0, !PT ;  /* 0x0000000609097c12 */ /* 0x000fc6000f8ec0ff */
[----:B------:R-:W-:Y:S01]  /*3ab0*/  STS [R0+0x3000], RZ ;  /* 0x003000ff00007388 */ /* 0x000fe20000000800 */
[----:B------:R-:W-:Y:S02]  /*3ac0*/  LOP3.LUT R13, R9, 0xf, RZ, 0xc, !PT ;  /* 0x0000000f090d7812 */ /* 0x000fe400078e0cff */
[----:B------:R-:W-:Y:S01]  /*3ad0*/  SHF.R.U32.HI R9, RZ, 0x3, R9 ;  /* 0x00000003ff097819 */ /* 0x000fe20000011609 */
[----:B------:R-:W-:Y:S02]  /*3ae0*/  STS [R0+0x3600], RZ ;  /* 0x003600ff00007388 */ /* 0x000fe40000000800 */
[----:B------:R-:W-:Y:S01]  /*3af0*/  IMAD R13, R13, 0x600, R0 ;  /* 0x000006000d0d7824 */ /* 0x000fe200078e0200 */
[----:B0-----:R-:W-:Y:S01]  /*3b00*/  LOP3.LUT R12, R9, 0x1ffffffe, RZ, 0xc0, !PT ;  /* 0x1ffffffe090c7812 */ /* 0x001fe200078ec0ff */
[----:B------:R-:W-:Y:S01]  /*3b10*/  STS [R0+0x3c00], RZ ;  /* 0x003c00ff00007388 */ /* 0x000fe20000000800 */
[----:B------:R-:W-:-:S03]  /*3b20*/  SEL R9, R8, 0xffffffff, P0 ;  /* 0xffffffff08097807 */ /* 0x000fc60000000000 */
[----:B------:R-:W-:Y:S01]  /*3b30*/  STS [R0+0x4200], RZ ;  /* 0x004200ff00007388 */ /* 0x000fe20000000800 */
[----:B------:R-:W-:Y:S01]  /*3b40*/  IMAD.IADD R12, R13, 0x1, -R12 ;  /* 0x000000010d0c7824 */ /* 0x000fe200078e0a0c */
[----:B------:R-:W-:Y:S02]  /*3b50*/  LOP3.LUT R26, R9, R26, RZ, 0x3c, !PT ;  /* 0x0000001a091a7212 */ /* 0x000fe400078e3cff */
[----:B------:R-:W-:Y:S02]  /*3b60*/  STS [R0+0x4800], RZ ;  /* 0x004800ff00007388 */ /* 0x000fe40000000800 */
[C---:B------:R-:W-:Y:S02]  /*3b70*/  ISETP.NE.AND P0, PT, R26.reuse, 0x7fffffff, PT ;  /* 0x7fffffff1a00780c */ /* 0x040fe40003f05270 */
[----:B------:R-:W-:Y:S02]  /*3b80*/  STS [R0+0x4e00], RZ ;  /* 0x004e00ff00007388 */ /* 0x000fe40000000800 */
[----:B------:R-:W-:-:S02]  /*3b90*/  SEL R9, R26, 0x80000000, P0 ;  /* 0x800000001a097807 */ /* 0x000fc40000000000 */
[----:B------:R-:W-:Y:S01]  /*3ba0*/  STS [R0+0x5400], RZ ;  /* 0x005400ff00007388 */ /* 0x000fe20000000800 */
[----:B---3--:R-:W-:Y:S02]  /*3bb0*/  ISETP.GT.AND P0, PT, R28, -0x1, PT ;  /* 0xffffffff1c00780c */ /* 0x008fe40003f04270 */
[----:B------:R-:W-:Y:S01]  /*3bc0*/  SHF.R.U32.HI R9, RZ, UR14, R9 ;  /* 0x0000000eff097c19 */ /* 0x000fe20008011609 */
[----:B------:R-:W-:Y:S03]  /*3bd0*/  STS [R0+0x5a00], RZ ;  /* 0x005a00ff00007388 */ /* 0x000fe60000000800 */
[----:B------:R-:W-:Y:S01]  /*3be0*/  LOP3.LUT R9, R9, UR6, RZ, 0xc0, !PT ;  /* 0x0000000609097c12 */ /* 0x000fe2000f8ec0ff */
[----:B------:R-:W-:Y:S03]  /*3bf0*/  STS [R0+0x6000], RZ ;  /* 0x006000ff00007388 */ /* 0x000fe60000000800 */
[----:B------:R-:W-:Y:S01]  /*3c00*/  LOP3.LUT R13, R9, 0xf, RZ, 0xc, !PT ;  /* 0x0000000f090d7812 */ /* 0x000fe200078e0cff */
[----:B------:R-:W0:Y:S01]  /*3c10*/  LDS.U16 R33, [R11+0x2] ;  /* 0x000002000b217984 */ /* 0x000e220000000400 */
[----:B------:R-:W-:-:S03]  /*3c20*/  SHF.R.U32.HI R9, RZ, 0x3, R9 ;  /* 0x00000003ff097819 */ /* 0x000fc60000011609 */
[----:B------:R-:W-:Y:S02]  /*3c30*/  IMAD R13, R13, 0x600, R0 ;  /* 0x000006000d0d7824 */ /* 0x000fe400078e0200 */
[----:B0-----:R-:W-:-:S05]  /*3c40*/  VIADD R10, R33, 0x1 ;  /* 0x00000001210a7836 */ /* 0x001fca0000000000 */
[----:B------:R0:W-:Y:S04]  /*3c50*/  STS.U16 [R11+0x2], R10 ;  /* 0x0000020a0b007388 */ /* 0x0001e80000000400 */
[----:B------:R-:W1:Y:S01]  /*3c60*/  LDS.U16 R34, [R12+0x2] ;  /* 0x000002000c227984 */ /* 0x000e620000000400 */
[----:B0-----:R-:W-:Y:S02]  /*3c70*/  LOP3.LUT R10, R9, 0x1ffffffe, RZ, 0xc0, !PT ;  /* 0x1ffffffe090a7812 */ /* 0x001fe400078ec0ff */
[----:B------:R-:W-:-:S03]  /*3c80*/  SEL R9, R8, 0xffffffff, P0 ;  /* 0xffffffff08097807 */ /* 0x000fc60000000000 */
[----:B------:R-:W-:Y:S01]  /*3c90*/  IMAD.IADD R39, R13, 0x1, -R10 ;  /* 0x000000010d277824 */ /* 0x000fe200078e0a0a */
[----:B------:R-:W-:-:S04]  /*3ca0*/  LOP3.LUT R28, R9, R28, RZ, 0x3c, !PT ;  /* 0x0000001c091c7212 */ /* 0x000fc800078e3cff */
[----:B------:R-:W-:-:S04]  /*3cb0*/  ISETP.NE.AND P0, PT, R28, 0x7fffffff, PT ;  /* 0x7fffffff1c00780c */ /* 0x000fc80003f05270 */
[----:B------:R-:W-:Y:S02]  /*3cc0*/  SEL R9, R28, 0x80000000, P0 ;  /* 0x800000001c097807 */ /* 0x000fe40000000000 */
[----:B------:R-:W-:Y:S02]  /*3cd0*/  ISETP.GT.AND P0, PT, R29, -0x1, PT ;  /* 0xffffffff1d00780c */ /* 0x000fe40003f04270 */
[----:B------:R-:W-:Y:S02]  /*3ce0*/  SHF.R.U32.HI R9, RZ, UR14, R9 ;  /* 0x0000000eff097c19 */ /* 0x000fe40008011609 */
[----:B------:R-:W-:Y:S02]  /*3cf0*/  SEL R10, R8, 0xffffffff, P0 ;  /* 0xffffffff080a7807 */ /* 0x000fe40000000000 */
[----:B------:R-:W-:Y:S02]  /*3d00*/  LOP3.LUT R9, R9, UR6, RZ, 0xc0, !PT ;  /* 0x0000000609097c12 */ /* 0x000fe4000f8ec0ff */
[----:B------:R-:W-:-:S02]  /*3d10*/  LOP3.LUT R29, R10, R29, RZ, 0x3c, !PT ;  /* 0x0000001d0a1d7212 */ /* 0x000fc400078e3cff */
[----:B------:R-:W-:Y:S02]  /*3d20*/  LOP3.LUT R13, R9, 0xf, RZ, 0xc, !PT ;  /* 0x0000000f090d7812 */ /* 0x000fe400078e0cff */
[----:B------:R-:W-:Y:S02]  /*3d30*/  SHF.R.U32.HI R9, RZ, 0x3, R9 ;  /* 0x00000003ff097819 */ /* 0x000fe40000011609 */
[----:B------:R-:W-:Y:S01]  /*3d40*/  ISETP.NE.AND P0, PT, R29, 0x7fffffff, PT ;  /* 0x7fffffff1d00780c */ /* 0x000fe20003f05270 */
[----:B------:R-:W-:Y:S01]  /*3d50*/  IMAD R13, R13, 0x600, R0 ;  /* 0x000006000d0d7824 */ /* 0x000fe200078e0200 */
[----:B------:R-:W-:Y:S01]  /*3d60*/  LOP3.LUT R38, R9, 0x1ffffffe, RZ, 0xc0, !PT ;  /* 0x1ffffffe09267812 */ /* 0x000fe200078ec0ff */
[----:B-1----:R-:W-:Y:S01]  /*3d70*/  VIADD R11, R34, 0x1 ;  /* 0x00000001220b7836 */ /* 0x002fe20000000000 */
[----:B------:R-:W-:-:S03]  /*3d80*/  SEL R9, R29, 0x80000000, P0 ;  /* 0x800000001d097807 */ /* 0x000fc60000000000 */
[----:B------:R-:W-:Y:S01]  /*3d90*/  IMAD.IADD R38, R13, 0x1, -R38 ;  /* 0x000000010d267824 */ /* 0x000fe200078e0a26 */
[----:B------:R-:W-:Y:S01]  /*3da0*/  ISETP.GT.AND P0, PT, R30, -0x1, PT ;  /* 0xffffffff1e00780c */ /* 0x000fe20003f04270 */
[----:B------:R0:W-:Y:S01]  /*3db0*/  STS.U16 [R12+0x2], R11 ;  /* 0x0000020b0c007388 */ /* 0x0001e20000000400 */
[----:B------:R-:W-:-:S03]  /*3dc0*/  SHF.R.U32.HI R9, RZ, UR14, R9 ;  /* 0x0000000eff097c19 */ /* 0x000fc60008011609 */
[----:B------:R-:W1:Y:S01]  /*3dd0*/  LDS.U16 R37, [R39+0x2] ;  /* 0x0000020027257984 */ /* 0x000e620000000400 */
[----:B------:R-:W-:-:S04]  /*3de0*/  LOP3.LUT R9, R9, UR6, RZ, 0xc0, !PT ;  /* 0x0000000609097c12 */ /* 0x000fc8000f8ec0ff */
[----:B0-----:R-:W-:Y:S02]  /*3df0*/  LOP3.LUT R11, R9, 0xf, RZ, 0xc, !PT ;  /* 0x0000000f090b7812 */ /* 0x001fe400078e0cff */
[----:B------:R-:W-:-:S03]  /*3e00*/  SHF.R.U32.HI R9, RZ, 0x3, R9 ;  /* 0x00000003ff097819 */ /* 0x000fc60000011609 */
[----:B------:R-:W-:Y:S01]  /*3e10*/  IMAD R32, R11, 0x600, R0 ;  /* 0x000006000b207824 */ /* 0x000fe200078e0200 */
[----:B------:R-:W-:-:S05]  /*3e20*/  LOP3.LUT R9, R9, 0x1ffffffe, RZ, 0xc0, !PT ;  /* 0x1ffffffe09097812 */ /* 0x000fca00078ec0ff */
[----:B------:R-:W-:Y:S01]  /*3e30*/  IMAD.IADD R32, R32, 0x1, -R9 ;  /* 0x0000000120207824 */ /* 0x000fe200078e0a09 */
[----:B------:R-:W-:-:S04]  /*3e40*/  SEL R9, R8, 0xffffffff, P0 ;  /* 0xffffffff08097807 */ /* 0x000fc80000000000 */
[----:B------:R-:W-:-:S04]  /*3e50*/  LOP3.LUT R30, R9, R30, RZ, 0x3c, !PT ;  /* 0x0000001e091e7212 */ /* 0x000fc800078e3cff */
[----:B------:R-:W-:-:S04]  /*3e60*/  ISETP.NE.AND P0, PT, R30, 0x7fffffff, PT ;  /* 0x7fffffff1e00780c */ /* 0x000fc80003f05270 */
[----:B------:R-:W-:Y:S02]  /*3e70*/  SEL R9, R30, 0x80000000, P0 ;  /* 0x800000001e097807 */ /* 0x000fe40000000000 */
[----:B------:R-:W-:Y:S02]  /*3e80*/  ISETP.GT.AND P0, PT, R24, -0x1, PT ;  /* 0xffffffff1800780c */ /* 0x000fe40003f04270 */
[----:B------:R-:W-:-:S04]  /*3e90*/  SHF.R.U32.HI R9, RZ, UR14, R9 ;  /* 0x0000000eff097c19 */ /* 0x000fc80008011609 */
[----:B------:R-:W-:Y:S01]  /*3ea0*/  LOP3.LUT R9, R9, UR6, RZ, 0xc0, !PT ;  /* 0x0000000609097c12 */ /* 0x000fe2000f8ec0ff */
[----:B-1----:R-:W-:-:S03]  /*3eb0*/  VIADD R12, R37, 0x1 ;  /* 0x00000001250c7836 */ /* 0x002fc60000000000 */
[----:B------:R-:W-:Y:S02]  /*3ec0*/  LOP3.LUT R13, R9, 0xf, RZ, 0xc, !PT ;  /* 0x0000000f090d7812 */ /* 0x000fe400078e0cff */
[----:B------:R-:W-:Y:S01]  /*3ed0*/  SHF.R.U32.HI R9, RZ, 0x3, R9 ;  /* 0x00000003ff097819 */ /* 0x000fe20000011609 */
[----:B------:R-:W-:Y:S02]  /*3ee0*/  STS.U16 [R39+0x2], R12 ;  /* 0x0000020c27007388 */ /* 0x000fe40000000400 */
[----:B------:R-:W-:Y:S01]  /*3ef0*/  IMAD R13, R13, 0x600, R0 ;  /* 0x000006000d0d7824 */ /* 0x000fe200078e0200 */
[----:B------:R-:W-:Y:S01]  /*3f00*/  LOP3.LUT R40, R9, 0x1ffffffe, RZ, 0xc0, !PT ;  /* 0x1ffffffe09287812 */ /* 0x000fe200078ec0ff */
[----:B------:R-:W0:Y:S01]  /*3f10*/  LDS.U16 R36, [R38+0x2] ;  /* 0x0000020026247984 */ /* 0x000e220000000400 */
        /* <DEDUP_REMOVED lines=14> */
[----:B------:R-:W-:Y:S02]  /*4000*/  LOP3.LUT R42, R9, 0x1ffffffe, RZ, 0xc0, !PT ;  /* 0x1ffffffe092a7812 */ /* 0x000fe400078ec0ff */
[----:B------:R-:W-:Y:S02]  /*4010*/  SEL R10, R23, 0x80000000, P0 ;  /* 0x80000000170a7807 */ /* 0x000fe40000000000 */
[----:B------:R-:W-:Y:S01]  /*4020*/  ISETP.GT.AND P0, PT, R22, -0x1, PT ;  /* 0xffffffff1600780c */ /* 0x000fe20003f04270 */
[----:B------:R-:W-:Y:S01]  /*4030*/  IMAD.IADD R42, R13, 0x1, -R42 ;  /* 0x000000010d2a7824 */ /* 0x000fe200078e0a2a */
[----:B------:R-:W-:Y:S01]  /*4040*/  SHF.R.U32.HI R10, RZ, UR14, R10 ;  /* 0x0000000eff0a7c19 */ /* 0x000fe2000801160a */
[----:B0-----:R-:W-:-:S03]  /*4050*/  VIADD R11, R36, 0x1 ;  /* 0x00000001240b7836 */ /* 0x001fc60000000000 */
[----:B------:R-:W-:Y:S02]  /*4060*/  LOP3.LUT R10, R10, UR6, RZ, 0xc0, !PT ;  /* 0x000000060a0a7c12 */ /* 0x000fe4000f8ec0ff */
[----:B------:R-:W-:Y:S04]  /*4070*/  STS.U16 [R38+0x2], R11 ;  /* 0x0000020b26007388 */ /* 0x000fe80000000400 */
[----:B------:R-:W0:Y:S02]  /*4080*/  LDS.U16 R35, [R32+0x2] ;  /* 0x0000020020237984 */ /* 0x000e240000000400 */
[----:B0-----:R-:W-:-:S05]  /*4090*/  VIADD R11, R35, 0x1 ;  /* 0x00000001230b7836 */ /* 0x001fca0000000000 */
[----:B------:R0:W-:Y:S04]  /*40a0*/  STS.U16 [R32+0x2], R11 ;  /* 0x0000020b20007388 */ /* 0x0001e80000000400 */
[----:B------:R-:W1:Y:S01]  /*40b0*/  LDS.U16 R41, [R40+0x2] ;  /* 0x0000020028297984 */ /* 0x000e620000000400 */
[----:B0-----:R-:W-:Y:S02]  /*40c0*/  LOP3.LUT R11, R10, 0xf, RZ, 0xc, !PT ;  /* 0x0000000f0a0b7812 */ /* 0x001fe400078e0cff */
[----:B------:R-:W-:-:S03]  /*40d0*/  SHF.R.U32.HI R10, RZ, 0x3, R10 ;  /* 0x00000003ff0a7819 */ /* 0x000fc6000001160a */
[----:B------:R-:W-:Y:S02]  /*40e0*/  IMAD R44, R11, 0x600, R0 ;  /* 0x000006000b2c7824 */ /* 0x000fe400078e0200 */
[----:B-1----:R-:W-:-:S05]  /*40f0*/  VIADD R9, R41, 0x1 ;  /* 0x0000000129097836 */ /* 0x002fca0000000000 */
[----:B------:R0:W-:Y:S04]  /*4100*/  STS.U16 [R40+0x2], R9 ;  /* 0x0000020928007388 */ /* 0x0001e80000000400 */
[----:B------:R-:W1:Y:S01]  /*4110*/  LDS.U16 R43, [R42+0x2] ;  /* 0x000002002a2b7984 */ /* 0x000e620000000400 */
[----:B0-----:R-:W-:-:S05]  /*4120*/  LOP3.LUT R9, R10, 0x1ffffffe, RZ, 0xc0, !PT ;  /* 0x1ffffffe0a097812 */ /* 0x001fca00078ec0ff */
[----:B------:R-:W-:Y:S01]  /*4130*/  IMAD.IADD R44, R44, 0x1, -R9 ;  /* 0x000000012c2c7824 */ /* 0x000fe200078e0a09 */
[----:B------:R-:W-:-:S04]  /*4140*/  SEL R9, R8, 0xffffffff, P0 ;  /* 0xffffffff08097807 */ /* 0x000fc80000000000 */
        /* <DEDUP_REMOVED lines=9> */
[----:B------:R-:W-:Y:S01]  /*41e0*/  SHF.R.U32.HI R9, RZ, 0x3, R9 ;  /* 0x00000003ff097819 */ /* 0x000fe20000011609 */
[----:B-1----:R-:W-:Y:S01]  /*41f0*/  VIADD R11, R43, 0x1 ;  /* 0x000000012b0b7836 */ /* 0x002fe20000000000 */
[----:B------:R-:W-:Y:S01]  /*4200*/  ISETP.NE.AND P0, PT, R21, 0x7fffffff, PT ;  /* 0x7fffffff1500780c */ /* 0x000fe20003f05270 */
[----:B------:R-:W-:Y:S01]  /*4210*/  IMAD R13, R13, 0x600, R0 ;  /* 0x000006000d0d7824 */ /* 0x000fe200078e0200 */
[----:B------:R-:W-:Y:S02]  /*4220*/  LOP3.LUT R46, R9, 0x1ffffffe, RZ, 0xc0, !PT ;  /* 0x1ffffffe092e7812 */ /* 0x000fe400078ec0ff */
[----:B------:R0:W-:Y:S01]  /*4230*/  STS.U16 [R42+0x2], R11 ;  /* 0x0000020b2a007388 */ /* 0x0001e20000000400 */
[----:B------:R-:W-:Y:S02]  /*4240*/  SEL R10, R21, 0x80000000, P0 ;  /* 0x80000000150a7807 */ /* 0x000fe40000000000 */
[----:B------:R-:W-:Y:S01]  /*4250*/  IMAD.IADD R46, R13, 0x1, -R46 ;  /* 0x000000010d2e7824 */ /* 0x000fe200078e0a2e */
[----:B------:R-:W1:Y:S01]  /*4260*/  LDS.U16 R45, [R44+0x2] ;  /* 0x000002002c2d7984 */ /* 0x000e620000000400 */
[----:B------:R-:W-:-:S02]  /*4270*/  SHF.R.U32.HI R10, RZ, UR14, R10 ;  /* 0x0000000eff0a7c19 */ /* 0x000fc4000801160a */
[----:B------:R-:W-:Y:S02]  /*4280*/  ISETP.GT.AND P0, PT, R20, -0x1, PT ;  /* 0xffffffff1400780c */ /* 0x000fe40003f04270 */
[----:B------:R-:W-:-:S04]  /*4290*/  LOP3.LUT R10, R10, UR6, RZ, 0xc0, !PT ;  /* 0x000000060a0a7c12 */ /* 0x000fc8000f8ec0ff */
        /* <DEDUP_REMOVED lines=11> */
[----:B------:R-:W-:-:S04]  /*4350*/  SEL R8, R20, 0x80000000, P0 ;  /* 0x8000000014087807 */ /* 0x000fc80000000000 */
[----:B------:R-:W-:-:S04]  /*4360*/  SHF.R.U32.HI R8, RZ, UR14, R8 ;  /* 0x0000000eff087c19 */ /* 0x000fc80008011608 */
[----:B------:R-:W-:-:S04]  /*4370*/  LOP3.LUT R8, R8, UR6, RZ, 0xc0, !PT ;  /* 0x0000000608087c12 */ /* 0x000fc8000f8ec0ff */
[----:B------:R-:W-:Y:S02]  /*4380*/  LOP3.LUT R9, R8, 0xf, RZ, 0xc, !PT ;  /* 0x0000000f08097812 */ /* 0x000fe400078e0cff */
[----:B------:R-:W-:Y:S01]  /*4390*/  SHF.R.U32.HI R8, RZ, 0x3, R8 ;  /* 0x00000003ff087819 */ /* 0x000fe20000011608 */
[----:B-1----:R-:W-:-:S03]  /*43a0*/  VIADD R11, R47, 0x1 ;  /* 0x000000012f0b7836 */ /* 0x002fc60000000000 */
[----:B------:R-:W-:Y:S01]  /*43b0*/  LOP3.LUT R8, R8, 0x1ffffffe, RZ, 0xc0, !PT ;  /* 0x1ffffffe08087812 */ /* 0x000fe200078ec0ff */
[----:B------:R-:W-:Y:S01]  /*43c0*/  IMAD R51, R9, 0x600, R0 ;  /* 0x0000060009337824 */ /* 0x000fe200078e0200 */
[----:B------:R-:W-:Y:S03]  /*43d0*/  STS.U16 [R46+0x2], R11 ;  /* 0x0000020b2e007388 */ /* 0x000fe60000000400 */
[----:B------:R-:W-:Y:S01]  /*43e0*/  IMAD.IADD R51, R51, 0x1, -R8 ;  /* 0x0000000133337824 */ /* 0x000fe200078e0a08 */
[----:B------:R-:W0:Y:S02]  /*43f0*/  LDS.U16 R49, [R48+0x2] ;  /* 0x0000020030317984 */ /* 0x000e240000000400 */
[----:B0-----:R-:W-:-:S05]  /*4400*/  VIADD R9, R49, 0x1 ;  /* 0x0000000131097836 */ /* 0x001fca0000000000 */
[----:B------:R-:W-:Y:S04]  /*4410*/  STS.U16 [R48+0x2], R9 ;  /* 0x0000020930007388 */ /* 0x000fe80000000400 */
[----:B------:R-:W0:Y:S02]  /*4420*/  LDS.U16 R53, [R51+0x2] ;  /* 0x0000020033357984 */ /* 0x000e240000000400 */
[----:B0-----:R-:W-:-:S05]  /*4430*/  VIADD R8, R53, 0x1 ;  /* 0x0000000135087836 */ /* 0x001fca0000000000 */
[----:B------:R-:W-:Y:S01]  /*4440*/  STS.U16 [R51+0x2], R8 ;  /* 0x0000020833007388 */ /* 0x000fe20000000400 */
[----:B------:R-:W-:Y:S06]  /*4450*/  BAR.SYNC.DEFER_BLOCKING 0x0 ;  /* 0x0000000000007b1d */ /* 0x000fec0000010000 */
[----:B------:R-:W-:Y:S04]  /*4460*/  LDS R50, [R6] ;  /* 0x0000000006327984 */ /* 0x000fe80000000800 */
[----:B------:R-:W0:Y:S04]  /*4470*/  LDS R11, [R6+0x4] ;  /* 0x00000400060b7984 */ /* 0x000e280000000800 */
[----:B------:R-:W1:Y:S04]  /*4480*/  LDS R67, [R6+0x8] ;  /* 0x0000080006437984 */ /* 0x000e680000000800 */
[----:B------:R-:W2:Y:S04]  /*4490*/  LDS R66, [R6+0xc] ;  /* 0x00000c0006427984 */ /* 0x000ea80000000800 */
[----:B------:R-:W3:Y:S04]  /*44a0*/  LDS R65, [R6+0x10] ;  /* 0x0000100006417984 */ /* 0x000ee80000000800 */
[----:B------:R-:W4:Y:S04]  /*44b0*/  LDS R64, [R6+0x14] ;  /* 0x0000140006407984 */ /* 0x000f280000000800 */
[----:B------:R-:W5:Y:S04]  /*44c0*/  LDS R63, [R6+0x18] ;  /* 0x00001800063f7984 */ /* 0x000f680000000800 */
[----:B------:R-:W5:Y:S04]  /*44d0*/  LDS R62, [R6+0x1c] ;  /* 0x00001c00063e7984 */ /* 0x000f680000000800 */
[----:B------:R-:W5:Y:S04]  /*44e0*/  LDS R61, [R6+0x20] ;  /* 0x00002000063d7984 */ /* 0x000f680000000800 */
[----:B------:R-:W5:Y:S04]  /*44f0*/  LDS R60, [R6+0x24] ;  /* 0x00002400063c7984 */ /* 0x000f680000000800 */
[----:B------:R-:W5:Y:S04]  /*4500*/  LDS R59, [R6+0x28] ;  /* 0x00002800063b7984 */ /* 0x000f680000000800 */
[----:B------:R-:W5:Y:S01]  /*4510*/  LDS R58, [R6+0x2c] ;  /* 0x00002c00063a7984 */ /* 0x000f620000000800 */
[----:B0-----:R-:W-:-:S03]  /*4520*/  IMAD.IADD R52, R50, 0x1, R11 ;  /* 0x0000000132347824 */ /* 0x001fc600078e020b */
[----:B------:R-:W0:Y:S01]  /*4530*/  LDS R57, [R6+0x30] ;  /* 0x0000300006397984 */ /* 0x000e220000000800 */
[----:B-1----:R-:W-:-:S03]  /*4540*/  IMAD.IADD R67, R67, 0x1, R52 ;  /* 0x0000000143437824 */ /* 0x002fc600078e0234 */
[----:B------:R-:W1:Y:S01]  /*4550*/  LDS R56, [R6+0x34] ;  /* 0x0000340006387984 */ /* 0x000e620000000800 */
[----:B--2---:R-:W-:-:S03]  /*4560*/  IMAD.IADD R66, R66, 0x1, R67 ;  /* 0x0000000142427824 */ /* 0x004fc600078e0243 */
[----:B------:R-:W2:Y:S01]  /*4570*/  LDS R55, [R6+0x38] ;  /* 0x0000380006377984 */ /* 0x000ea20000000800 */
[----:B---3--:R-:W-:-:S03]  /*4580*/  IMAD.IADD R65, R65, 0x1, R66 ;  /* 0x0000000141417824 */ /* 0x008fc600078e0242 */
[----:B------:R-:W3:Y:S01]  /*4590*/  LDS R54, [R6+0x3c] ;  /* 0x00003c0006367984 */ /* 0x000ee20000000800 */
[----:B----4-:R-:W-:-:S03]  /*45a0*/  IMAD.IADD R64, R64, 0x1, R65 ;  /* 0x0000000140407824 */ /* 0x010fc600078e0241 */
[----:B------:R-:W4:Y:S01]  /*45b0*/  LDS R9, [R6+0x40] ;  /* 0x0000400006097984 */ /* 0x000f220000000800 */
[----:B-----5:R-:W-:-:S04]  /*45c0*/  IMAD.IADD R63, R63, 0x1, R64 ;  /* 0x000000013f3f7824 */ /* 0x020fc800078e0240 */
[----:B------:R-:W-:-:S04]  /*45d0*/  IMAD.IADD R62, R62, 0x1, R63 ;  /* 0x000000013e3e7824 */ /* 0x000fc800078e023f */
[----:B------:R-:W-:-:S04]  /*45e0*/  IMAD.IADD R61, R61, 0x1, R62 ;  /* 0x000000013d3d7824 */ /* 0x000fc800078e023e */
[----:B------:R-:W-:-:S04]  /*45f0*/  IMAD.IADD R60, R60, 0x1, R61 ;  /* 0x000000013c3c7824 */ /* 0x000fc800078e023d */
[----:B------:R-:W-:-:S04]  /*4600*/  IMAD.IADD R59, R59, 0x1, R60 ;  /* 0x000000013b3b7824 */ /* 0x000fc800078e023c */
[----:B------:R-:W-:-:S04]  /*4610*/  IMAD.IADD R58, R58, 0x1, R59 ;  /* 0x000000013a3a7824 */ /* 0x000fc800078e023b */
[----:B0-----:R-:W-:-:S04]  /*4620*/  IMAD.IADD R57, R57, 0x1, R58 ;  /* 0x0000000139397824 */ /* 0x001fc800078e023a */
[----:B-1----:R-:W-:-:S04]  /*4630*/  IMAD.IADD R56, R56, 0x1, R57 ;  /* 0x0000000138387824 */ /* 0x002fc800078e0239 */
[----:B--2---:R-:W-:-:S04]  /*4640*/  IMAD.IADD R55, R55, 0x1, R56 ;  /* 0x0000000137377824 */ /* 0x004fc800078e0238 */
[----:B---3--:R-:W-:-:S04]  /*4650*/  IMAD.IADD R54, R54, 0x1, R55 ;  /* 0x0000000136367824 */ /* 0x008fc800078e0237 */
[----:B----4-:R-:W-:-:S05]  /*4660*/  IMAD.IADD R6, R9, 0x1, R54 ;  /* 0x0000000109067824 */ /* 0x010fca00078e0236 */
[----:B------:R-:W0:Y:S02]  /*4670*/  SHFL.UP P0, R9, R6, 0x1, RZ ;  /* 0x0420000006097989 */ /* 0x000e2400000000ff */
[----:B0-----:R-:W-:-:S05]  /*4680*/  @P0 IMAD.IADD R9, R6, 0x1, R9 ;  /* 0x0000000106090824 */ /* 0x001fca00078e0209 */
[----:B------:R-:W0:Y:S02]  /*4690*/  SHFL.UP P0, R8, R9, 0x2, RZ ;  /* 0x0440000009087989 */ /* 0x000e2400000000ff */
[----:B0-----:R-:W-:Y:S01]  /*46a0*/  @P0 IMAD.IADD R8, R9, 0x1, R8 ;  /* 0x0000000109080824 */ /* 0x001fe200078e0208 */
[----:B------:R-:W-:-:S04]  /*46b0*/  @!P1 SHF.R.U32.HI R9, RZ, 0x3, R71 ;  /* 0x00000003ff099819 */ /* 0x000fc80000011647 */
[----:B------:R-:W0:Y:S01]  /*46c0*/  SHFL.UP P0, R11, R8, 0x4, RZ ;  /* 0x04800000080b7989 */ /* 0x000e2200000000ff */
[----:B------:R-:W-:Y:S01]  /*46d0*/  @!P1 LOP3.LUT R18, R9, 0x7c, RZ, 0xc0, !PT ;  /* 0x0000007c09129812 */ /* 0x000fe200078ec0ff */
[----:B0-----:R-:W-:-:S05]  /*46e0*/  @P0 IMAD.IADD R11, R8, 0x1, R11 ;  /* 0x00000001080b0824 */ /* 0x001fca00078e020b */
[----:B------:R-:W0:Y:S02]  /*46f0*/  SHFL.UP P0, R16, R11, 0x8, RZ ;  /* 0x050000000b107989 */ /* 0x000e2400000000ff */
[----:B0-----:R-:W-:-:S05]  /*4700*/  @P0 IMAD.IADD R16, R11, 0x1, R16 ;  /* 0x000000010b100824 */ /* 0x001fca00078e0210 */
[----:B------:R-:W0:Y:S02]  /*4710*/  SHFL.UP P0, R69, R16, 0x10, RZ ;  /* 0x0600000010457989 */ /* 0x000e2400000000ff */
[----:B0-----:R-:W-:Y:S01]  /*4720*/  @P0 IMAD.IADD R69, R16, 0x1, R69 ;  /* 0x0000000110450824 */ /* 0x001fe200078e0245 */
[----:B------:R-:W-:-:S03]  /*4730*/  ISETP.NE.AND P0, PT, R72, 0x1, PT ;  /* 0x000000014800780c */ /* 0x000fc60003f05270 */
[----:B------:R-:W-:Y:S01]  /*4740*/  IMAD.IADD R6, R69, 0x1, -R6 ;  /* 0x0000000145067824 */ /* 0x000fe200078e0a06 */
[----:B------:R-:W-:Y:S01]  /*4750*/  @!P1 STS [R18+UR4+0x6600], R69 ;  /* 0x0066004512009988 */ /* 0x000fe20008000804 */
[----:B------:R-:W-:Y:S01]  /*4760*/  BAR.SYNC.DEFER_BLOCKING 0x0 ;  /* 0x0000000000007b1d */ /* 0x000fe20000010000 */
[----:B------:R-:W-:-:S05]  /*4770*/  ISETP.NE.AND P1, PT, R72, 0x9, PT ;  /* 0x000000094800780c */ /* 0x000fca0003f25270 */
[----:B------:R-:W0:Y:S04]  /*4780*/  LDS.128 R8, [UR4+0x6600] ;  /* 0x00660004ff087984 */ /* 0x000e280008000c00 */
[----:B------:R-:W1:Y:S01]  /*4790*/  LDS.128 R12, [UR4+0x6610] ;  /* 0x00661004ff0c7984 */ /* 0x000e620008000c00 */
[C---:B0-----:R-:W-:Y:S01]  /*47a0*/  SEL R17, R8.reuse, R17, !P0 ;  /* 0x0000001108117207 */ /* 0x041fe20004000000 */
[----:B------:R-:W-:Y:S01]  /*47b0*/  IMAD.IADD R9, R8, 0x1, R9 ;  /* 0x0000000108097824 */ /* 0x000fe200078e0209 */
[----:B------:R-:W-:-:S03]  /*47c0*/  ISETP.NE.AND P0, PT, R72, 0x2, PT ;  /* 0x000000024800780c */ /* 0x000fc60003f05270 */
[----:B------:R-:W-:Y:S01]  /*47d0*/  IMAD.IADD R10, R10, 0x1, R9 ;  /* 0x000000010a0a7824 */ /* 0x000fe200078e0209 */
[----:B------:R-:W-:Y:S02]  /*47e0*/  SEL R8, R9, R17, !P0 ;  /* 0x0000001109087207 */ /* 0x000fe40004000000 */
[----:B------:R-:W0:Y:S01]  /*47f0*/  LDS.128 R16, [UR4+0x6620] ;  /* 0x00662004ff107984 */ /* 0x000e220008000c00 */
[----:B------:R-:W-:Y:S01]  /*4800*/  ISETP.NE.AND P0, PT, R72, 0x3, PT ;  /* 0x000000034800780c */ /* 0x000fe20003f05270 */
[----:B------:R-:W-:-:S03]  /*4810*/  IMAD.IADD R11, R11, 0x1, R10 ;  /* 0x000000010b0b7824 */ /* 0x000fc600078e020a */
[----:B------:R-:W-:Y:S01]  /*4820*/  SEL R8, R10, R8, !P0 ;  /* 0x000000080a087207 */ /* 0x000fe20004000000 */
[----:B-1----:R-:W-:Y:S01]  /*4830*/  IMAD.IADD R12, R11, 0x1, R12 ;  /* 0x000000010b0c7824 */ /* 0x002fe200078e020c */
[----:B------:R-:W-:-:S03]  /*4840*/  ISETP.NE.AND P0, PT, R72, 0x4, PT ;  /* 0x000000044800780c */ /* 0x000fc60003f05270 */
[----:B------:R-:W-:Y:S01]  /*4850*/  IMAD.IADD R13, R13, 0x1, R12 ;  /* 0x000000010d0d7824 */ /* 0x000fe200078e020c */
[----:B------:R-:W-:Y:S02]  /*4860*/  SEL R8, R11, R8, !P0 ;  /* 0x000000080b087207 */ /* 0x000fe40004000000 */
[----:B------:R-:W-:Y:S01]  /*4870*/  ISETP.NE.AND P0, PT, R72, 0x5, PT ;  /* 0x000000054800780c */ /* 0x000fe20003f05270 */
[----:B------:R-:W-:-:S03]  /*4880*/  IMAD.IADD R14, R14, 0x1, R13 ;  /* 0x000000010e0e7824 */ /* 0x000fc600078e020d */
[----:B------:R-:W-:Y:S01]  /*4890*/  SEL R8, R12, R8, !P0 ;  /* 0x000000080c087207 */ /* 0x000fe20004000000 */
[----:B------:R-:W-:Y:S01]  /*48a0*/  IMAD.IADD R15, R15, 0x1, R14 ;  /* 0x000000010f0f7824 */ /* 0x000fe200078e020e */
[----:B------:R-:W-:-:S04]  /*48b0*/  ISETP.NE.AND P0, PT, R72, 0x6, PT ;  /* 0x000000064800780c */ /* 0x000fc80003f05270 */
[----:B------:R-:W-:Y:S01]  /*48c0*/  SEL R8, R13, R8, !P0 ;  /* 0x000000080d087207 */ /* 0x000fe20004000000 */
[----:B------:R-:W-:Y:S01]  /*48d0*/  IMAD.U32 R13, RZ, RZ, UR4 ;  /* 0x00000004ff0d7e24 */ /* 0x000fe2000f8e00ff */
[----:B------:R-:W-:-:S04]  /*48e0*/  ISETP.NE.AND P0, PT, R72, 0x7, PT ;  /* 0x000000074800780c */ /* 0x000fc80003f05270 */
[----:B------:R-:W-:Y:S02]  /*48f0*/  SEL R8, R14, R8, !P0 ;  /* 0x000000080e087207 */ /* 0x000fe40004000000 */
[----:B------:R-:W-:-:S04]  /*4900*/  ISETP.NE.AND P0, PT, R72, 0x8, PT ;  /* 0x000000084800780c */ /* 0x000fc80003f05270 */
[C---:B------:R-:W-:Y:S02]  /*4910*/  SEL R8, R15.reuse, R8, !P0 ;  /* 0x000000080f087207 */ /* 0x040fe40004000000 */
[----:B------:R-:W-:Y:S01]  /*4920*/  ISETP.NE.AND P0, PT, R68, RZ, PT ;  /* 0x000000ff4400720c */ /* 0x000fe20003f05270 */
[----:B0-----:R-:W-:-:S03]  /*4930*/  IMAD.IADD R16, R15, 0x1, R16 ;  /* 0x000000010f107824 */ /* 0x001fc600078e0210 */
[----:B------:R-:W-:Y:S02]  /*4940*/  ISETP.GT.U32.OR P2, PT, R71, 0x1f, P0 ;  /* 0x0000001f4700780c */ /* 0x000fe40000744470 */
[----:B------:R-:W-:Y:S01]  /*4950*/  SEL R10, R6, RZ, P0 ;  /* 0x000000ff060a7207 */ /* 0x000fe20000000000 */
[----:B------:R-:W-:Y:S01]  /*4960*/  IMAD.IADD R17, R17, 0x1, R16 ;  /* 0x0000000111117824 */ /* 0x000fe200078e0210 */
[----:B------:R-:W-:Y:S02]  /*4970*/  SEL R8, R16, R8, !P1 ;  /* 0x0000000810087207 */ /* 0x000fe40004800000 */
[----:B------:R-:W-:Y:S01]  /*4980*/  ISETP.GT.U32.AND P1, PT, R71, 0x1f, PT ;  /* 0x0000001f4700780c */ /* 0x000fe20003f24070 */
[----:B------:R-:W-:Y:S01]  /*4990*/  IMAD.IADD R18, R18, 0x1, R17 ;  /* 0x0000000112127824 */ /* 0x000fe200078e0211 */
[----:B------:R-:W-:Y:S02]  /*49a0*/  SEL R8, R17, R8, !P4 ;  /* 0x0000000811087207 */ /* 0x000fe40006000000 */
[----:B------:R-:W-:Y:S01]  /*49b0*/  ISETP.NE.AND P0, PT, R25, 0x7fffffff, PT ;  /* 0x7fffffff1900780c */ /* 0x000fe20003f05270 */
[----:B------:R-:W-:Y:S01]  /*49c0*/  IMAD.IADD R19, R19, 0x1, R18 ;  /* 0x0000000113137824 */ /* 0x000fe200078e0212 */
[----:B------:R-:W-:-:S02]  /*49d0*/  SEL R17, R18, R8, !P3 ;  /* 0x0000000812117207 */ /* 0x000fc40005800000 */
[----:B------:R-:W-:Y:S02]  /*49e0*/  SEL R11, R25, 0x80000000, P0 ;  /* 0x80000000190b7807 */ /* 0x000fe40000000000 */
[----:B------:R-:W-:Y:S02]  /*49f0*/  ISETP.NE.AND P0, PT, R71, RZ, PT ;  /* 0x000000ff4700720c */ /* 0x000fe40003f05270 */
[----:B------:R-:W-:Y:S01]  /*4a00*/  SHF.R.U32.HI R11, RZ, UR14, R11 ;  /* 0x0000000eff0b7c19 */ /* 0x000fe2000801160b */
[----:B------:R-:W-:Y:S01]  /*4a10*/  @P1 IMAD.IADD R6, R17, 0x1, R10 ;  /* 0x0000000111061824 */ /* 0x000fe200078e020a */
[----:B------:R-:W-:Y:S01]  /*4a20*/  @!P1 IADD3 R9, PT, PT, -R71, 0x1f, RZ ;  /* 0x0000001f47099810 */ /* 0x000fe20007ffe1ff */
[----:B------:R-:W-:Y:S01]  /*4a30*/  @!P2 IMAD.U32 R6, R19, 0x10000, RZ ;  /* 0x000100001306a824 */ /* 0x000fe200078e00ff */
[----:B------:R-:W-:Y:S01]  /*4a40*/  LOP3.LUT R11, R11, UR6, RZ, 0xc0, !PT ;  /* 0x000000060b0b7c12 */ /* 0x000fe2000f8ec0ff */
[----:B------:R-:W-:Y:S01]  /*4a50*/  @!P1 IMAD.MOV.U32 R3, RZ, RZ, 0x1080 ;  /* 0x00001080ff039424 */ /* 0x000fe200078e00ff */
[----:B------:R-:W-:-:S02]  /*4a60*/  @!P1 LOP3.LUT R10, R9, 0xf, RZ, 0xc0, !PT ;  /* 0x0000000f090a9812 */ /* 0x000fc400078ec0ff */
[----:B------:R-:W-:Y:S01]  /*4a70*/  @!P2 STS [UR4+0x663c], R6 ;  /* 0x00663c06ff00a988 */ /* 0x000fe20008000804 */
[----:B------:R-:W-:Y:S01]  /*4a80*/  BAR.SYNC.DEFER_BLOCKING 0x0 ;  /* 0x0000000000007b1d */ /* 0x000fe20000010000 */
[C---:B------:R-:W-:Y:S01]  /*4a90*/  ISETP.NE.AND P2, PT, R31.reuse, 0x7fffffff, PT ;  /* 0x7fffffff1f00780c */ /* 0x040fe20003f45270 */
[----:B------:R-:W-:Y:S01]  /*4aa0*/  @!P1 IMAD R10, R10, 0x600, R13 ;  /* 0x000006000a0a9824 */ /* 0x000fe200078e020d */
[----:B------:R-:W-:Y:S02]  /*4ab0*/  @!P1 SHF.R.U32.HI R9, RZ, 0x3, R9 ;  /* 0x00000003ff099819 */ /* 0x000fe40000011609 */
[----:B------:R-:W-:Y:S02]  /*4ac0*/  SEL R12, R31, 0x80000000, P2 ;  /* 0x800000001f0c7807 */ /* 0x000fe40001000000 */
[----:B------:R-:W-:Y:S02]  /*4ad0*/  LOP3.LUT R13, R11, 0xf, RZ, 0xc, !PT ;  /* 0x0000000f0b0d7812 */ /* 0x000fe400078e0cff */
[----:B------:R-:W-:-:S02]  /*4ae0*/  SHF.R.U32.HI R12, RZ, UR14, R12 ;  /* 0x0000000eff0c7c19 */ /* 0x000fc4000801160c */
[----:B------:R-:W-:Y:S01]  /*4af0*/  @!P1 LOP3.LUT R9, R9, 0x2, RZ, 0xc0, !PT ;  /* 0x0000000209099812 */ /* 0x000fe200078ec0ff */
[----:B------:R-:W-:Y:S01]  /*4b00*/  IMAD R13, R13, 0x600, R0 ;  /* 0x000006000d0d7824 */ /* 0x000fe200078e0200 */
[----:B------:R-:W-:Y:S02]  /*4b10*/  LOP3.LUT R12, R12, UR6, RZ, 0xc0, !PT ;  /* 0x000000060c0c7c12 */ /* 0x000fe4000f8ec0ff */
[----:B------:R-:W-:Y:S02]  /*4b20*/  IADD3 R18, P2, PT, R71, R27, RZ ;  /* 0x0000001b47127210 */ /* 0x000fe40007f5e0ff */
[----:B------:R-:W-:Y:S02]  /*4b30*/  LOP3.LUT R15, R12, 0xf, RZ, 0xc, !PT ;  /* 0x0000000f0c0f7812 */ /* 0x000fe400078e0cff */
[----:B------:R-:W-:Y:S02]  /*4b40*/  SHF.R.U32.HI R14, RZ, 0x3, R12 ;  /* 0x00000003ff0e7819 */ /* 0x000fe4000001160c */
[----:B------:R-:W-:Y:S01]  /*4b50*/  SHF.R.U32.HI R12, RZ, 0x3, R11 ;  /* 0x00000003ff0c7819 */ /* 0x000fe2000001160b */
[----:B------:R-:W-:Y:S01]  /*4b60*/  IMAD R15, R15, 0x600, R0 ;  /* 0x000006000f0f7824 */ /* 0x000fe200078e0200 */
[----:B------:R-:W-:Y:S01]  /*4b70*/  LOP3.LUT R14, R14, 0x1ffffffe, RZ, 0xc0, !PT ;  /* 0x1ffffffe0e0e7812 */ /* 0x000fe200078ec0ff */
[----:B------:R-:W0:Y:S01]  /*4b80*/  LDS R8, [UR4+0x663c] ;  /* 0x00663c04ff087984 */ /* 0x000e220008000800 */
[----:B------:R-:W-:-:S02]  /*4b90*/  LOP3.LUT R12, R12, 0x1ffffffe, RZ, 0xc0, !PT ;  /* 0x1ffffffe0c0c7812 */ /* 0x000fc400078ec0ff */
[----:B0-----:R-:W-:Y:S01]  /*4ba0*/  SEL R11, R8, RZ, P0 ;  /* 0x000000ff080b7207 */ /* 0x001fe20000000000 */
[----:B------:R-:W-:Y:S02]  /*4bb0*/  @!P1 IMAD.IADD R8, R10, 0x1, R9 ;  /* 0x000000010a089824 */ /* 0x000fe400078e0209 */
[----:B------:R-:W-:Y:S02]  /*4bc0*/  IMAD.IADD R9, R15, 0x1, -R14 ;  /* 0x000000010f097824 */ /* 0x000fe400078e0a0e */
[----:B------:R-:W-:Y:S02]  /*4bd0*/  IMAD.IADD R11, R11, 0x1, R6 ;  /* 0x000000010b0b7824 */ /* 0x000fe400078e0206 */
[----:B------:R-:W-:Y:S02]  /*4be0*/  IMAD.IADD R10, R13, 0x1, -R12 ;  /* 0x000000010d0a7824 */ /* 0x000fe400078e0a0c */
[----:B------:R-:W-:Y:S02]  /*4bf0*/  IMAD R6, R71, 0x40, R0 ;  /* 0x0000004047067824 */ /* 0x000fe400078e0200 */
[----:B------:R-:W-:-:S02]  /*4c00*/  IMAD.IADD R13, R50, 0x1, R11 ;  /* 0x00000001320d7824 */ /* 0x000fc400078e020b */
[--C-:B------:R-:W-:Y:S01]  /*4c10*/  IMAD.IADD R15, R52, 0x1, R11.reuse ;  /* 0x00000001340f7824 */ /* 0x100fe200078e020b */
[----:B------:R-:W-:Y:S01]  /*4c20*/  STS [R6], R11 ;  /* 0x0000000b06007388 */ /* 0x000fe20000000800 */
[--C-:B------:R-:W-:Y:S02]  /*4c30*/  IMAD.IADD R67, R67, 0x1, R11.reuse ;  /* 0x0000000143437824 */ /* 0x100fe400078e020b */
[--C-:B------:R-:W-:Y:S01]  /*4c40*/  IMAD.IADD R19, R66, 0x1, R11.reuse ;  /* 0x0000000142137824 */ /* 0x100fe200078e020b */
[----:B------:R-:W-:Y:S01]  /*4c50*/  STS [R6+0x4], R13 ;  /* 0x0000040d06007388 */ /* 0x000fe20000000800 */
[--C-:B------:R-:W-:Y:S02]  /*4c60*/  IMAD.IADD R65, R65, 0x1, R11.reuse ;  /* 0x0000000141417824 */ /* 0x100fe400078e020b */
[--C-:B------:R-:W-:Y:S01]  /*4c70*/  IMAD.IADD R69, R64, 0x1, R11.reuse ;  /* 0x0000000140457824 */ /* 0x100fe200078e020b */
[----:B------:R0:W-:Y:S01]  /*4c80*/  STS [R6+0x8], R15 ;  /* 0x0000080f06007388 */ /* 0x0001e20000000800 */
[----:B------:R-:W-:-:S02]  /*4c90*/  IMAD.IADD R63, R63, 0x1, R11 ;  /* 0x000000013f3f7824 */ /* 0x000fc400078e020b */
[--C-:B------:R-:W-:Y:S01]  /*4ca0*/  IMAD.IADD R73, R62, 0x1, R11.reuse ;  /* 0x000000013e497824 */ /* 0x100fe200078e020b */
[----:B------:R-:W-:Y:S01]  /*4cb0*/  STS [R6+0xc], R67 ;  /* 0x00000c4306007388 */ /* 0x000fe20000000800 */
[--C-:B------:R-:W-:Y:S02]  /*4cc0*/  IMAD.IADD R61, R61, 0x1, R11.reuse ;  /* 0x000000013d3d7824 */ /* 0x100fe400078e020b */
[--C-:B------:R-:W-:Y:S01]  /*4cd0*/  IMAD.IADD R75, R60, 0x1, R11.reuse ;  /* 0x000000013c4b7824 */ /* 0x100fe200078e020b */
[----:B------:R-:W-:Y:S01]  /*4ce0*/  STS [R6+0x10], R19 ;  /* 0x0000101306007388 */ /* 0x000fe20000000800 */
[--C-:B------:R-:W-:Y:S02]  /*4cf0*/  IMAD.IADD R59, R59, 0x1, R11.reuse ;  /* 0x000000013b3b7824 */ /* 0x100fe400078e020b */
[--C-:B------:R-:W-:Y:S01]  /*4d00*/  IMAD.IADD R77, R58, 0x1, R11.reuse ;  /* 0x000000013a4d7824 */ /* 0x100fe200078e020b */
[----:B------:R-:W-:Y:S01]  /*4d10*/  STS [R6+0x14], R65 ;  /* 0x0000144106007388 */ /* 0x000fe20000000800 */
[----:B------:R-:W-:-:S02]  /*4d20*/  IMAD.IADD R57, R57, 0x1, R11 ;  /* 0x0000000139397824 */ /* 0x000fc400078e020b */
[--C-:B------:R-:W-:Y:S01]  /*4d30*/  IMAD.IADD R56, R56, 0x1, R11.reuse ;  /* 0x0000000138387824 */ /* 0x100fe200078e020b */
[----:B------:R-:W-:Y:S01]  /*4d40*/  STS [R6+0x18], R69 ;  /* 0x0000184506007388 */ /* 0x000fe20000000800 */
[--C-:B------:R-:W-:Y:S02]  /*4d50*/  IMAD.IADD R55, R55, 0x1, R11.reuse ;  /* 0x0000000137377824 */ /* 0x100fe400078e020b */
[----:B------:R-:W-:Y:S01]  /*4d60*/  IMAD.IADD R54, R54, 0x1, R11 ;  /* 0x0000000136367824 */ /* 0x000fe200078e020b */
[----:B------:R-:W-:Y:S01]  /*4d70*/  STS [R6+0x1c], R63 ;  /* 0x00001c3f06007388 */ /* 0x000fe20000000800 */
[----:B0-----:R-:W-:-:S03]  /*4d80*/  VIADD R15, R71, 0xffffffe0 ;  /* 0xffffffe0470f7836 */ /* 0x001fc60000000000 */
[----:B------:R-:W-:Y:S02]  /*4d90*/  STS [R6+0x20], R73 ;  /* 0x0000204906007388 */ /* 0x000fe40000000800 */
[----:B------:R-:W-:Y:S02]  /*4da0*/  ISETP.GE.U32.AND P0, PT, R15, -0x1f, PT ;  /* 0xffffffe10f00780c */ /* 0x000fe40003f06070 */
[----:B------:R-:W-:Y:S04]  /*4db0*/  STS [R6+0x24], R61 ;  /* 0x0000243d06007388 */ /* 0x000fe80000000800 */
        /* <DEDUP_REMOVED lines=8> */
[----:B------:R-:W-:Y:S04]  /*4e40*/  @!P1 LDS.U16 R7, [R8] ;  /* 0x0000000008079984 */ /* 0x000fe80000000400 */
[----:B------:R-:W0:Y:S04]  /*4e50*/  LDS.U16 R14, [R39+0x2] ;  /* 0x00000200270e7984 */ /* 0x000e280000000400 */
[----:B------:R-:W1:Y:S04]  /*4e60*/  LDS.U16 R13, [R38+0x2] ;  /* 0x00000200260d7984 */ /* 0x000e680000000400 */
[----:B------:R-:W2:Y:S04]  /*4e70*/  LDS.U16 R32, [R32+0x2] ;  /* 0x0000020020207984 */ /* 0x000ea80000000400 */
[----:B------:R-:W3:Y:S04]  /*4e80*/  LDS.U16 R40, [R40+0x2] ;  /* 0x0000020028287984 */ /* 0x000ee80000000400 */
[----:B------:R-:W4:Y:S04]  /*4e90*/  LDS.U16 R42, [R42+0x2] ;  /* 0x000002002a2a7984 */ /* 0x000f280000000400 */
[----:B------:R-:W5:Y:S04]  /*4ea0*/  LDS.U16 R44, [R44+0x2] ;  /* 0x000002002c2c7984 */ /* 0x000f680000000400 */
[----:B------:R-:W5:Y:S04]  /*4eb0*/  LDS.U16 R46, [R46+0x2] ;  /* 0x000002002e2e7984 */ /* 0x000f680000000400 */
[----:B------:R-:W5:Y:S04]  /*4ec0*/  LDS.U16 R48, [R48+0x2] ;  /* 0x0000020030307984 */ /* 0x000f680000000400 */
[----:B------:R-:W5:Y:S04]  /*4ed0*/  LDS.U16 R16, [R51+0x2] ;  /* 0x0000020033107984 */ /* 0x000f680000000400 */
[----:B------:R-:W5:Y:S04]  /*4ee0*/  LDS.U16 R11, [R10+0x2] ;  /* 0x000002000a0b7984 */ /* 0x000f680000000400 */
[----:B------:R-:W5:Y:S01]  /*4ef0*/  LDS.U16 R12, [R9+0x2] ;  /* 0x00000200090c7984 */ /* 0x000f620000000400 */
[----:B0-----:R-:W-:Y:S01]  /*4f00*/  IMAD.IADD R37, R37, 0x1, R14 ;  /* 0x0000000125257824 */ /* 0x001fe200078e020e */
[----:B------:R-:W-:Y:S01]  /*4f10*/  BAR.SYNC.DEFER_BLOCKING 0x0 ;  /* 0x0000000000007b1d */ /* 0x000fe20000010000 */
[----:B-1----:R-:W-:-:S03]  /*4f20*/  IMAD.IADD R13, R36, 0x1, R13 ;  /* 0x00000001240d7824 */ /* 0x002fc600078e020d */
[----:B------:R-:W-:Y:S01]  /*4f30*/  LEA R37, R37, UR4, 0x2 ;  /* 0x0000000425257c11 */ /* 0x000fe2000f8e10ff */
[----:B--2---:R-:W-:Y:S01]  /*4f40*/  IMAD.IADD R36, R35, 0x1, R32 ;  /* 0x0000000123247824 */ /* 0x004fe200078e0220 */
[----:B------:R-:W-:Y:S01]  /*4f50*/  LEA R35, R13, UR4, 0x2 ;  /* 0x000000040d237c11 */ /* 0x000fe2000f8e10ff */
[----:B---3--:R-:W-:-:S03]  /*4f60*/  IMAD.IADD R40, R41, 0x1, R40 ;  /* 0x0000000129287824 */ /* 0x008fc600078e0228 */
[----:B------:R-:W-:Y:S01]  /*4f70*/  LEA R36, R36, UR4, 0x2 ;  /* 0x0000000424247c11 */ /* 0x000fe2000f8e10ff */
[----:B----4-:R-:W-:Y:S02]  /*4f80*/  IMAD.IADD R41, R43, 0x1, R42 ;  /* 0x000000012b297824 */ /* 0x010fe400078e022a */
[----:B-----5:R-:W-:-:S03]  /*4f90*/  IMAD.IADD R44, R45, 0x1, R44 ;  /* 0x000000012d2c7824 */ /* 0x020fc600078e022c */
[----:B------:R-:W-:Y:S01]  /*4fa0*/  LEA R41, R41, UR4, 0x2 ;  /* 0x0000000429297c11 */ /* 0x000fe2000f8e10ff */
[----:B------:R-:W-:Y:S01]  /*4fb0*/  IMAD.IADD R39, R47, 0x1, R46 ;  /* 0x000000012f277824 */ /* 0x000fe200078e022e */
[----:B------:R-:W-:Y:S01]  /*4fc0*/  @!P1 STS [R0], R7 ;  /* 0x0000000700009388 */ /* 0x000fe20000000800 */
[----:B------:R-:W-:-:S03]  /*4fd0*/  IMAD.IADD R38, R49, 0x1, R48 ;  /* 0x0000000131267824 */ /* 0x000fc600078e0230 */
[----:B------:R-:W-:Y:S01]  /*4fe0*/  LEA R39, R39, UR4, 0x2 ;  /* 0x0000000427277c11 */ /* 0x000fe2000f8e10ff */
[----:B------:R-:W-:Y:S01]  /*4ff0*/  BAR.SYNC.DEFER_BLOCKING 0x0 ;  /* 0x0000000000007b1d */ /* 0x000fe20000010000 */
[----:B------:R-:W-:Y:S01]  /*5000*/  IMAD.IADD R53, R53, 0x1, R16 ;  /* 0x0000000135357824 */ /* 0x000fe200078e0210 */
[----:B------:R-:W-:Y:S01]  /*5010*/  LEA R38, R38, UR4, 0x2 ;  /* 0x0000000426267c11 */ /* 0x000fe2000f8e10ff */
[----:B------:R-:W-:Y:S02]  /*5020*/  @!P1 IMAD.IADD R16, R2, 0x1, -R7 ;  /* 0x0000000102109824 */ /* 0x000fe400078e0a07 */
[----:B------:R-:W-:-:S03]  /*5030*/  IMAD.IADD R34, R34, 0x1, R11 ;  /* 0x0000000122227824 */ /* 0x000fc600078e020b */
[----:B------:R-:W0:Y:S01]  /*5040*/  LDC.64 R10, c[0x0][0x388] ;  /* 0x0000e200ff0a7b82 */ /* 0x000e220000000a00 */
[----:B------:R-:W-:Y:S01]  /*5050*/  IMAD.IADD R12, R33, 0x1, R12 ;  /* 0x00000001210c7824 */ /* 0x000fe200078e020c */
[----:B------:R-:W-:Y:S02]  /*5060*/  LEA R33, R40, UR4, 0x2 ;  /* 0x0000000428217c11 */ /* 0x000fe4000f8e10ff */
[----:B------:R-:W-:Y:S02]  /*5070*/  LEA R34, R34, UR4, 0x2 ;  /* 0x0000000422227c11 */ /* 0x000fe4000f8e10ff */
[----:B------:R-:W-:Y:S02]  /*5080*/  LEA R32, R12, UR4, 0x2 ;  /* 0x000000040c207c11 */ /* 0x000fe4000f8e10ff */
[----:B------:R-:W-:Y:S01]  /*5090*/  LEA R40, R44, UR4, 0x2 ;  /* 0x000000042c287c11 */ /* 0x000fe2000f8e10ff */
[----:B------:R-:W-:Y:S01]  /*50a0*/  @P0 LDS R3, [R0+-0x4] ;  /* 0xfffffc0000030984 */ /* 0x000fe20000000800 */
[----:B------:R-:W-:Y:S06]  /*50b0*/  BAR.SYNC.DEFER_BLOCKING 0x0 ;  /* 0x0000000000007b1d */ /* 0x000fec0000010000 */
[----:B------:R-:W-:Y:S02]  /*50c0*/  @!P1 STS [R0+0x4200], R16 ;  /* 0x0042001000009388 */ /* 0x000fe40000000800 */
[----:B------:R-:W-:Y:S06]  /*50d0*/  BAR.SYNC.DEFER_BLOCKING 0x0 ;  /* 0x0000000000007b1d */ /* 0x000fec0000010000 */
[----:B------:R1:W-:Y:S04]  /*50e0*/  STS [R32], R31 ;  /* 0x0000001f20007388 */ /* 0x0003e80000000800 */
[----:B------:R-:W-:Y:S04]  /*50f0*/  STS [R34], R25 ;  /* 0x0000001922007388 */ /* 0x000fe80000000800 */
[----:B------:R-:W-:Y:S01]  /*5100*/  STS [R37], R26 ;  /* 0x0000001a25007388 */ /* 0x000fe20000000800 */
[----:B-1----:R-:W-:-:S03]  /*5110*/  LEA R31, R53, UR4, 0x2 ;  /* 0x00000004351f7c11 */ /* 0x002fc6000f8e10ff */
[----:B------:R-:W-:Y:S04]  /*5120*/  STS [R35], R28 ;  /* 0x0000001c23007388 */ /* 0x000fe80000000800 */
[----:B------:R-:W-:Y:S04]  /*5130*/  STS [R36], R29 ;  /* 0x0000001d24007388 */ /* 0x000fe80000000800 */
[----:B------:R-:W-:Y:S04]  /*5140*/  STS [R33], R30 ;  /* 0x0000001e21007388 */ /* 0x000fe80000000800 */
[----:B------:R-:W-:Y:S04]  /*5150*/  STS [R41], R24 ;  /* 0x0000001829007388 */ /* 0x000fe80000000800 */
[----:B------:R-:W-:Y:S04]  /*5160*/  STS [R40], R23 ;  /* 0x0000001728007388 */ /* 0x000fe80000000800 */
[----:B------:R1:W-:Y:S04]  /*5170*/  STS [R39], R22 ;  /* 0x0000001627007388 */ /* 0x0003e80000000800 */
[----:B------:R-:W-:Y:S04]  /*5180*/  STS [R38], R21 ;  /* 0x0000001526007388 */ /* 0x000fe80000000800 */
[----:B------:R-:W-:Y:S01]  /*5190*/  STS [R31], R20 ;  /* 0x000000141f007388 */ /* 0x000fe20000000800 */
[----:B-1----:R-:W-:Y:S01]  /*51a0*/  IMAD.MOV.U32 R22, RZ, RZ, -0x80000000 ;  /* 0x80000000ff167424 */ /* 0x002fe200078e00ff */
[----:B------:R-:W-:Y:S06]  /*51b0*/  BAR.SYNC.DEFER_BLOCKING 0x0 ;  /* 0x0000000000007b1d */ /* 0x000fec0000010000 */
[----:B------:R-:W1:Y:S04]  /*51c0*/  LDS R8, [R0] ;  /* 0x0000000000087984 */ /* 0x000e680000000800 */
[----:B------:R-:W-:Y:S04]  /*51d0*/  LDS R45, [R0+0x600] ;  /* 0x00060000002d7984 */ /* 0x000fe80000000800 */
[----:B------:R-:W2:Y:S04]  /*51e0*/  LDS R51, [R0+0xc00] ;  /* 0x000c000000337984 */ /* 0x000ea80000000800 */
[----:B------:R-:W3:Y:S04]  /*51f0*/  LDS R12, [R0+0x1200] ;  /* 0x00120000000c7984 */ /* 0x000ee80000000800 */
[----:B------:R-:W-:Y:S04]  /*5200*/  LDS R26, [R0+0x1e00] ;  /* 0x001e0000001a7984 */ /* 0x000fe80000000800 */
[----:B------:R-:W-:Y:S04]  /*5210*/  LDS R44, [R0+0x1800] ;  /* 0x00180000002c7984 */ /* 0x000fe80000000800 */
[----:B------:R-:W-:Y:S04]  /*5220*/  LDS R28, [R0+0x2400] ;  /* 0x00240000001c7984 */ /* 0x000fe80000000800 */
[----:B------:R-:W-:Y:S04]  /*5230*/  LDS R24, [R0+0x2a00] ;  /* 0x002a000000187984 */ /* 0x000fe80000000800 */
[----:B------:R-:W-:Y:S04]  /*5240*/  LDS R42, [R0+0x3000] ;  /* 0x00300000002a7984 */ /* 0x000fe80000000800 */
[----:B------:R-:W4:Y:S01]  /*5250*/  LDS R30, [R0+0x3600] ;  /* 0x00360000001e7984 */ /* 0x000f220000000800 */
[----:B-1----:R-:W-:-:S03]  /*5260*/  ISETP.NE.AND P0, PT, R8, 0x7fffffff, PT ;  /* 0x7fffffff0800780c */ /* 0x002fc60003f05270 */
[----:B------:R-:W1:Y:S01]  /*5270*/  LDS R20, [R0+0x3c00] ;  /* 0x003c000000147984 */ /* 0x000e620000000800 */
[C---:B------:R-:W-:Y:S02]  /*5280*/  SEL R9, R8.reuse, 0x80000000, P0 ;  /* 0x8000000008097807 */ /* 0x040fe40000000000 */
[----:B------:R-:W-:Y:S02]  /*5290*/  ISETP.GT.AND P0, PT, R8, -0x1, PT ;  /* 0xffffffff0800780c */ /* 0x000fe40003f04270 */
[----:B------:R-:W-:Y:S02]  /*52a0*/  SHF.R.U32.HI R9, RZ, UR14, R9 ;  /* 0x0000000eff097c19 */ /* 0x000fe40008011609 */
[----:B--2---:R-:W-:Y:S02]  /*52b0*/  ISETP.NE.AND P3, PT, R51, 0x7fffffff, PT ;  /* 0x7fffffff3300780c */ /* 0x004fe40003f65270 */
[----:B------:R-:W-:-:S04]  /*52c0*/  LOP3.LUT R9, R9, UR6, RZ, 0xc0, !PT ;  /* 0x0000000609097c12 */ /* 0x000fc8000f8ec0ff */
[----:B------:R-:W-:Y:S02]  /*52d0*/  LEA R43, R9, UR4, 0x2 ;  /* 0x00000004092b7c11 */ /* 0x000fe4000f8e10ff */
[----:B------:R-:W-:-:S04]  /*52e0*/  SEL R9, R22, 0xffffffff, !P0 ;  /* 0xffffffff16097807 */ /* 0x000fc80004000000 */
[----:B------:R-:W2:Y:S01]  /*52f0*/  LDS R43, [R43+0x4200] ;  /* 0x004200002b2b7984 */ /* 0x000ea20000000800 */
[----:B------:R-:W-:Y:S02]  /*5300*/  LOP3.LUT R13, R9, R8, RZ, 0x3c, !PT ;  /* 0x00000008090d7212 */ /* 0x000fe400078e3cff */
[----:B------:R-:W-:Y:S02]  /*5310*/  LEA.HI.X.SX32 R9, R27, RZ, 0x1, P2 ;  /* 0x000000ff1b097211 */ /* 0x000fe400010f0eff */
[C---:B------:R-:W-:Y:S02]  /*5320*/  LEA R8, P0, R18.reuse, UR10, 0x2 ;  /* 0x0000000a12087c11 */ /* 0x040fe4000f8010ff */
[C---:B------:R-:W-:Y:S02]  /*5330*/  ISETP.NE.AND P2, PT, R45.reuse, 0x7fffffff, PT ;  /* 0x7fffffff2d00780c */ /* 0x040fe40003f45270 */
[----:B------:R-:W-:Y:S02]  /*5340*/  LEA.HI.X R9, R18, UR11, R9, 0x2, P0 ;  /* 0x0000000b12097c11 */ /* 0x000fe400080f1409 */
[----:B------:R-:W-:-:S02]  /*5350*/  SEL R18, R45, 0x80000000, P2 ;  /* 0x800000002d127807 */ /* 0x000fc40001000000 */
[----:B---3--:R-:W-:Y:S02]  /*5360*/  ISETP.NE.AND P2, PT, R12, 0x7fffffff, PT ;  /* 0x7fffffff0c00780c */ /* 0x008fe40003f45270 */
[----:B------:R-:W-:Y:S02]  /*5370*/  ISETP.GT.AND P0, PT, R45, -0x1, PT ;  /* 0xffffffff2d00780c */ /* 0x000fe40003f04270 */
[----:B------:R-:W-:Y:S02]  /*5380*/  SHF.R.U32.HI R18, RZ, UR14, R18 ;  /* 0x0000000eff127c19 */ /* 0x000fe40008011612 */
[----:B------:R-:W-:Y:S02]  /*5390*/  SEL R46, R22, 0xffffffff, !P0 ;  /* 0xffffffff162e7807 */ /* 0x000fe40004000000 */
[----:B------:R-:W-:Y:S02]  /*53a0*/  ISETP.GT.AND P0, PT, R51, -0x1, PT ;  /* 0xffffffff3300780c */ /* 0x000fe40003f04270 */
[----:B------:R-:W-:-:S02]  /*53b0*/  LOP3.LUT R18, R18, UR6, RZ, 0xc0, !PT ;  /* 0x0000000612127c12 */ /* 0x000fc4000f8ec0ff */
[----:B----4-:R-:W-:Y:S02]  /*53c0*/  ISETP.NE.AND P4, PT, R30, 0x7fffffff, PT ;  /* 0x7fffffff1e00780c */ /* 0x010fe40003f85270 */
[----:B------:R-:W-:Y:S02]  /*53d0*/  LEA R18, R18, UR4, 0x2 ;  /* 0x0000000412127c11 */ /* 0x000fe4000f8e10ff */
[----:B-1----:R-:W-:Y:S02]  /*53e0*/  ISETP.NE.AND P5, PT, R20, 0x7fffffff, PT ;  /* 0x7fffffff1400780c */ /* 0x002fe40003fa5270 */
[----:B------:R-:W-:Y:S01]  /*53f0*/  LOP3.LUT R45, R46, R45, RZ, 0x3c, !PT ;  /* 0x0000002d2e2d7212 */ /* 0x000fe200078e3cff */
[----:B------:R1:W3:Y:S01]  /*5400*/  LDS R23, [R18+0x4200] ;  /* 0x0042000012177984 */ /* 0x0002e20000000800 */
[----:B--2---:R-:W-:Y:S01]  /*5410*/  IMAD.IADD R43, R43, 0x1, R71 ;  /* 0x000000012b2b7824 */ /* 0x004fe200078e0247 */
[----:B-1----:R-:W-:-:S03]  /*5420*/  SEL R18, R20, 0x80000000, P5 ;  /* 0x8000000014127807 */ /* 0x002fc60002800000 */
[----:B0-----:R-:W-:Y:S01]  /*5430*/  IMAD.WIDE.U32 R14, R43, 0x4, R10 ;  /* 0x000000042b0e7825 */ /* 0x001fe200078e000a */
[----:B------:R-:W-:-:S04]  /*5440*/  SHF.R.U32.HI R18, RZ, UR14, R18 ;  /* 0x0000000eff127c19 */ /* 0x000fc80008011612 */
[----:B------:R0:W-:Y:S01]  /*5450*/  STG.E desc[UR8][R14.64], R13 ;  /* 0x0000000d0e007986 */ /* 0x0001e2000c101908 */
[----:B------:R-:W-:-:S04]  /*5460*/  LOP3.LUT R18, R18, UR6, RZ, 0xc0, !PT ;  /* 0x0000000612127c12 */ /* 0x000fc8000f8ec0ff */
[----:B------:R-:W-:-:S06]  /*5470*/  LEA R47, R18, UR4, 0x2 ;  /* 0x00000004122f7c11 */ /* 0x000fcc000f8e10ff */
[----:B------:R-:W-:Y:S01]  /*5480*/  LDS R47, [R47+0x4200] ;  /* 0x004200002f2f7984 */ /* 0x000fe20000000800 */
[----:B0-----:R-:W-:Y:S02]  /*5490*/  SEL R13, R51, 0x80000000, P3 ;  /* 0x80000000330d7807 */ /* 0x001fe40001800000 */
[----:B------:R-:W-:Y:S02]  /*54a0*/  SEL R15, R12, 0x80000000, P2 ;  /* 0x800000000c0f7807 */ /* 0x000fe40001000000 */
[----:B------:R-:W-:Y:S02]  /*54b0*/  SHF.R.U32.HI R13, RZ, UR14, R13 ;  /* 0x0000000eff0d7c19 */ /* 0x000fe4000801160d */
[----:B------:R-:W-:Y:S02]  /*54c0*/  SHF.R.U32.HI R15, RZ, UR14, R15 ;  /* 0x0000000eff0f7c19 */ /* 0x000fe4000801160f */
[----:B------:R-:W-:Y:S02]  /*54d0*/  SEL R14, R22, 0xffffffff, !P0 ;  /* 0xffffffff160e7807 */ /* 0x000fe40004000000 */
[----:B------:R-:W-:-:S02]  /*54e0*/  LOP3.LUT R13, R13, UR6, RZ, 0xc0, !PT ;  /* 0x000000060d0d7c12 */ /* 0x000fc4000f8ec0ff */
[----:B------:R-:W-:Y:S02]  /*54f0*/  ISETP.NE.AND P0, PT, R26, 0x7fffffff, PT ;  /* 0x7fffffff1a00780c */ /* 0x000fe40003f05270 */
[----:B------:R-:W-:Y:S02]  /*5500*/  ISETP.NE.AND P3, PT, R44, 0x7fffffff, PT ;  /* 0x7fffffff2c00780c */ /* 0x000fe40003f65270 */
[----:B------:R-:W-:Y:S02]  /*5510*/  LOP3.LUT R15, R15, UR6, RZ, 0xc0, !PT ;  /* 0x000000060f0f7c12 */ /* 0x000fe4000f8ec0ff */
[----:B------:R-:W-:Y:S02]  /*5520*/  ISETP.NE.AND P2, PT, R28, 0x7fffffff, PT ;  /* 0x7fffffff1c00780c */ /* 0x000fe40003f45270 */
[----:B------:R-:W-:Y:S02]  /*5530*/  LEA R21, R13, UR4, 0x2 ;  /* 0x000000040d157c11 */ /* 0x000fe4000f8e10ff */
[----:B------:R-:W-:-:S02]  /*5540*/  LOP3.LUT R51, R14, R51, RZ, 0x3c, !PT ;  /* 0x000000330e337212 */ /* 0x000fc400078e3cff */
[----:B------:R-:W-:Y:S02]  /*5550*/  SEL R13, R26, 0x80000000, P0 ;  /* 0x800000001a0d7807 */ /* 0x000fe40000000000 */
[----:B------:R-:W-:Y:S01]  /*5560*/  SEL R14, R44, 0x80000000, P3 ;  /* 0x800000002c0e7807 */ /* 0x000fe20001800000 */
[----:B------:R-:W0:Y:S01]  /*5570*/  LDS R21, [R21+0x4200] ;  /* 0x0042000015157984 */ /* 0x000e220000000800 */
[----:B------:R-:W-:Y:S02]  /*5580*/  LEA R25, R15, UR4, 0x2 ;  /* 0x000000040f197c11 */ /* 0x000fe4000f8e10ff */
[----:B------:R-:W-:Y:S02]  /*5590*/  SEL R15, R28, 0x80000000, P2 ;  /* 0x800000001c0f7807 */ /* 0x000fe40001000000 */
[----:B------:R-:W-:Y:S02]  /*55a0*/  SHF.R.U32.HI R13, RZ, UR14, R13 ;  /* 0x0000000eff0d7c19 */ /* 0x000fe4000801160d */
[----:B------:R-:W-:Y:S01]  /*55b0*/  SHF.R.U32.HI R14, RZ, UR14, R14 ;  /* 0x0000000eff0e7c19 */ /* 0x000fe2000801160e */
[----:B------:R-:W1:Y:S01]  /*55c0*/  LDS R25, [R25+0x4200] ;  /* 0x0042000019197984 */ /* 0x000e620000000800 */
[----:B------:R-:W-:-:S02]  /*55d0*/  SHF.R.U32.HI R15, RZ, UR14, R15 ;  /* 0x0000000eff0f7c19 */ /* 0x000fc4000801160f */
[----:B------:R-:W-:Y:S02]  /*55e0*/  LOP3.LUT R13, R13, UR6, RZ, 0xc0, !PT ;  /* 0x000000060d0d7c12 */ /* 0x000fe4000f8ec0ff */
[----:B------:R-:W-:Y:S02]  /*55f0*/  LOP3.LUT R14, R14, UR6, RZ, 0xc0, !PT ;  /* 0x000000060e0e7c12 */ /* 0x000fe4000f8ec0ff */
[----:B------:R-:W-:Y:S02]  /*5600*/  ISETP.NE.AND P2, PT, R24, 0x7fffffff, PT ;  /* 0x7fffffff1800780c */ /* 0x000fe40003f45270 */
[----:B------:R-:W-:Y:S02]  /*5610*/  ISETP.NE.AND P3, PT, R42, 0x7fffffff, PT ;  /* 0x7fffffff2a00780c */ /* 0x000fe40003f65270 */
[----:B------:R-:W-:Y:S02]  /*5620*/  LOP3.LUT R15, R15, UR6, RZ, 0xc0, !PT ;  /* 0x000000060f0f7c12 */ /* 0x000fe4000f8ec0ff */
[----:B------:R-:W-:-:S02]  /*5630*/  LEA R59, R13, UR4, 0x2 ;  /* 0x000000040d3b7c11 */ /* 0x000fc4000f8e10ff */
[----:B------:R-:W-:Y:S02]  /*5640*/  LEA R29, R14, UR4, 0x2 ;  /* 0x000000040e1d7c11 */ /* 0x000fe4000f8e10ff */
[----:B------:R-:W-:Y:S02]  /*5650*/  SEL R13, R24, 0x80000000, P2 ;  /* 0x80000000180d7807 */ /* 0x000fe40001000000 */
[----:B------:R-:W-:Y:S01]  /*5660*/  SEL R14, R42, 0x80000000, P3 ;  /* 0x800000002a0e7807 */ /* 0x000fe20001800000 */
[----:B------:R-:W-:Y:S01]  /*5670*/  LDS R59, [R59+0x4200] ;  /* 0x004200003b3b7984 */ /* 0x000fe20000000800 */
[----:B------:R-:W-:Y:S02]  /*5680*/  LEA R57, R15, UR4, 0x2 ;  /* 0x000000040f397c11 */ /* 0x000fe4000f8e10ff */
[----:B------:R-:W-:Y:S01]  /*5690*/  SEL R15, R30, 0x80000000, P4 ;  /* 0x800000001e0f7807 */ /* 0x000fe20002000000 */
[----:B------:R-:W2:Y:S01]  /*56a0*/  LDS R29, [R29+0x4200] ;  /* 0x004200001d1d7984 */ /* 0x000ea20000000800 */
[----:B------:R-:W-:-:S02]  /*56b0*/  SHF.R.U32.HI R13, RZ, UR14, R13 ;  /* 0x0000000eff0d7c19 */ /* 0x000fc4000801160d */
[----:B------:R-:W-:Y:S01]  /*56c0*/  SHF.R.U32.HI R14, RZ, UR14, R14 ;  /* 0x0000000eff0e7c19 */ /* 0x000fe2000801160e */
[----:B------:R-:W4:Y:S01]  /*56d0*/  LDS R57, [R57+0x4200] ;  /* 0x0042000039397984 */ /* 0x000f220000000800 */
[----:B------:R-:W-:Y:S02]  /*56e0*/  SHF.R.U32.HI R15, RZ, UR14, R15 ;  /* 0x0000000eff0f7c19 */ /* 0x000fe4000801160f */
[----:B------:R-:W-:Y:S02]  /*56f0*/  LOP3.LUT R13, R13, UR6, RZ, 0xc0, !PT ;  /* 0x000000060d0d7c12 */ /* 0x000fe4000f8ec0ff */
[----:B------:R-:W-:Y:S02]  /*5700*/  LOP3.LUT R14, R14, UR6, RZ, 0xc0, !PT ;  /* 0x000000060e0e7c12 */ /* 0x000fe4000f8ec0ff */
[----:B------:R-:W-:Y:S02]  /*5710*/  LOP3.LUT R15, R15, UR6, RZ, 0xc0, !PT ;  /* 0x000000060f0f7c12 */ /* 0x000fe4000f8ec0ff */
[----:B------:R-:W-:-:S02]  /*5720*/  LEA R55, R13, UR4, 0x2 ;  /* 0x000000040d377c11 */ /* 0x000fc4000f8e10ff */
[----:B------:R-:W-:Y:S02]  /*5730*/  LEA R53, R14, UR4, 0x2 ;  /* 0x000000040e357c11 */ /* 0x000fe4000f8e10ff */
[----:B------:R-:W-:Y:S02]  /*5740*/  LEA R49, R15, UR4, 0x2 ;  /* 0x000000040f317c11 */ /* 0x000fe4000f8e10ff */
[----:B------:R-:W5:Y:S01]  /*5750*/  LDS R55, [R55+0x4200] ;  /* 0x0042000037377984 */ /* 0x000f620000000800 */
[C---:B---3--:R-:W-:Y:S02]  /*5760*/  IADD3 R23, PT, PT, R71.reuse, 0x180, R23 ;  /* 0x0000018047177810 */ /* 0x048fe40007ffe017 */
[----:B0-----:R-:W-:Y:S01]  /*5770*/  IADD3 R21, PT, PT, R71, 0x300, R21 ;  /* 0x0000030047157810 */ /* 0x001fe20007ffe015 */
[----:B------:R-:W0:Y:S01]  /*5780*/  LDS R53, [R53+0x4200] ;  /* 0x0042000035357984 */ /* 0x000e220000000800 */
[----:B------:R-:W-:Y:S01]  /*5790*/  ISETP.GT.AND P2, PT, R44, -0x1, PT ;  /* 0xffffffff2c00780c */ /* 0x000fe20003f44270 */
[--C-:B------:R-:W-:Y:S01]  /*57a0*/  IMAD.WIDE.U32 R18, R23, 0x4, R10.reuse ;  /* 0x0000000417127825 */ /* 0x100fe200078e000a */
[----:B------:R-:W-:Y:S01]  /*57b0*/  ISETP.GT.AND P0, PT, R12, -0x1, PT ;  /* 0xffffffff0c00780c */ /* 0x000fe20003f04270 */
[----:B------:R-:W3:Y:S01]  /*57c0*/  LDS R49, [R49+0x4200] ;  /* 0x0042000031317984 */ /* 0x000ee20000000800 */
[C---:B------:R-:W-:Y:S01]  /*57d0*/  SEL R63, R22.reuse, 0xffffffff, !P2 ;  /* 0xffffffff163f7807 */ /* 0x040fe20005000000 */
[----:B------:R-:W-:Y:S01]  /*57e0*/  IMAD.WIDE.U32 R14, R21, 0x4, R10 ;  /* 0x00000004150e7825 */ /* 0x000fe200078e000a */
[----:B------:R-:W-:Y:S01]  /*57f0*/  SEL R13, R22, 0xffffffff, !P0 ;  /* 0xffffffff160d7807 */ /* 0x000fe20004000000 */
[----:B------:R4:W-:Y:S01]  /*5800*/  STG.E desc[UR8][R18.64], R45 ;  /* 0x0000002d12007986 */ /* 0x0009e2000c101908 */
[----:B-1----:R-:W-:-:S02]  /*5810*/  IADD3 R25, PT, PT, R71, 0x480, R25 ;  /* 0x0000048047197810 */ /* 0x002fc40007ffe019 */
[----:B------:R-:W-:Y:S01]  /*5820*/  ISETP.GT.AND P2, PT, R28, -0x1, PT ;  /* 0xffffffff1c00780c */ /* 0x000fe20003f44270 */
[----:B------:R1:W-:Y:S01]  /*5830*/  STG.E desc[UR8][R14.64], R51 ;  /* 0x000000330e007986 */ /* 0x0003e2000c101908 */
[----:B------:R-:W-:Y:S02]  /*5840*/  ISETP.GT.AND P0, PT, R26, -0x1, PT ;  /* 0xffffffff1a00780c */ /* 0x000fe40003f04270 */
[----:B------:R-:W-:Y:S01]  /*5850*/  LOP3.LUT R61, R13, R12, RZ, 0x3c, !PT ;  /* 0x0000000c0d3d7212 */ /* 0x000fe200078e3cff */
[----:B------:R-:W-:Y:S01]  /*5860*/  IMAD.WIDE.U32 R12, R25, 0x4, R10 ;  /* 0x00000004190c7825 */ /* 0x000fe200078e000a */
[C---:B--2---:R-:W-:Y:S02]  /*5870*/  IADD3 R29, PT, PT, R71.reuse, 0x600, R29 ;  /* 0x00000600471d7810 */ /* 0x044fe40007ffe01d */
[----:B------:R-:W-:Y:S02]  /*5880*/  SEL R65, R22, 0xffffffff, !P0 ;  /* 0xffffffff16417807 */ /* 0x000fe40004000000 */
[----:B----4-:R-:W-:Y:S01]  /*5890*/  IADD3 R45, PT, PT, R71, 0x780, R59 ;  /* 0x00000780472d7810 */ /* 0x010fe20007ffe03b */
[----:B------:R-:W-:Y:S01]  /*58a0*/  IMAD.WIDE.U32 R18, R29, 0x4, R10 ;  /* 0x000000041d127825 */ /* 0x000fe200078e000a */
[----:B------:R-:W-:Y:S01]  /*58b0*/  ISETP.GT.AND P0, PT, R24, -0x1, PT ;  /* 0xffffffff1800780c */ /* 0x000fe20003f04270 */
[----:B------:R2:W-:Y:S01]  /*58c0*/  STG.E desc[UR8][R12.64], R61 ;  /* 0x0000003d0c007986 */ /* 0x0005e2000c101908 */
[----:B-1----:R-:W-:-:S02]  /*58d0*/  SEL R15, R22, 0xffffffff, !P2 ;  /* 0xffffffff160f7807 */ /* 0x002fc40005000000 */
[----:B------:R-:W-:Y:S02]  /*58e0*/  IADD3 R51, PT, PT, R71, 0x900, R57 ;  /* 0x0000090047337810 */ /* 0x000fe40007ffe039 */
[----:B------:R-:W-:Y:S02]  /*58f0*/  LOP3.LUT R63, R63, R44, RZ, 0x3c, !PT ;  /* 0x0000002c3f3f7212 */ /* 0x000fe400078e3cff */
[----:B------:R-:W-:Y:S01]  /*5900*/  LOP3.LUT R59, R15, R28, RZ, 0x3c, !PT ;  /* 0x0000001c0f3b7212 */ /* 0x000fe200078e3cff */
[--C-:B------:R-:W-:Y:S01]  /*5910*/  IMAD.WIDE.U32 R14, R45, 0x4, R10.reuse ;  /* 0x000000042d0e7825 */ /* 0x100fe200078e000a */
[----:B------:R-:W-:Y:S01]  /*5920*/  LOP3.LUT R65, R65, R26, RZ, 0x3c, !PT ;  /* 0x0000001a41417212 */ /* 0x000fe200078e3cff */
[----:B------:R1:W-:Y:S01]  /*5930*/  STG.E desc[UR8][R18.64], R63 ;  /* 0x0000003f12007986 */ /* 0x0003e2000c101908 */
[----:B------:R-:W-:Y:S01]  /*5940*/  ISETP.GT.AND P2, PT, R42, -0x1, PT ;  /* 0xffffffff2a00780c */ /* 0x000fe20003f44270 */
[----:B--2---:R-:W-:Y:S01]  /*5950*/  IMAD.WIDE.U32 R12, R51, 0x4, R10 ;  /* 0x00000004330c7825 */ /* 0x004fe200078e000a */
[----:B------:R-:W-:Y:S01]  /*5960*/  ISETP.GT.AND P3, PT, R30, -0x1, PT ;  /* 0xffffffff1e00780c */ /* 0x000fe20003f64270 */
[----:B------:R2:W-:Y:S01]  /*5970*/  STG.E desc[UR8][R14.64], R65 ;  /* 0x000000410e007986 */ /* 0x0005e2000c101908 */
[----:B------:R-:W-:-:S02]  /*5980*/  SEL R57, R22, 0xffffffff, !P0 ;  /* 0xffffffff16397807 */ /* 0x000fc40004000000 */
[----:B------:R-:W-:Y:S01]  /*5990*/  ISETP.GT.AND P0, PT, R20, -0x1, PT ;  /* 0xffffffff1400780c */ /* 0x000fe20003f04270 */
[----:B------:R4:W-:Y:S01]  /*59a0*/  STG.E desc[UR8][R12.64], R59 ;  /* 0x0000003b0c007986 */ /* 0x0009e2000c101908 */
[C---:B-----5:R-:W-:Y:S02]  /*59b0*/  IADD3 R55, PT, PT, R71.reuse, 0xa80, R55 ;  /* 0x00000a8047377810 */ /* 0x060fe40007ffe037 */
[C---:B0-----:R-:W-:Y:S02]  /*59c0*/  IADD3 R53, PT, PT, R71.reuse, 0xc00, R53 ;  /* 0x00000c0047357810 */ /* 0x041fe40007ffe035 */
[C---:B-1----:R-:W-:Y:S02]  /*59d0*/  SEL R19, R22.reuse, 0xffffffff, !P2 ;  /* 0xffffffff16137807 */ /* 0x042fe40005000000 */
[----:B---3--:R-:W-:Y:S01]  /*59e0*/  IADD3 R49, PT, PT, R71, 0xd80, R49 ;  /* 0x00000d8047317810 */ /* 0x008fe20007ffe031 */
[----:B--2---:R-:W-:Y:S01]  /*59f0*/  IMAD.WIDE.U32 R14, R55, 0x4, R10 ;  /* 0x00000004370e7825 */ /* 0x004fe200078e000a */
[----:B------:R-:W-:-:S02]  /*5a00*/  SEL R63, R22, 0xffffffff, !P3 ;  /* 0xffffffff163f7807 */ /* 0x000fc40005800000 */
[----:B------:R-:W-:Y:S01]  /*5a10*/  IADD3 R47, PT, PT, R71, 0xf00, R47 ;  /* 0x00000f00472f7810 */ /* 0x000fe20007ffe02f */
[--C-:B----4-:R-:W-:Y:S01]  /*5a20*/  IMAD.WIDE.U32 R12, R53, 0x4, R10.reuse ;  /* 0x00000004350c7825 */ /* 0x110fe200078e000a */
[----:B------:R-:W-:Y:S02]  /*5a30*/  SEL R65, R22, 0xffffffff, !P0 ;  /* 0xffffffff16417807 */ /* 0x000fe40004000000 */
[----:B------:R-:W-:Y:S02]  /*5a40*/  LOP3.LUT R57, R57, R24, RZ, 0x3c, !PT ;  /* 0x0000001839397212 */ /* 0x000fe400078e3cff */
[----:B------:R-:W-:Y:S01]  /*5a50*/  LOP3.LUT R61, R19, R42, RZ, 0x3c, !PT ;  /* 0x0000002a133d7212 */ /* 0x000fe200078e3cff */
[--C-:B------:R-:W-:Y:S01]  /*5a60*/  IMAD.WIDE.U32 R18, R49, 0x4, R10.reuse ;  /* 0x0000000431127825 */ /* 0x100fe200078e000a */
[----:B------:R-:W-:Y:S01]  /*5a70*/  LOP3.LUT R63, R63, R30, RZ, 0x3c, !PT ;  /* 0x0000001e3f3f7212 */ /* 0x000fe200078e3cff */
[----:B------:R0:W-:Y:S01]  /*5a80*/  STG.E desc[UR8][R14.64], R57 ;  /* 0x000000390e007986 */ /* 0x0001e2000c101908 */
[----:B------:R-:W-:Y:S01]  /*5a90*/  LOP3.LUT R65, R65, R20, RZ, 0x3c, !PT ;  /* 0x0000001441417212 */ /* 0x000fe200078e3cff */
[----:B------:R-:W-:-:S02]  /*5aa0*/  IMAD.WIDE.U32 R10, R47, 0x4, R10 ;  /* 0x000000042f0a7825 */ /* 0x000fc400078e000a */
[----:B------:R1:W-:Y:S04]  /*5ab0*/  STG.E desc[UR8][R12.64], R61 ;  /* 0x0000003d0c007986 */ /* 0x0003e8000c101908 */
[----:B------:R2:W-:Y:S04]  /*5ac0*/  STG.E desc[UR8][R18.64], R63 ;  /* 0x0000003f12007986 */ /* 0x0005e8000c101908 */
[----:B------:R3:W-:Y:S01]  /*5ad0*/  STG.E desc[UR8][R10.64], R65 ;  /* 0x000000410a007986 */ /* 0x0007e2000c101908 */
[----:B------:R-:W-:Y:S06]  /*5ae0*/  BAR.SYNC.DEFER_BLOCKING 0x0 ;  /* 0x0000000000007b1d */ /* 0x000fec0000010000 */
[----:B------:R-:W4:Y:S04]  /*5af0*/  LDG.E R59, desc[UR8][R8.64] ;  /* 0x00000008083b7981 */ /* 0x000f28000c1e1900 */
[----:B------:R-:W5:Y:S04]  /*5b00*/  LDG.E R67, desc[UR8][R8.64+0x600] ;  /* 0x0006000808437981 */ /* 0x000f68000c1e1900 */
[----:B------:R-:W5:Y:S04]  /*5b10*/  LDG.E R69, desc[UR8][R8.64+0xc00] ;  /* 0x000c000808457981 */ /* 0x000f68000c1e1900 */
[----:B------:R-:W5:Y:S04]  /*5b20*/  LDG.E R73, desc[UR8][R8.64+0x1200] ;  /* 0x0012000808497981 */ /* 0x000f68000c1e1900 */
[----:B------:R-:W5:Y:S04]  /*5b30*/  LDG.E R75, desc[UR8][R8.64+0x1800] ;  /* 0x00180008084b7981 */ /* 0x000f68000c1e1900 */
[----:B------:R-:W5:Y:S04]  /*5b40*/  LDG.E R77, desc[UR8][R8.64+0x1e00] ;  /* 0x001e0008084d7981 */ /* 0x000f68000c1e1900 */
[----:B0-----:R-:W5:Y:S04]  /*5b50*/  LDG.E R15, desc[UR8][R8.64+0x2400] ;  /* 0x00240008080f7981 */ /* 0x001f68000c1e1900 */
[----:B-1----:R-:W5:Y:S04]  /*5b60*/  LDG.E R13, desc[UR8][R8.64+0x2a00] ;  /* 0x002a0008080d7981 */ /* 0x002f68000c1e1900 */
[----:B--2---:R-:W2:Y:S04]  /*5b70*/  LDG.E R19, desc[UR8][R8.64+0x3000] ;  /* 0x0030000808137981 */ /* 0x004ea8000c1e1900 */
[----:B---3--:R-:W3:Y:S04]  /*5b80*/  LDG.E R11, desc[UR8][R8.64+0x3600] ;  /* 0x00360008080b7981 */ /* 0x008ee8000c1e1900 */
[----:B------:R0:W3:Y:S01]  /*5b90*/  LDG.E R57, desc[UR8][R8.64+0x3c00] ;  /* 0x003c000808397981 */ /* 0x0000e2000c1e1900 */
[----:B------:R-:W-:-:S02]  /*5ba0*/  IMAD R24, R71, 0x28, R0 ;  /* 0x0000002847187824 */ /* 0x000fc400078e0200 */
[----:B------:R-:W-:Y:S02]  /*5bb0*/  VIADD R5, R5, 0xffffef80 ;  /* 0xffffef8005057836 */ /* 0x000fe40000000000 */
[----:B------:R-:W-:Y:S02]  /*5bc0*/  @!P1 IMAD.IADD R2, R3, 0x1, R16 ;  /* 0x0000000103029824 */ /* 0x000fe400078e0210 */
[----:B------:R-:W-:Y:S01]  /*5bd0*/  VIADD R27, R27, 0x1080 ;  /* 0x000010801b1b7836 */ /* 0x000fe20000000000 */
[----:B------:R-:W-:Y:S01]  /*5be0*/  ISETP.GT.AND P0, PT, R5, 0x107f, PT ;  /* 0x0000107f0500780c */ /* 0x000fe20003f04270 */
[----:B0-----:R-:W0:Y:S01]  /*5bf0*/  LDC.64 R8, c[0x0][0x398] ;  /* 0x0000e600ff087b82 */ /* 0x001e220000000a00 */
[----:B----4-:R-:W-:Y:S04]  /*5c00*/  STS [R0], R59 ;  /* 0x0000003b00007388 */ /* 0x010fe80000000800 */
[----:B-----5:R-:W-:Y:S04]  /*5c10*/  STS [R0+0x600], R67 ;  /* 0x0006004300007388 */ /* 0x020fe80000000800 */
[----:B------:R-:W-:Y:S04]  /*5c20*/  STS [R0+0xc00], R69 ;  /* 0x000c004500007388 */ /* 0x000fe80000000800 */
[----:B------:R-:W-:Y:S04]  /*5c30*/  STS [R0+0x1200], R73 ;  /* 0x0012004900007388 */ /* 0x000fe80000000800 */
[----:B------:R-:W-:Y:S04]  /*5c40*/  STS [R0+0x1800], R75 ;  /* 0x0018004b00007388 */ /* 0x000fe80000000800 */
[----:B------:R-:W-:Y:S04]  /*5c50*/  STS [R0+0x1e00], R77 ;  /* 0x001e004d00007388 */ /* 0x000fe80000000800 */
[----:B------:R-:W-:Y:S04]  /*5c60*/  STS [R0+0x2400], R15 ;  /* 0x0024000f00007388 */ /* 0x000fe80000000800 */
[----:B------:R-:W-:Y:S04]  /*5c70*/  STS [R0+0x2a00], R13 ;  /* 0x002a000d00007388 */ /* 0x000fe80000000800 */
[----:B--2---:R-:W-:Y:S04]  /*5c80*/  STS [R0+0x3000], R19 ;  /* 0x0030001300007388 */ /* 0x004fe80000000800 */
[----:B---3--:R-:W-:Y:S04]  /*5c90*/  STS [R0+0x3600], R11 ;  /* 0x0036000b00007388 */ /* 0x008fe80000000800 */
[----:B------:R-:W-:Y:S01]  /*5ca0*/  STS [R0+0x3c00], R57 ;  /* 0x003c003900007388 */ /* 0x000fe20000000800 */
[----:B------:R-:W-:Y:S06]  /*5cb0*/  BAR.SYNC.DEFER_BLOCKING 0x0 ;  /* 0x0000000000007b1d */ /* 0x000fec0000010000 */
        /* <DEDUP_REMOVED lines=9> */
[----:B------:R-:W0:Y:S04]  /*5d50*/  LDS R11, [R24+0x24] ;  /* 0x00002400180b7984 */ /* 0x000e280000000800 */
[----:B------:R-:W0:Y:S01]  /*5d60*/  LDS R22, [R24+0x28] ;  /* 0x0000280018167984 */ /* 0x000e220000000800 */
[----:B------:R-:W-:Y:S08]  /*5d70*/  BAR.SYNC.DEFER_BLOCKING 0x0 ;  /* 0x0000000000007b1d */ /* 0x000ff00000010000 */
[----:B------:R-:W-:Y:S06]  /*5d80*/  BAR.SYNC.DEFER_BLOCKING 0x0 ;  /* 0x0000000000007b1d */ /* 0x000fec0000010000 */
[----:B-1----:R-:W-:Y:S04]  /*5d90*/  STS [R32], R59 ;  /* 0x0000003b20007388 */ /* 0x002fe80000000800 */
[----:B--2---:R-:W-:Y:S04]  /*5da0*/  STS [R34], R61 ;  /* 0x0000003d22007388 */ /* 0x004fe80000000800 */
[----:B---3--:R-:W-:Y:S04]  /*5db0*/  STS [R37], R10 ;  /* 0x0000000a25007388 */ /* 0x008fe80000000800 */
[----:B----4-:R-:W-:Y:S04]  /*5dc0*/  STS [R35], R12 ;  /* 0x0000000c23007388 */ /* 0x010fe80000000800 */
[----:B-----5:R-:W-:Y:S04]  /*5dd0*/  STS [R36], R15 ;  /* 0x0000000f24007388 */ /* 0x020fe80000000800 */
[----:B0-----:R0:W-:Y:S04]  /*5de0*/  STS [R33], R14 ;  /* 0x0000000e21007388 */ /* 0x0011e80000000800 */
[----:B------:R1:W-:Y:S04]  /*5df0*/  STS [R41], R18 ;  /* 0x0000001229007388 */ /* 0x0003e80000000800 */
[----:B------:R2:W-:Y:S01]  /*5e00*/  STS [R40], R13 ;  /* 0x0000000d28007388 */ /* 0x0005e20000000800 */
[----:B0-----:R-:W-:-:S03]  /*5e10*/  IMAD.WIDE.U32 R14, R21, 0x4, R8 ;  /* 0x00000004150e7825 */ /* 0x001fc600078e0008 */
[----:B------:R0:W-:Y:S01]  /*5e20*/  STS [R39], R20 ;  /* 0x0000001427007388 */ /* 0x0001e20000000800 */
[----:B-1----:R-:W-:-:S03]  /*5e30*/  IMAD.WIDE.U32 R18, R25, 0x4, R8 ;  /* 0x0000000419127825 */ /* 0x002fc600078e0008 */
[----:B------:R1:W-:Y:S01]  /*5e40*/  STS [R38], R11 ;  /* 0x0000000b26007388 */ /* 0x0003e20000000800 */
[----:B--2---:R-:W-:-:S03]  /*5e50*/  IMAD.WIDE.U32 R12, R23, 0x4, R8 ;  /* 0x00000004170c7825 */ /* 0x004fc600078e0008 */
[----:B------:R2:W-:Y:S01]  /*5e60*/  STS [R31], R22 ;  /* 0x000000161f007388 */ /* 0x0005e20000000800 */
[--C-:B0-----:R-:W-:Y:S01]  /*5e70*/  IMAD.WIDE.U32 R20, R29, 0x4, R8.reuse ;  /* 0x000000041d147825 */ /* 0x101fe200078e0008 */
[----:B------:R-:W-:Y:S03]  /*5e80*/  BAR.SYNC.DEFER_BLOCKING 0x0 ;  /* 0x0000000000007b1d */ /* 0x000fe60000010000 */
[----:B-1----:R-:W-:-:S04]  /*5e90*/  IMAD.WIDE.U32 R10, R43, 0x4, R8 ;  /* 0x000000042b0a7825 */ /* 0x002fc800078e0008 */
[----:B--2---:R-:W-:-:S04]  /*5ea0*/  IMAD.WIDE.U32 R22, R45, 0x4, R8 ;  /* 0x000000042d167825 */ /* 0x004fc800078e0008 */
[----:B------:R-:W-:-:S04]  /*5eb0*/  IMAD.WIDE.U32 R24, R51, 0x4, R8 ;  /* 0x0000000433187825 */ /* 0x000fc800078e0008 */
[----:B------:R-:W-:-:S04]  /*5ec0*/  IMAD.WIDE.U32 R28, R55, 0x4, R8 ;  /* 0x00000004371c7825 */ /* 0x000fc800078e0008 */
[----:B------:R-:W-:-:S04]  /*5ed0*/  IMAD.WIDE.U32 R30, R53, 0x4, R8 ;  /* 0x00000004351e7825 */ /* 0x000fc800078e0008 */
[--C-:B------:R-:W-:Y:S01]  /*5ee0*/  IMAD.WIDE.U32 R32, R49, 0x4, R8.reuse ;  /* 0x0000000431207825 */ /* 0x100fe200078e0008 */
[----:B------:R-:W0:Y:S03]  /*5ef0*/  LDS R57, [R0] ;  /* 0x0000000000397984 */ /* 0x000e260000000800 */
[----:B------:R-:W-:Y:S01]  /*5f00*/  IMAD.WIDE.U32 R8, R47, 0x4, R8 ;  /* 0x000000042f087825 */ /* 0x000fe200078e0008 */
        /* <DEDUP_REMOVED lines=9> */
[----:B------:R-:W5:Y:S04]  /*5fa0*/  LDS R69, [R0+0x3c00] ;  /* 0x003c000000457984 */ /* 0x000f680000000800 */
[----:B0-----:R0:W-:Y:S04]  /*5fb0*/  STG.E desc[UR8][R10.64], R57 ;  /* 0x000000390a007986 */ /* 0x0011e8000c101908 */
[----:B-1----:R0:W-:Y:S04]  /*5fc0*/  STG.E desc[UR8][R12.64], R37 ;  /* 0x000000250c007986 */ /* 0x0021e8000c101908 */
[----:B--2---:R0:W-:Y:S04]  /*5fd0*/  STG.E desc[UR8][R14.64], R35 ;  /* 0x000000230e007986 */ /* 0x0041e8000c101908 */
[----:B---3--:R0:W-:Y:S04]  /*5fe0*/  STG.E desc[UR8][R18.64], R59 ;  /* 0x0000003b12007986 */ /* 0x0081e8000c101908 */
[----:B----4-:R0:W-:Y:S04]  /*5ff0*/  STG.E desc[UR8][R20.64], R61 ;  /* 0x0000003d14007986 */ /* 0x0101e8000c101908 */
[----:B-----5:R0:W-:Y:S04]  /*6000*/  STG.E desc[UR8][R22.64], R41 ;  /* 0x0000002916007986 */ /* 0x0201e8000c101908 */
[----:B------:R0:W-:Y:S04]  /*6010*/  STG.E desc[UR8][R24.64], R63 ;  /* 0x0000003f18007986 */ /* 0x0001e8000c101908 */
[----:B------:R0:W-:Y:S04]  /*6020*/  STG.E desc[UR8][R28.64], R39 ;  /* 0x000000271c007986 */ /* 0x0001e8000c101908 */
[----:B------:R0:W-:Y:S04]  /*6030*/  STG.E desc[UR8][R30.64], R65 ;  /* 0x000000411e007986 */ /* 0x0001e8000c101908 */
[----:B------:R0:W-:Y:S04]  /*6040*/  STG.E desc[UR8][R32.64], R67 ;  /* 0x0000004320007986 */ /* 0x0001e8000c101908 */
[----:B------:R0:W-:Y:S01]  /*6050*/  STG.E desc[UR8][R8.64], R69 ;  /* 0x0000004508007986 */ /* 0x0001e2000c101908 */
[----:B------:R-:W-:Y:S06]  /*6060*/  BAR.SYNC.DEFER_BLOCKING 0x0 ;  /* 0x0000000000007b1d */ /* 0x000fec0000010000 */
[----:B------:R-:W-:Y:S05]  /*6070*/  @P0 BRA `(.L_x_21) ;  /* 0xffffffd400500947 */ /* 0x000fea000383ffff */
.L_x_20:
[----:B------:R-:W-:-:S13]  /*6080*/  ISETP.GE.AND P0, PT, R27, R4, PT ;  /* 0x000000041b00720c */ /* 0x000fda0003f06270 */
[----:B0-----:R-:W-:Y:S05]  /*6090*/  @P0 EXIT ;  /* 0x000000000000094d */ /* 0x001fea0003800000 */
[----:B------:R-:W-:Y:S05]  /*60a0*/  WARPSYNC.ALL ;  /* 0x0000000000007948 */ /* 0x000fea0003800000 */
[----:B------:R-:W0:Y:S01]  /*60b0*/  SHFL.IDX PT, R31, R5, RZ, 0x1f ;  /* 0x00001fff051f7589 */ /* 0x000e2200000e0000 */
[----:B------:R-:W2:Y:S01]  /*60c0*/  LDCU.64 UR4, c[0x0][0x380] ;  /* 0x00007000ff0477ac */ /* 0x000ea20008000a00 */
[C---:B------:R-:W-:Y:S02]  /*60d0*/  VIADD R4, R71.reuse, 0x180 ;  /* 0x0000018047047836 */ /* 0x040fe40000000000 */
[C---:B------:R-:W-:Y:S01]  /*60e0*/  VIADD R6, R71.reuse, 0x300 ;  /* 0x0000030047067836 */ /* 0x040fe20000000000 */
[----:B------:R-:W3:Y:S01]  /*60f0*/  LDCU UR15, c[0x0][0x3b4] ;  /* 0x00007680ff0f77ac */ /* 0x000ee20008000800 */
[----:B------:R-:W-:-:S02]  /*6100*/  VIADD R8, R71, 0x600 ;  /* 0x0000060047087836 */ /* 0x000fc40000000000 */
[----:B------:R-:W-:Y:S02]  /*6110*/  IMAD.MOV.U32 R33, RZ, RZ, -0x1 ;  /* 0xffffffffff217424 */ /* 0x000fe400078e00ff */
[----:B------:R-:W-:Y:S02]  /*6120*/  IMAD.MOV.U32 R35, RZ, RZ, -0x1 ;  /* 0xffffffffff237424 */ /* 0x000fe400078e00ff */
[----:B------:R-:W-:Y:S02]  /*6130*/  IMAD.MOV.U32 R37, RZ, RZ, -0x1 ;  /* 0xffffffffff257424 */ /* 0x000fe400078e00ff */
[----:B------:R-:W-:Y:S02]  /*6140*/  IMAD.MOV.U32 R39, RZ, RZ, -0x1 ;  /* 0xffffffffff277424 */ /* 0x000fe400078e00ff */
[----:B------:R-:W-:Y:S02]  /*6150*/  IMAD.MOV.U32 R41, RZ, RZ, -0x1 ;  /* 0xffffffffff297424 */ /* 0x000fe400078e00ff */
[----:B------:R-:W-:-:S02]  /*6160*/  VIADD R10, R71, 0x780 ;  /* 0x00000780470a7836 */ /* 0x000fc40000000000 */
[----:B------:R-:W-:Y:S02]  /*6170*/  IMAD.MOV.U32 R43, RZ, RZ, -0x1 ;  /* 0xffffffffff2b7424 */ /* 0x000fe400078e00ff */
[----:B------:R-:W-:Y:S02]  /*6180*/  IMAD.MOV.U32 R45, RZ, RZ, -0x1 ;  /* 0xffffffffff2d7424 */ /* 0x000fe400078e00ff */
[----:B------:R-:W-:Y:S01]  /*6190*/  IMAD.MOV.U32 R47, RZ, RZ, -0x1 ;  /* 0xffffffffff2f7424 */ /* 0x000fe200078e00ff */
[----:B0-----:R-:W-:Y:S01]  /*61a0*/  ISETP.GE.AND P3, PT, R4, R31, PT ;  /* 0x0000001f0400720c */ /* 0x001fe20003f66270 */
[----:B------:R-:W-:Y:S01]  /*61b0*/  IMAD.MOV.U32 R49, RZ, RZ, -0x1 ;  /* 0xffffffffff317424 */ /* 0x000fe200078e00ff */
[C---:B------:R-:W-:Y:S01]  /*61c0*/  IADD3 R4, P0, PT, R71.reuse, R27, RZ ;  /* 0x0000001b47047210 */ /* 0x040fe20007f1e0ff */
[----:B------:R-:W-:Y:S01]  /*61d0*/  IMAD.MOV.U32 R51, RZ, RZ, -0x1 ;  /* 0xffffffffff337424 */ /* 0x000fe200078e00ff */
[CC--:B------:R-:W-:Y:S01]  /*61e0*/  ISETP.GE.AND P4, PT, R71.reuse, R31.reuse, PT ;  /* 0x0000001f4700720c */ /* 0x0c0fe20003f86270 */
[C-C-:B------:R-:W-:Y:S01]  /*61f0*/  IMAD R12, R71.reuse, 0x28, R0.reuse ;  /* 0x00000028470c7824 */ /* 0x140fe200078e0200 */
[-C--:B------:R-:W-:Y:S01]  /*6200*/  ISETP.GE.AND P6, PT, R6, R31.reuse, PT ;  /* 0x0000001f0600720c */ /* 0x080fe20003fc6270 */
[----:B------:R-:W-:Y:S01]  /*6210*/  VIADD R6, R71, 0x480 ;  /* 0x0000048047067836 */ /* 0x000fe20000000000 */
[----:B------:R-:W-:Y:S01]  /*6220*/  LEA.HI.X.SX32 R27, R27, RZ, 0x1, P0 ;  /* 0x000000ff1b1b7211 */ /* 0x000fe200000f0eff */
[C---:B------:R-:W-:Y:S01]  /*6230*/  IMAD R50, R71.reuse, 0x40, R0 ;  /* 0x0000004047327824 */ /* 0x040fe200078e0200 */
[----:B--2---:R-:W-:Y:S01]  /*6240*/  LEA R28, P0, R4, UR4, 0x2 ;  /* 0x00000004041c7c11 */ /* 0x004fe2000f8010ff */
[----:B------:R-:W0:Y:S01]  /*6250*/  LDCU UR4, c[0x0][0x3b8] ;  /* 0x00007700ff0477ac */ /* 0x000e220008000800 */
[-C--:B------:R-:W-:Y:S01]  /*6260*/  ISETP.GE.AND P5, PT, R6, R31.reuse, PT ;  /* 0x0000001f0600720c */ /* 0x080fe20003fa6270 */
[C---:B------:R-:W-:Y:S01]  /*6270*/  VIADD R6, R71.reuse, 0x900 ;  /* 0x0000090047067836 */ /* 0x040fe20000000000 */
[----:B------:R-:W-:Y:S01]  /*6280*/  LEA.HI.X R29, R4, UR5, R27, 0x2, P0 ;  /* 0x00000005041d7c11 */ /* 0x000fe200080f141b */
[----:B------:R-:W2:Y:S01]  /*6290*/  S2R R70, SR_LANEID ;  /* 0x0000000000467919 */ /* 0x000ea20000000000 */
[-C--:B------:R-:W-:Y:S01]  /*62a0*/  ISETP.GE.AND P2, PT, R8, R31.reuse, PT ;  /* 0x0000001f0800720c */ /* 0x080fe20003f46270 */
[C---:B------:R-:W-:Y:S01]  /*62b0*/  VIADD R8, R71.reuse, 0xa80 ;  /* 0x00000a8047087836 */ /* 0x040fe20000000000 */
[-C--:B------:R-:W-:Y:S01]  /*62c0*/  ISETP.GE.AND P0, PT, R10, R31.reuse, PT ;  /* 0x0000001f0a00720c */ /* 0x080fe20003f06270 */
[----:B------:R-:W4:Y:S01]  /*62d0*/  @!P4 LDG.E R33, desc[UR8][R28.64] ;  /* 0x000000081c21c981 */ /* 0x000f22000c1e1900 */
[-C--:B------:R-:W-:Y:S01]  /*62e0*/  ISETP.GE.AND P4, PT, R6, R31.reuse, PT ;  /* 0x0000001f0600720c */ /* 0x080fe20003f86270 */
[----:B------:R-:W5:Y:S01]  /*62f0*/  LDCU.64 UR16, c[0x0][0x390] ;  /* 0x00007200ff1077ac */ /* 0x000f620008000a00 */
[C---:B------:R-:W-:Y:S01]  /*6300*/  LOP3.LUT R6, R71.reuse, 0xc00, RZ, 0xfc, !PT ;  /* 0x00000c0047067812 */ /* 0x040fe200078efcff */
[----:B------:R-:W3:Y:S01]  /*6310*/  @!P3 LDG.E R35, desc[UR8][R28.64+0x600] ;  /* 0x000600081c23b981 */ /* 0x000ee2000c1e1900 */
[----:B------:R-:W-:Y:S01]  /*6320*/  ISETP.GE.AND P3, PT, R8, R31, PT ;  /* 0x0000001f0800720c */ /* 0x000fe20003f66270 */
[----:B------:R-:W-:-:S02]  /*6330*/  VIADD R8, R71, 0xd80 ;  /* 0x00000d8047087836 */ /* 0x000fc40000000000 */
[----:B------:R-:W5:Y:S01]  /*6340*/  @!P6 LDG.E R37, desc[UR8][R28.64+0xc00] ;  /* 0x000c00081c25e981 */ /* 0x000f62000c1e1900 */
[-C--:B------:R-:W-:Y:S01]  /*6350*/  ISETP.GE.AND P6, PT, R6, R31.reuse, PT ;  /* 0x0000001f0600720c */ /* 0x080fe20003fc6270 */
[----:B------:R-:W-:Y:S02]  /*6360*/  VIADD R6, R71, 0xf00 ;  /* 0x00000f0047067836 */ /* 0x000fe40000000000 */
[----:B------:R-:W2:Y:S01]  /*6370*/  @!P5 LDG.E R39, desc[UR8][R28.64+0x1200] ;  /* 0x001200081c27d981 */ /* 0x000ea2000c1e1900 */
[----:B------:R-:W-:-:S03]  /*6380*/  ISETP.GE.AND P5, PT, R8, R31, PT ;  /* 0x0000001f0800720c */ /* 0x000fc60003fa6270 */
[----:B------:R-:W2:Y:S01]  /*6390*/  @!P2 LDG.E R41, desc[UR8][R28.64+0x1800] ;  /* 0x001800081c29a981 */ /* 0x000ea2000c1e1900 */
[----:B------:R-:W-:Y:S01]  /*63a0*/  ISETP.GE.AND P2, PT, R6, R31, PT ;  /* 0x0000001f0600720c */ /* 0x000fe20003f46270 */
[----:B------:R-:W-:Y:S02]  /*63b0*/  IMAD.MOV.U32 R31, RZ, RZ, -0x1 ;  /* 0xffffffffff1f7424 */ /* 0x000fe400078e00ff */
[----:B------:R-:W2:Y:S04]  /*63c0*/  @!P4 LDG.E R43, desc[UR8][R28.64+0x2400] ;  /* 0x002400081c2bc981 */ /* 0x000ea8000c1e1900 */
[----:B------:R-:W2:Y:S04]  /*63d0*/  @!P0 LDG.E R31, desc[UR8][R28.64+0x1e00] ;  /* 0x001e00081c1f8981 */ /* 0x000ea8000c1e1900 */
[----:B------:R-:W2:Y:S04]  /*63e0*/  @!P3 LDG.E R45, desc[UR8][R28.64+0x2a00] ;  /* 0x002a00081c2db981 */ /* 0x000ea8000c1e1900 */
[----:B------:R-:W2:Y:S04]  /*63f0*/  @!P6 LDG.E R47, desc[UR8][R28.64+0x3000] ;  /* 0x003000081c2fe981 */ /* 0x000ea8000c1e1900 */
[----:B------:R-:W2:Y:S04]  /*6400*/  @!P5 LDG.E R49, desc[UR8][R28.64+0x3600] ;  /* 0x003600081c31d981 */ /* 0x000ea8000c1e1900 */
[----:B------:R1:W2:Y:S02]  /*6410*/  @!P2 LDG.E R51, desc[UR8][R28.64+0x3c00] ;  /* 0x003c00081c33a981 */ /* 0x0002a4000c1e1900 */
[----:B-1----:R-:W-:Y:S01]  /*6420*/  IMAD.MOV.U32 R28, RZ, RZ, -0x80000000 ;  /* 0x80000000ff1c7424 */ /* 0x002fe200078e00ff */
[----:B0-----:R-:W-:Y:S01]  /*6430*/  UBMSK UR4, URZ, UR4 ;  /* 0x00000004ff04729b */ /* 0x001fe20008000000 */
[----:B----4-:R-:W-:Y:S04]  /*6440*/  STS [R0], R33 ;  /* 0x0000002100007388 */ /* 0x010fe80000000800 */
[----:B---3--:R-:W-:Y:S04]  /*6450*/  STS [R0+0x600], R35 ;  /* 0x0006002300007388 */ /* 0x008fe80000000800 */
[----:B-----5:R-:W-:Y:S04]  /*6460*/  STS [R0+0xc00], R37 ;  /* 0x000c002500007388 */ /* 0x020fe80000000800 */
[----:B--2---:R-:W-:Y:S04]  /*6470*/  STS [R0+0x1200], R39 ;  /* 0x0012002700007388 */ /* 0x004fe80000000800 */
        /* <DEDUP_REMOVED lines=10> */
[----:B------:R-:W-:Y:S04]  /*6520*/  LDS R14, [R12+0x8] ;  /* 0x000008000c0e7984 */ /* 0x000fe80000000800 */
[----:B------:R-:W-:Y:S04]  /*6530*/  LDS R18, [R12+0xc] ;  /* 0x00000c000c127984 */ /* 0x000fe80000000800 */
        /* <DEDUP_REMOVED lines=12> */
[----:B------:R-:W-:-:S04]  /*6600*/  SEL R8, R6, 0x80000000, P0 ;  /* 0x8000000006087807 */ /* 0x000fc80000000000 */
[----:B------:R-:W-:-:S04]  /*6610*/  SHF.R.U32.HI R8, RZ, UR15, R8 ;  /* 0x0000000fff087c19 */ /* 0x000fc80008011608 */
[----:B------:R-:W-:-:S04]  /*6620*/  LOP3.LUT R8, R8, UR4, RZ, 0xc0, !PT ;  /* 0x0000000408087c12 */ /* 0x000fc8000f8ec0ff */
[----:B------:R-:W-:Y:S02]  /*6630*/  LOP3.LUT R29, R8, 0xf, RZ, 0xc, !PT ;  /* 0x0000000f081d7812 */ /* 0x000fe400078e0cff */
[----:B------:R-:W-:-:S03]  /*6640*/  SHF.R.U32.HI R8, RZ, 0x3, R8 ;  /* 0x00000003ff087819 */ /* 0x000fc60000011608 */
[----:B------:R-:W-:Y:S01]  /*6650*/  IMAD R29, R29, 0x600, R0 ;  /* 0x000006001d1d7824 */ /* 0x000fe200078e0200 */
[----:B------:R-:W-:Y:S01]  /*6660*/  LOP3.LUT R8, R8, 0x1ffffffe, RZ, 0xc0, !PT ;  /* 0x1ffffffe08087812 */ /* 0x000fe200078ec0ff */
[----:B------:R-:W-:Y:S04]  /*6670*/  STS [R0], RZ ;  /* 0x000000ff00007388 */ /* 0x000fe80000000800 */
[----:B------:R-:W-:Y:S01]  /*6680*/  IMAD.IADD R16, R29, 0x1, -R8 ;  /* 0x000000011d107824 */ /* 0x000fe200078e0a08 */
[----:B------:R-:W-:Y:S04]  /*6690*/  STS [R0+0x600], RZ ;  /* 0x000600ff00007388 */ /* 0x000fe80000000800 */
        /* <DEDUP_REMOVED lines=14> */
[----:B------:R-:W-:Y:S01]  /*6780*/  STS [R0+0x6000], RZ ;  /* 0x006000ff00007388 */ /* 0x000fe20000000800 */
[----:B-1----:R-:W-:-:S03]  /*6790*/  ISETP.GT.AND P0, PT, R10, -0x1, PT ;  /* 0xffffffff0a00780c */ /* 0x002fc60003f04270 */
[----:B------:R-:W1:Y:S01]  /*67a0*/  LDS.U16 R8, [R16+0x2] ;  /* 0x0000020010087984 */ /* 0x000e620000000400 */
[----:B------:R-:W-:-:S04]  /*67b0*/  SEL R29, R28, 0xffffffff, P0 ;  /* 0xffffffff1c1d7807 */ /* 0x000fc80000000000 */
[----:B------:R-:W-:-:S04]  /*67c0*/  LOP3.LUT R10, R29, R10, RZ, 0x3c, !PT ;  /* 0x0000000a1d0a7212 */ /* 0x000fc800078e3cff */
[----:B------:R-:W-:-:S04]  /*67d0*/  ISETP.NE.AND P0, PT, R10, 0x7fffffff, PT ;  /* 0x7fffffff0a00780c */ /* 0x000fc80003f05270 */
[----:B0-----:R-:W-:-:S04]  /*67e0*/  SEL R12, R10, 0x80000000, P0 ;  /* 0x800000000a0c7807 */ /* 0x001fc80000000000 */
[----:B------:R-:W-:-:S04]  /*67f0*/  SHF.R.U32.HI R12, RZ, UR15, R12 ;  /* 0x0000000fff0c7c19 */ /* 0x000fc8000801160c */
[----:B------:R-:W-:-:S04]  /*6800*/  LOP3.LUT R12, R12, UR4, RZ, 0xc0, !PT ;  /* 0x000000040c0c7c12 */ /* 0x000fc8000f8ec0ff */
[----:B------:R-:W-:Y:S02]  /*6810*/  LOP3.LUT R29, R12, 0xf, RZ, 0xc, !PT ;  /* 0x0000000f0c1d7812 */ /* 0x000fe400078e0cff */
[----:B------:R-:W-:-:S03]  /*6820*/  SHF.R.U32.HI R12, RZ, 0x3, R12 ;  /* 0x00000003ff0c7819 */ /* 0x000fc6000001160c */
[----:B------:R-:W-:Y:S01]  /*6830*/  IMAD R29, R29, 0x600, R0 ;  /* 0x000006001d1d7824 */ /* 0x000fe200078e0200 */
[----:B------:R-:W-:-:S05]  /*6840*/  LOP3.LUT R12, R12, 0x1ffffffe, RZ, 0xc0, !PT ;  /* 0x1ffffffe0c0c7812 */ /* 0x000fca00078ec0ff */
[----:B------:R-:W-:Y:S02]  /*6850*/  IMAD.IADD R20, R29, 0x1, -R12 ;  /* 0x000000011d147824 */ /* 0x000fe400078e0a0c */
[----:B-1----:R-:W-:Y:S01]  /*6860*/  VIADD R31, R8, 0x1 ;  /* 0x00000001081f7836 */ /* 0x002fe20000000000 */
[----:B------:R-:W-:-:S04]  /*6870*/  ISETP.GT.AND P0, PT, R14, -0x1, PT ;  /* 0xffffffff0e00780c */ /* 0x000fc80003f04270 */
[----:B------:R-:W-:Y:S04]  /*6880*/  STS.U16 [R16+0x2], R31 ;  /* 0x0000021f10007388 */ /* 0x000fe80000000400 */
[----:B------:R-:W0:Y:S01]  /*6890*/  LDS.U16 R12, [R20+0x2] ;  /* 0x00000200140c7984 */ /* 0x000e220000000400 */
[----:B------:R-:W-:-:S04]  /*68a0*/  SEL R29, R28, 0xffffffff, P0 ;  /* 0xffffffff1c1d7807 */ /* 0x000fc80000000000 */
        /* <DEDUP_REMOVED lines=8> */
[----:B------:R-:W-:-:S05]  /*6930*/  LOP3.LUT R24, R24, 0x1ffffffe, RZ, 0xc0, !PT ;  /* 0x1ffffffe18187812 */ /* 0x000fca00078ec0ff */
[----:B------:R-:W-:Y:S02]  /*6940*/  IMAD.IADD R24, R29, 0x1, -R24 ;  /* 0x000000011d187824 */ /* 0x000fe400078e0a18 */
[----:B0-----:R-:W-:Y:S01]  /*6950*/  VIADD R31, R12, 0x1 ;  /* 0x000000010c1f7836 */ /* 0x001fe20000000000 */
        /* <DEDUP_REMOVED lines=16> */
[----:B------:R0:W-:Y:S04]  /*6a60*/  STS.U16 [R24+0x2], R31 ;  /* 0x0000021f18007388 */ /* 0x0001e80000000400 */
[----:B------:R-:W1:Y:S01]  /*6a70*/  LDS.U16 R20, [R30+0x2] ;  /* 0x000002001e147984 */ /* 0x000e620000000400 */
        /* <DEDUP_REMOVED lines=8> */
[----:B0-----:R-:W-:Y:S01]  /*6b00*/  IMAD R24, R29, 0x600, R0 ;  /* 0x000006001d187824 */ /* 0x001fe200078e0200 */
[----:B------:R-:W-:-:S05]  /*6b10*/  LOP3.LUT R29, R26, 0x1ffffffe, RZ, 0xc0, !PT ;  /* 0x1ffffffe1a1d7812 */ /* 0x000fca00078ec0ff */
[----:B------:R-:W-:Y:S02]  /*6b20*/  IMAD.IADD R24, R24, 0x1, -R29 ;  /* 0x0000000118187824 */ /* 0x000fe400078e0a1d */
[----:B-1----:R-:W-:Y:S01]  /*6b30*/  VIADD R31, R20, 0x1 ;  /* 0x00000001141f7836 */ /* 0x002fe20000000000 */
        /* <DEDUP_REMOVED lines=12> */
[----:B0-----:R-:W-:-:S05]  /*6c00*/  LOP3.LUT R30, R29, 0x1ffffffe, RZ, 0xc0, !PT ;  /* 0x1ffffffe1d1e7812 */ /* 0x001fca00078ec0ff */
        /* <DEDUP_REMOVED lines=118> */
[----:B0-----:R-:W-:-:S05]  /*7370*/  @P0 IMAD.IADD R29, R28, 0x1, R29 ;  /* 0x000000011c1d0824 */ /* 0x001fca00078e021d */
[----:B------:R-:W0:Y:S02]  /*7380*/  SHFL.UP P0, R30, R29, 0x4, RZ ;  /* 0x048000001d1e7989 */ /* 0x000e2400000000ff */
[----:B0-----:R-:W-:-:S05]  /*7390*/  @P0 IMAD.IADD R30, R29, 0x1, R30 ;  /* 0x000000011d1e0824 */ /* 0x001fca00078e021e */
[----:B------:R-:W0:Y:S01]  /*73a0*/  SHFL.UP P0, R73, R30, 0x8, RZ ;  /* 0x050000001e497989 */ /* 0x000e2200000000ff */
[----:B------:R-:W1:Y:S01]  /*73b0*/  S2UR UR6, SR_CgaCtaId ;  /* 0x00000000000679c3 */ /* 0x000e620000008800 */
[----:B------:R-:W-:Y:S01]  /*73c0*/  ISETP.NE.AND P2, PT, R70, 0x1f, PT ;  /* 0x0000001f4600780c */ /* 0x000fe20003f45270 */
[----:B0-----:R-:W-:-:S05]  /*73d0*/  @P0 IMAD.IADD R73, R30, 0x1, R73 ;  /* 0x000000011e490824 */ /* 0x001fca00078e0249 */
[----:B------:R-:W0:Y:S01]  /*73e0*/  SHFL.UP P0, R68, R73, 0x10, RZ ;  /* 0x0600000049447989 */ /* 0x000e2200000000ff */
[----:B------:R-:W-:-:S06]  /*73f0*/  UMOV UR5, 0x400 ;  /* 0x0000040000057882 */ /* 0x000fcc0000000000 */
[----:B------:R-:W-:Y:S01]  /*7400*/  @!P2 SHF.R.U32.HI R28, RZ, 0x3, R71 ;  /* 0x00000003ff1ca819 */ /* 0x000fe20000011647 */
[----:B-1----:R-:W-:-:S03]  /*7410*/  ULEA UR5, UR6, UR5, 0x18 ;  /* 0x0000000506057291 */ /* 0x002fc6000f8ec0ff */
[----:B------:R-:W-:Y:S01]  /*7420*/  @!P2 LOP3.LUT R75, R28, 0x7c, RZ, 0xc0, !PT ;  /* 0x0000007c1c4ba812 */ /* 0x000fe200078ec0ff */
[----:B0-----:R-:W-:-:S05]  /*7430*/  @P0 IMAD.IADD R68, R73, 0x1, R68 ;  /* 0x0000000149440824 */ /* 0x001fca00078e0244 */
[----:B------:R-:W-:Y:S01]  /*7440*/  @!P2 STS [R75+UR5+0x6600], R68 ;  /* 0x006600444b00a988 */ /* 0x000fe20008000805 */
[----:B------:R-:W-:Y:S06]  /*7450*/  BAR.SYNC.DEFER_BLOCKING 0x0 ;  /* 0x0000000000007b1d */ /* 0x000fec0000010000 */
[----:B------:R-:W0:Y:S01]  /*7460*/  LDS.128 R28, [UR5+0x6600] ;  /* 0x00660005ff1c7984 */ /* 0x000e220008000c00 */
[----:B------:R-:W-:-:S04]  /*7470*/  SHF.R.U32.HI R69, RZ, 0x5, R71 ;  /* 0x00000005ff457819 */ /* 0x000fc80000011647 */
[C---:B------:R-:W-:Y:S02]  /*7480*/  ISETP.NE.AND P0, PT, R69.reuse, 0x2, PT ;  /* 0x000000024500780c */ /* 0x040fe40003f05270 */
[----:B------:R-:W-:Y:S01]  /*7490*/  ISETP.NE.AND P2, PT, R69, 0x3, PT ;  /* 0x000000034500780c */ /* 0x000fe20003f45270 */
[----:B0-----:R-:W-:-:S04]  /*74a0*/  IMAD.IADD R29, R28, 0x1, R29 ;  /* 0x000000011c1d7824 */ /* 0x001fc800078e021d */
[----:B------:R-:W-:Y:S01]  /*74b0*/  IMAD.IADD R30, R30, 0x1, R29 ;  /* 0x000000011e1e7824 */ /* 0x000fe200078e021d */
[----:B------:R-:W-:Y:S02]  /*74c0*/  SEL R28, R29, R28, !P0 ;  /* 0x0000001c1d1c7207 */ /* 0x000fe40004000000 */
[----:B------:R-:W-:Y:S01]  /*74d0*/  ISETP.NE.AND P0, PT, R70, RZ, PT ;  /* 0x000000ff4600720c */ /* 0x000fe20003f05270 */
[----:B------:R-:W-:Y:S01]  /*74e0*/  IMAD.IADD R73, R31, 0x1, R30 ;  /* 0x000000011f497824 */ /* 0x000fe200078e021e */
[----:B------:R-:W-:Y:S02]  /*74f0*/  SEL R70, R30, R28, !P2 ;  /* 0x0000001c1e467207 */ /* 0x000fe40005000000 */
[----:B------:R-:W0:Y:S01]  /*7500*/  LDS.128 R28, [UR5+0x6610] ;  /* 0x00661005ff1c7984 */ /* 0x000e220008000c00 */
[----:B------:R-:W-:-:S04]  /*7510*/  ISETP.NE.AND P2, PT, R69, 0x4, PT ;  /* 0x000000044500780c */ /* 0x000fc80003f45270 */
[----:B------:R-:W-:Y:S02]  /*7520*/  SEL R70, R73, R70, !P2 ;  /* 0x0000004649467207 */ /* 0x000fe40005000000 */
[----:B------:R-:W-:Y:S01]  /*7530*/  ISETP.NE.AND P2, PT, R69, 0x5, PT ;  /* 0x000000054500780c */ /* 0x000fe20003f45270 */
[----:B0-----:R-:W-:-:S04]  /*7540*/  IMAD.IADD R28, R73, 0x1, R28 ;  /* 0x00000001491c7824 */ /* 0x001fc800078e021c */
[----:B------:R-:W-:Y:S01]  /*7550*/  IMAD.IADD R29, R29, 0x1, R28 ;  /* 0x000000011d1d7824 */ /* 0x000fe200078e021c */
[----:B------:R-:W-:Y:S02]  /*7560*/  SEL R70, R28, R70, !P2 ;  /* 0x000000461c467207 */ /* 0x000fe40005000000 */
[----:B------:R-:W-:Y:S01]  /*7570*/  ISETP.NE.AND P2, PT, R69, 0x6, PT ;  /* 0x000000064500780c */ /* 0x000fe20003f45270 */
[----:B------:R-:W-:-:S03]  /*7580*/  IMAD.IADD R30, R30, 0x1, R29 ;  /* 0x000000011e1e7824 */ /* 0x000fc600078e021d */
[----:B------:R-:W-:Y:S02]  /*7590*/  SEL R70, R29, R70, !P2 ;  /* 0x000000461d467207 */ /* 0x000fe40005000000 */
[----:B------:R-:W-:Y:S01]  /*75a0*/  ISETP.NE.AND P2, PT, R69, 0x7, PT ;  /* 0x000000074500780c */ /* 0x000fe20003f45270 */
[----:B------:R-:W-:-:S03]  /*75b0*/  IMAD.IADD R73, R31, 0x1, R30 ;  /* 0x000000011f497824 */ /* 0x000fc600078e021e */
[----:B------:R-:W-:Y:S02]  /*75c0*/  SEL R70, R30, R70, !P2 ;  /* 0x000000461e467207 */ /* 0x000fe40005000000 */
[----:B------:R-:W0:Y:S01]  /*75d0*/  LDS.128 R28, [UR5+0x6620] ;  /* 0x00662005ff1c7984 */ /* 0x000e220008000c00 */
[----:B------:R-:W-:-:S04]  /*75e0*/  ISETP.NE.AND P2, PT, R69, 0x8, PT ;  /* 0x000000084500780c */ /* 0x000fc80003f45270 */
[----:B------:R-:W-:Y:S02]  /*75f0*/  SEL R70, R73, R70, !P2 ;  /* 0x0000004649467207 */ /* 0x000fe40005000000 */
[C---:B------:R-:W-:Y:S01]  /*7600*/  ISETP.NE.AND P2, PT, R69.reuse, 0x9, PT ;  /* 0x000000094500780c */ /* 0x040fe20003f45270 */
[----:B------:R-:W-:Y:S01]  /*7610*/  IMAD.IADD R67, R68, 0x1, -R67 ;  /* 0x0000000144437824 */ /* 0x000fe200078e0a43 */
[----:B------:R-:W-:Y:S01]  /*7620*/  ISETP.NE.AND P3, PT, R69, 0xb, PT ;  /* 0x0000000b4500780c */ /* 0x000fe20003f65270 */
[----:B0-----:R-:W-:-:S04]  /*7630*/  IMAD.IADD R28, R73, 0x1, R28 ;  /* 0x00000001491c7824 */ /* 0x001fc800078e021c */
[----:B------:R-:W-:Y:S01]  /*7640*/  IMAD.IADD R29, R29, 0x1, R28 ;  /* 0x000000011d1d7824 */ /* 0x000fe200078e021c */
[----:B------:R-:W-:Y:S02]  /*7650*/  SEL R70, R28, R70, !P2 ;  /* 0x000000461c467207 */ /* 0x000fe40005000000 */
[----:B------:R-:W-:Y:S01]  /*7660*/  ISETP.NE.AND P2, PT, R69, 0xa, PT ;  /* 0x0000000a4500780c */ /* 0x000fe20003f45270 */
[----:B------:R-:W-:-:S03]  /*7670*/  IMAD.IADD R30, R30, 0x1, R29 ;  /* 0x000000011e1e7824 */ /* 0x000fc600078e021d */
[----:B------:R-:W-:Y:S02]  /*7680*/  SEL R70, R29, R70, !P2 ;  /* 0x000000461d467207 */ /* 0x000fe40005000000 */
[----:B------:R-:W-:Y:S02]  /*7690*/  ISETP.GT.U32.OR P2, PT, R71, 0x1f, P0 ;  /* 0x0000001f4700780c */ /* 0x000fe40000744470 */
[----:B------:R-:W-:Y:S02]  /*76a0*/  SEL R70, R30, R70, !P3 ;  /* 0x000000461e467207 */ /* 0x000fe40005800000 */
[----:B------:R-:W-:Y:S01]  /*76b0*/  SEL R29, R67, RZ, P0 ;  /* 0x000000ff431d7207 */ /* 0x000fe20000000000 */
[----:B------:R-:W-:-:S04]  /*76c0*/  IMAD.IADD R31, R31, 0x1, R30 ;  /* 0x000000011f1f7824 */ /* 0x000fc800078e021e */
[----:B------:R-:W-:-:S04]  /*76d0*/  @P1 IMAD.IADD R67, R70, 0x1, R29 ;  /* 0x0000000146431824 */ /* 0x000fc800078e021d */
[----:B------:R-:W-:-:S05]  /*76e0*/  @!P2 IMAD.U32 R67, R31, 0x10000, RZ ;  /* 0x000100001f43a824 */ /* 0x000fca00078e00ff */
[----:B------:R-:W-:Y:S01]  /*76f0*/  @!P2 STS [UR5+0x663c], R67 ;  /* 0x00663c43ff00a988 */ /* 0x000fe20008000805 */
[----:B------:R-:W-:Y:S01]  /*7700*/  BAR.SYNC.DEFER_BLOCKING 0x0 ;  /* 0x0000000000007b1d */ /* 0x000fe20000010000 */
[----:B------:R-:W-:Y:S01]  /*7710*/  @!P1 IADD3 R28, PT, PT, -R71, 0x1f, RZ ;  /* 0x0000001f471c9810 */ /* 0x000fe20007ffe1ff */
[----:B------:R-:W-:Y:S01]  /*7720*/  IMAD.U32 R31, RZ, RZ, UR5 ;  /* 0x00000005ff1f7e24 */ /* 0x000fe2000f8e00ff */
[----:B------:R-:W-:Y:S02]  /*7730*/  ISETP.NE.AND P0, PT, R6, 0x7fffffff, PT ;  /* 0x7fffffff0600780c */ /* 0x000fe40003f05270 */
[----:B------:R-:W-:Y:S02]  /*7740*/  @!P1 LOP3.LUT R30, R28, 0xf, RZ, 0xc0, !PT ;  /* 0x0000000f1c1e9812 */ /* 0x000fe400078ec0ff */
[----:B------:R-:W-:-:S03]  /*7750*/  @!P1 SHF.R.U32.HI R28, RZ, 0x3, R28 ;  /* 0x00000003ff1c9819 */ /* 0x000fc6000001161c */
[----:B------:R-:W-:Y:S01]  /*7760*/  @!P1 IMAD R30, R30, 0x600, R31 ;  /* 0x000006001e1e9824 */ /* 0x000fe200078e021f */
[----:B------:R-:W-:Y:S01]  /*7770*/  SEL R31, R6, 0x80000000, P0 ;  /* 0x80000000061f7807 */ /* 0x000fe20000000000 */
[----:B------:R-:W0:Y:S03]  /*7780*/  LDS R29, [UR5+0x663c] ;  /* 0x00663c05ff1d7984 */ /* 0x000e260008000800 */
[----:B------:R-:W-:Y:S02]  /*7790*/  SHF.R.U32.HI R68, RZ, UR15, R31 ;  /* 0x0000000fff447c19 */ /* 0x000fe4000801161f */
[----:B------:R-:W-:Y:S02]  /*77a0*/  @!P1 LOP3.LUT R31, R28, 0x2, RZ, 0xc0, !PT ;  /* 0x000000021c1f9812 */ /* 0x000fe400078ec0ff */
[----:B------:R-:W-:Y:S02]  /*77b0*/  ISETP.NE.AND P0, PT, R10, 0x7fffffff, PT ;  /* 0x7fffffff0a00780c */ /* 0x000fe40003f05270 */
[----:B------:R-:W-:Y:S01]  /*77c0*/  LOP3.LUT R68, R68, UR4, RZ, 0xc0, !PT ;  /* 0x0000000444447c12 */ /* 0x000fe2000f8ec0ff */
[----:B------:R-:W-:Y:S01]  /*77d0*/  @!P1 IMAD.IADD R28, R30, 0x1, R31 ;  /* 0x000000011e1c9824 */ /* 0x000fe200078e021f */
[----:B------:R-:W-:-:S02]  /*77e0*/  SEL R30, R10, 0x80000000, P0 ;  /* 0x800000000a1e7807 */ /* 0x000fc40000000000 */
[----:B------:R-:W-:Y:S02]  /*77f0*/  LOP3.LUT R31, R68, 0xf, RZ, 0xc, !PT ;  /* 0x0000000f441f7812 */ /* 0x000fe400078e0cff */
[----:B------:R-:W-:Y:S02]  /*7800*/  SHF.R.U32.HI R69, RZ, 0x3, R68 ;  /* 0x00000003ff457819 */ /* 0x000fe40000011644 */
[----:B------:R-:W-:Y:S01]  /*7810*/  SHF.R.U32.HI R30, RZ, UR15, R30 ;  /* 0x0000000fff1e7c19 */ /* 0x000fe2000801161e */
[----:B------:R-:W-:Y:S01]  /*7820*/  IMAD R68, R31, 0x600, R0 ;  /* 0x000006001f447824 */ /* 0x000fe200078e0200 */
[----:B------:R-:W-:Y:S02]  /*7830*/  LOP3.LUT R69, R69, 0x1ffffffe, RZ, 0xc0, !PT ;  /* 0x1ffffffe45457812 */ /* 0x000fe400078ec0ff */
[----:B------:R-:W-:-:S03]  /*7840*/  LOP3.LUT R31, R30, UR4, RZ, 0xc0, !PT ;  /* 0x000000041e1f7c12 */ /* 0x000fc6000f8ec0ff */
[----:B------:R-:W-:Y:S01]  /*7850*/  IMAD.IADD R30, R68, 0x1, -R69 ;  /* 0x00000001441e7824 */ /* 0x000fe200078e0a45 */
[----:B------:R-:W-:Y:S02]  /*7860*/  LOP3.LUT R69, R31, 0xf, RZ, 0xc, !PT ;  /* 0x0000000f1f457812 */ /* 0x000fe400078e0cff */
[----:B------:R-:W-:Y:S02]  /*7870*/  SHF.R.U32.HI R31, RZ, 0x3, R31 ;  /* 0x00000003ff1f7819 */ /* 0x000fe4000001161f */
[----:B------:R-:W-:Y:S01]  /*7880*/  ISETP.NE.AND P0, PT, R71, RZ, PT ;  /* 0x000000ff4700720c */ /* 0x000fe20003f05270 */
[----:B------:R-:W-:Y:S01]  /*7890*/  IMAD R69, R69, 0x600, R0 ;  /* 0x0000060045457824 */ /* 0x000fe200078e0200 */
[----:B------:R-:W-:Y:S02]  /*78a0*/  LOP3.LUT R70, R31, 0x1ffffffe, RZ, 0xc0, !PT ;  /* 0x1ffffffe1f467812 */ /* 0x000fe400078ec0ff */
[----:B------:R-:W-:Y:S02]  /*78b0*/  ISETP.NE.AND P2, PT, R18, 0x7fffffff, PT ;  /* 0x7fffffff1200780c */ /* 0x000fe40003f45270 */
[----:B0-----:R-:W-:-:S02]  /*78c0*/  SEL R68, R29, RZ, P0 ;  /* 0x000000ff1d447207 */ /* 0x001fc40000000000 */
[----:B------:R-:W-:Y:S01]  /*78d0*/  ISETP.NE.AND P0, PT, R14, 0x7fffffff, PT ;  /* 0x7fffffff0e00780c */ /* 0x000fe20003f05270 */
[----:B------:R-:W-:Y:S02]  /*78e0*/  IMAD.IADD R29, R69, 0x1, -R70 ;  /* 0x00000001451d7824 */ /* 0x000fe400078e0a46 */
[----:B------:R-:W-:Y:S01]  /*78f0*/  IMAD.IADD R69, R68, 0x1, R67 ;  /* 0x0000000144457824 */ /* 0x000fe200078e0243 */
[----:B------:R-:W-:Y:S02]  /*7900*/  SEL R31, R14, 0x80000000, P0 ;  /* 0x800000000e1f7807 */ /* 0x000fe40000000000 */
[----:B------:R-:W-:Y:S02]  /*7910*/  SEL R67, R18, 0x80000000, P2 ;  /* 0x8000000012437807 */ /* 0x000fe40001000000 */
[----:B------:R-:W-:Y:S02]  /*7920*/  SHF.R.U32.HI R31, RZ, UR15, R31 ;  /* 0x0000000fff1f7c19 */ /* 0x000fe4000801161f */
[----:B------:R-:W-:-:S02]  /*7930*/  SHF.R.U32.HI R67, RZ, UR15, R67 ;  /* 0x0000000fff437c19 */ /* 0x000fc40008011643 */
[----:B------:R-:W-:Y:S02]  /*7940*/  LOP3.LUT R31, R31, UR4, RZ, 0xc0, !PT ;  /* 0x000000041f1f7c12 */ /* 0x000fe4000f8ec0ff */
[----:B------:R-:W-:Y:S02]  /*7950*/  LOP3.LUT R70, R67, UR4, RZ, 0xc0, !PT ;  /* 0x0000000443467c12 */ /* 0x000fe4000f8ec0ff */
[----:B------:R-:W-:Y:S02]  /*7960*/  LOP3.LUT R67, R31, 0xf, RZ, 0xc, !PT ;  /* 0x0000000f1f437812 */ /* 0x000fe400078e0cff */
[----:B------:R-:W-:Y:S02]  /*7970*/  LOP3.LUT R73, R70, 0xf, RZ, 0xc, !PT ;  /* 0x0000000f46497812 */ /* 0x000fe400078e0cff */
[----:B------:R-:W-:Y:S01]  /*7980*/  SHF.R.U32.HI R68, RZ, 0x3, R31 ;  /* 0x00000003ff447819 */ /* 0x000fe2000001161f */
[--C-:B------:R-:W-:Y:S02]  /*7990*/  IMAD R31, R67, 0x600, R0.reuse ;  /* 0x00000600431f7824 */ /* 0x100fe400078e0200 */
[----:B------:R-:W-:-:S02]  /*79a0*/  IMAD R67, R73, 0x600, R0 ;  /* 0x0000060049437824 */ /* 0x000fc400078e0200 */
[--C-:B------:R-:W-:Y:S02]  /*79b0*/  IMAD.IADD R51, R51, 0x1, R69.reuse ;  /* 0x0000000133337824 */ /* 0x100fe400078e0245 */
[--C-:B------:R-:W-:Y:S02]  /*79c0*/  IMAD.IADD R73, R52, 0x1, R69.reuse ;  /* 0x0000000134497824 */ /* 0x100fe400078e0245 */
[--C-:B------:R-:W-:Y:S02]  /*79d0*/  IMAD.IADD R53, R53, 0x1, R69.reuse ;  /* 0x0000000135357824 */ /* 0x100fe400078e0245 */
[--C-:B------:R-:W-:Y:S02]  /*79e0*/  IMAD.IADD R75, R54, 0x1, R69.reuse ;  /* 0x00000001364b7824 */ /* 0x100fe400078e0245 */
[--C-:B------:R-:W-:Y:S02]  /*79f0*/  IMAD.IADD R55, R55, 0x1, R69.reuse ;  /* 0x0000000137377824 */ /* 0x100fe400078e0245 */
[----:B------:R-:W-:-:S02]  /*7a00*/  IMAD.IADD R77, R56, 0x1, R69 ;  /* 0x00000001384d7824 */ /* 0x000fc400078e0245 */
        /* <DEDUP_REMOVED lines=9> */
[----:B------:R-:W-:Y:S01]  /*7aa0*/  IMAD.IADD R66, R66, 0x1, R69 ;  /* 0x0000000142427824 */ /* 0x000fe200078e0245 */
[----:B------:R-:W-:Y:S04]  /*7ab0*/  STS [R50], R69 ;  /* 0x0000004532007388 */ /* 0x000fe80000000800 */
[----:B------:R-:W-:Y:S04]  /*7ac0*/  STS [R50+0x4], R51 ;  /* 0x0000043332007388 */ /* 0x000fe80000000800 */
        /* <DEDUP_REMOVED lines=15> */
[----:B------:R-:W-:Y:S01]  /*7bc0*/  BAR.SYNC.DEFER_BLOCKING 0x0 ;  /* 0x0000000000007b1d */ /* 0x000fe20000010000 */
[----:B------:R-:W-:-:S02]  /*7bd0*/  SHF.R.U32.HI R70, RZ, 0x3, R70 ;  /* 0x00000003ff467819 */ /* 0x000fc40000011646 */
[----:B------:R-:W-:Y:S02]  /*7be0*/  LOP3.LUT R68, R68, 0x1ffffffe, RZ, 0xc0, !PT ;  /* 0x1ffffffe44447812 */ /* 0x000fe400078ec0ff */
[----:B------:R-:W-:-:S03]  /*7bf0*/  LOP3.LUT R70, R70, 0x1ffffffe, RZ, 0xc0, !PT ;  /* 0x1ffffffe46467812 */ /* 0x000fc600078ec0ff */
[----:B------:R-:W-:Y:S02]  /*7c00*/  IMAD.IADD R31, R31, 0x1, -R68 ;  /* 0x000000011f1f7824 */ /* 0x000fe400078e0a44 */
[----:B------:R-:W-:Y:S01]  /*7c10*/  IMAD.IADD R67, R67, 0x1, -R70 ;  /* 0x0000000143437824 */ /* 0x000fe200078e0a46 */
[----:B------:R-:W0:Y:S04]  /*7c20*/  @!P1 LDS.U16 R3, [R28] ;  /* 0x000000001c039984 */ /* 0x000e280000000400 */
[----:B------:R-:W-:Y:S04]  /*7c30*/  LDS.U16 R53, [R24+0x2] ;  /* 0x0000020018357984 */ /* 0x000fe80000000400 */
[----:B------:R-:W-:Y:S04]  /*7c40*/  LDS.U16 R33, [R33+0x2] ;  /* 0x0000020021217984 */ /* 0x000fe80000000400 */
[----:B------:R-:W-:Y:S04]  /*7c50*/  LDS.U16 R36, [R36+0x2] ;  /* 0x0000020024247984 */ /* 0x000fe80000000400 */
[----:B------:R-:W-:Y:S04]  /*7c60*/  LDS.U16 R39, [R39+0x2] ;  /* 0x0000020027277984 */ /* 0x000fe80000000400 */
[----:B------:R-:W1:Y:S04]  /*7c70*/  LDS.U16 R42, [R42+0x2] ;  /* 0x000002002a2a7984 */ /* 0x000e680000000400 */
[----:B------:R-:W2:Y:S04]  /*7c80*/  LDS.U16 R45, [R45+0x2] ;  /* 0x000002002d2d7984 */ /* 0x000ea80000000400 */
[----:B------:R-:W-:Y:S04]  /*7c90*/  LDS.U16 R48, [R48+0x2] ;  /* 0x0000020030307984 */ /* 0x000fe80000000400 */
[----:B------:R-:W3:Y:S04]  /*7ca0*/  LDS.U16 R29, [R29+0x2] ;  /* 0x000002001d1d7984 */ /* 0x000ee80000000400 */
[----:B------:R-:W-:Y:S04]  /*7cb0*/  LDS.U16 R31, [R31+0x2] ;  /* 0x000002001f1f7984 */ /* 0x000fe80000000400 */
[----:B------:R-:W-:Y:S04]  /*7cc0*/  LDS.U16 R67, [R67+0x2] ;  /* 0x0000020043437984 */ /* 0x000fe80000000400 */
[----:B------:R-:W4:Y:S01]  /*7cd0*/  LDS.U16 R51, [R30+0x2] ;  /* 0x000002001e337984 */ /* 0x000f220000000400 */
[----:B------:R-:W-:Y:S06]  /*7ce0*/  BAR.SYNC.DEFER_BLOCKING 0x0 ;  /* 0x0000000000007b1d */ /* 0x000fec0000010000 */
[----:B0-----:R0:W-:Y:S01]  /*7cf0*/  @!P1 STS [R0], R3 ;  /* 0x0000000300009388 */ /* 0x0011e20000000800 */
[----:B-1----:R-:W-:-:S02]  /*7d00*/  IMAD.IADD R42, R43, 0x1, R42 ;  /* 0x000000012b2a7824 */ /* 0x002fc400078e022a */
[----:B--2---:R-:W-:Y:S02]  /*7d10*/  IMAD.IADD R43, R46, 0x1, R45 ;  /* 0x000000012e2b7824 */ /* 0x004fe400078e022d */
[----:B------:R-:W-:Y:S01]  /*7d20*/  @!P1 IMAD.IADD R45, R2, 0x1, -R3 ;  /* 0x00000001022d9824 */ /* 0x000fe200078e0a03 */
[----:B------:R-:W-:Y:S08]  /*7d30*/  BAR.SYNC.DEFER_BLOCKING 0x0 ;  /* 0x0000000000007b1d */ /* 0x000ff00000010000 */
[----:B------:R-:W-:Y:S01]  /*7d40*/  BAR.SYNC.DEFER_BLOCKING 0x0 ;  /* 0x0000000000007b1d */ /* 0x000fe20000010000 */
[----:B------:R-:W-:-:S02]  /*7d50*/  IMAD.IADD R34, R34, 0x1, R33 ;  /* 0x0000000122227824 */ /* 0x000fc400078e0221 */
[----:B---3--:R-:W-:Y:S02]  /*7d60*/  IMAD.IADD R33, R12, 0x1, R29 ;  /* 0x000000010c217824 */ /* 0x008fe400078e021d */
[----:B----4-:R-:W-:Y:S02]  /*7d70*/  IMAD.IADD R29, R8, 0x1, R51 ;  /* 0x00000001081d7824 */ /* 0x010fe400078e0233 */
[----:B------:R-:W-:Y:S01]  /*7d80*/  IMAD.IADD R31, R16, 0x1, R31 ;  /* 0x00000001101f7824 */ /* 0x000fe200078e021f */
[----:B------:R1:W-:Y:S01]  /*7d90*/  @!P1 STS [R0+0x4200], R45 ;  /* 0x0042002d00009388 */ /* 0x0003e20000000800 */
[----:B------:R-:W-:Y:S01]  /*7da0*/  IMAD.IADD R67, R20, 0x1, R67 ;  /* 0x0000000114437824 */ /* 0x000fe200078e0243 */
[----:B------:R-:W-:Y:S01]  /*7db0*/  LEA R29, R29, UR5, 0x2 ;  /* 0x000000051d1d7c11 */ /* 0x000fe2000f8e10ff */
[----:B------:R-:W-:Y:S01]  /*7dc0*/  BAR.SYNC.DEFER_BLOCKING 0x0 ;  /* 0x0000000000007b1d */ /* 0x000fe20000010000 */
[----:B------:R-:W-:Y:S01]  /*7dd0*/  IMAD.IADD R53, R26, 0x1, R53 ;  /* 0x000000011a357824 */ /* 0x000fe200078e0235 */
[----:B------:R-:W-:Y:S01]  /*7de0*/  LEA R33, R33, UR5, 0x2 ;  /* 0x0000000521217c11 */ /* 0x000fe2000f8e10ff */
[----:B------:R-:W-:-:S02]  /*7df0*/  IMAD.IADD R36, R37, 0x1, R36 ;  /* 0x0000000125247824 */ /* 0x000fc400078e0224 */
[----:B------:R-:W-:Y:S01]  /*7e00*/  IMAD.IADD R40, R40, 0x1, R39 ;  /* 0x0000000128287824 */ /* 0x000fe200078e0227 */
[----:B------:R-:W-:Y:S02]  /*7e10*/  LEA R39, R31, UR5, 0x2 ;  /* 0x000000051f277c11 */ /* 0x000fe4000f8e10ff */
[----:B------:R-:W-:Y:S01]  /*7e20*/  LEA R31, R67, UR5, 0x2 ;  /* 0x00000005431f7c11 */ /* 0x000fe2000f8e10ff */
[----:B------:R-:W-:Y:S01]  /*7e30*/  IMAD.IADD R48, R49, 0x1, R48 ;  /* 0x0000000131307824 */ /* 0x000fe200078e0230 */
[----:B------:R-:W-:Y:S02]  /*7e40*/  LEA R37, R53, UR5, 0x2 ;  /* 0x0000000535257c11 */ /* 0x000fe4000f8e10ff */
[----:B0-----:R-:W-:Y:S02]  /*7e50*/  LEA R3, R34, UR5, 0x2 ;  /* 0x0000000522037c11 */ /* 0x001fe4000f8e10ff */
[----:B------:R-:W-:Y:S02]  /*7e60*/  LEA R12, R36, UR5, 0x2 ;  /* 0x00000005240c7c11 */ /* 0x000fe4000f8e10ff */
[----:B-1----:R-:W-:-:S02]  /*7e70*/  LEA R45, R40, UR5, 0x2 ;  /* 0x00000005282d7c11 */ /* 0x002fc4000f8e10ff */
[----:B------:R-:W-:Y:S02]  /*7e80*/  LEA R8, R42, UR5, 0x2 ;  /* 0x000000052a087c11 */ /* 0x000fe4000f8e10ff */
[----:B------:R-:W-:Y:S01]  /*7e90*/  LEA R43, R43, UR5, 0x2 ;  /* 0x000000052b2b7c11 */ /* 0x000fe2000f8e10ff */
[----:B------:R0:W-:Y:S04]  /*7ea0*/  STS [R29], R6 ;  /* 0x000000061d007388 */ /* 0x0001e80000000800 */
[----:B------:R-:W-:Y:S04]  /*7eb0*/  STS [R33], R10 ;  /* 0x0000000a21007388 */ /* 0x000fe80000000800 */
[----:B------:R-:W-:Y:S01]  /*7ec0*/  STS [R39], R14 ;  /* 0x0000000e27007388 */ /* 0x000fe20000000800 */
[----:B0-----:R-:W-:-:S03]  /*7ed0*/  LEA R6, R48, UR5, 0x2 ;  /* 0x0000000530067c11 */ /* 0x001fc6000f8e10ff */
[----:B------:R-:W-:Y:S04]  /*7ee0*/  STS [R31], R18 ;  /* 0x000000121f007388 */ /* 0x000fe80000000800 */
[----:B------:R-:W-:Y:S04]  /*7ef0*/  STS [R37], R22 ;  /* 0x0000001625007388 */ /* 0x000fe80000000800 */
[----:B------:R-:W-:Y:S04]  /*7f00*/  STS [R3], R32 ;  /* 0x0000002003007388 */ /* 0x000fe80000000800 */
[----:B------:R-:W-:Y:S04]  /*7f10*/  STS [R12], R35 ;  /* 0x000000230c007388 */ /* 0x000fe80000000800 */
[----:B------:R0:W-:Y:S04]  /*7f20*/  STS [R45], R38 ;  /* 0x000000262d007388 */ /* 0x0001e80000000800 */
[----:B------:R1:W-:Y:S04]  /*7f30*/  STS [R8], R41 ;  /* 0x0000002908007388 */ /* 0x0003e80000000800 */
[----:B------:R-:W-:Y:S04]  /*7f40*/  STS [R43], R44 ;  /* 0x0000002c2b007388 */ /* 0x000fe80000000800 */
[----:B------:R-:W-:Y:S01]  /*7f50*/  STS [R6], R47 ;  /* 0x0000002f06007388 */ /* 0x000fe20000000800 */
[----:B------:R-:W-:Y:S06]  /*7f60*/  BAR.SYNC.DEFER_BLOCKING 0x0 ;  /* 0x0000000000007b1d */ /* 0x000fec0000010000 */
[----:B------:R-:W2:Y:S01]  /*7f70*/  S2R R16, SR_TID.X ;  /* 0x0000000000107919 */ /* 0x000ea20000002100 */
[----:B------:R-:W3:Y:S04]  /*7f80*/  LDS R59, [R0] ;  /* 0x00000000003b7984 */ /* 0x000ee80000000800 */
[----:B------:R-:W4:Y:S04]  /*7f90*/  LDS R14, [R0+0x600] ;  /* 0x00060000000e7984 */ /* 0x000f280000000800 */
[----:B------:R-:W5:Y:S04]  /*7fa0*/  LDS R28, [R0+0xc00] ;  /* 0x000c0000001c7984 */ /* 0x000f680000000800 */
[----:B------:R-:W5:Y:S01]  /*7fb0*/  LDS R40, [R0+0x1200] ;  /* 0x0012000000287984 */ /* 0x000f620000000800 */
[----:B------:R-:W-:-:S03]  /*7fc0*/  ISETP.GE.AND P5, PT, R71, R5, PT ;  /* 0x000000054700720c */ /* 0x000fc60003fa6270 */
[----:B------:R-:W5:Y:S01]  /*7fd0*/  LDS R49, [R0+0x1800] ;  /* 0x0018000000317984 */ /* 0x000f620000000800 */
[C---:B--2---:R-:W-:Y:S02]  /*7fe0*/  VIADD R42, R16.reuse, 0x180 ;  /* 0x00000180102a7836 */ /* 0x044fe40000000000 */
[----:B0-----:R-:W-:Y:S01]  /*7ff0*/  VIADD R38, R16, 0x300 ;  /* 0x0000030010267836 */ /* 0x001fe20000000000 */
[----:B------:R-:W0:Y:S02]  /*8000*/  LDS R50, [R0+0x1e00] ;  /* 0x001e000000327984 */ /* 0x000e240000000800 */
[-C--:B------:R-:W-:Y:S01]  /*8010*/  ISETP.GE.AND P6, PT, R42, R5.reuse, PT ;  /* 0x000000052a00720c */ /* 0x080fe20003fc6270 */
[----:B------:R-:W-:Y:S01]  /*8020*/  VIADD R32, R16, 0x480 ;  /* 0x0000048010207836 */ /* 0x000fe20000000000 */
[----:B------:R-:W-:Y:S01]  /*8030*/  ISETP.GE.AND P4, PT, R38, R5, PT ;  /* 0x000000052600720c */ /* 0x000fe20003f86270 */
[----:B------:R-:W2:Y:S01]  /*8040*/  LDS R48, [R0+0x2400] ;  /* 0x0024000000307984 */ /* 0x000ea20000000800 */
[----:B------:R-:W-:-:S02]  /*8050*/  @!P5 IMAD.MOV.U32 R46, RZ, RZ, -0x1 ;  /* 0xffffffffff2ed424 */ /* 0x000fc400078e00ff */
[----:B------:R-:W-:Y:S01]  /*8060*/  ISETP.GE.AND P0, PT, R32, R5, PT ;  /* 0x000000052000720c */ /* 0x000fe20003f06270 */
[----:B------:R-:W-:Y:S01]  /*8070*/  VIADD R20, R16, 0x600 ;  /* 0x0000060010147836 */ /* 0x000fe20000000000 */
[----:B------:R-:W-:Y:S01]  /*8080*/  LOP3.LUT R2, R2, 0xfffffffb, RZ, 0xc0, !PT ;  /* 0xfffffffb02027812 */ /* 0x000fe200078ec0ff */
[----:B------:R-:W-:Y:S04]  /*8090*/  LDS R68, [R0+0x3000] ;  /* 0x0030000000447984 */ /* 0x000fe80000000800 */
[----:B-1----:R-:W-:Y:S01]  /*80a0*/  @!P6 IMAD.MOV.U32 R41, RZ, RZ, -0x1 ;  /* 0xffffffffff29e424 */ /* 0x002fe200078e00ff */
[----:B------:R-:W-:Y:S01]  /*80b0*/  LDS R66, [R0+0x3600] ;  /* 0x0036000000427984 */ /* 0x000fe20000000800 */
[----:B---3--:R-:W-:-:S03]  /*80c0*/  @!P5 ISETP.GT.AND P3, PT, R59, -0x1, PT ;  /* 0xffffffff3b00d80c */ /* 0x008fc60003f64270 */
[----:B------:R-:W-:Y:S01]  /*80d0*/  LDS R65, [R0+0x3c00] ;  /* 0x003c000000417984 */ /* 0x000fe20000000800 */
[C---:B------:R-:W-:Y:S02]  /*80e0*/  ISETP.NE.AND P2, PT, R59.reuse, 0x7fffffff, PT ;  /* 0x7fffffff3b00780c */ /* 0x040fe40003f45270 */
[----:B------:R-:W-:Y:S02]  /*80f0*/  @!P5 SEL R46, R46, 0x80000000, P3 ;  /* 0x800000002e2ed807 */ /* 0x000fe40001800000 */
[----:B----4-:R-:W-:Y:S01]  /*8100*/  @!P6 ISETP.GT.AND P3, PT, R14, -0x1, PT ;  /* 0xffffffff0e00e80c */ /* 0x010fe20003f64270 */
[----:B------:R-:W-:Y:S01]  /*8110*/  @!P4 IMAD.MOV.U32 R53, RZ, RZ, -0x1 ;  /* 0xffffffffff35c424 */ /* 0x000fe200078e00ff */
[----:B------:R-:W-:Y:S02]  /*8120*/  SEL R18, R59, 0x80000000, P2 ;  /* 0x800000003b127807 */ /* 0x000fe40001000000 */
[----:B------:R-:W-:Y:S02]  /*8130*/  @!P6 SEL R41, R41, 0x80000000, P3 ;  /* 0x800000002929e807 */ /* 0x000fe40001800000 */
[----:B-----5:R-:W-:-:S02]  /*8140*/  @!P4 ISETP.GT.AND P3, PT, R28, -0x1, PT ;  /* 0xffffffff1c00c80c */ /* 0x020fc40003f64270 */
[----:B------:R-:W-:Y:S02]  /*8150*/  ISETP.GE.AND P1, PT, R20, R5, PT ;  /* 0x000000051400720c */ /* 0x000fe40003f26270 */
[----:B------:R-:W-:Y:S01]  /*8160*/  ISETP.NE.AND P2, PT, R14, 0x7fffffff, PT ;  /* 0x7fffffff0e00780c */ /* 0x000fe20003f45270 */
[----:B------:R-:W-:Y:S01]  /*8170*/  @!P0 IMAD.MOV.U32 R51, RZ, RZ, -0x1 ;  /* 0xffffffffff338424 */ /* 0x000fe200078e00ff */
[----:B------:R-:W-:Y:S01]  /*8180*/  @!P4 SEL R53, R53, 0x80000000, P3 ;  /* 0x800000003535c807 */ /* 0x000fe20001800000 */
[----:B------:R-:W-:Y:S01]  /*8190*/  VIADD R24, R16, 0x780 ;  /* 0x0000078010187836 */ /* 0x000fe20000000000 */
[----:B------:R-:W-:Y:S02]  /*81a0*/  SEL R44, R14, 0x80000000, P2 ;  /* 0x800000000e2c7807 */ /* 0x000fe40001000000 */
[----:B------:R-:W-:Y:S02]  /*81b0*/  @!P0 ISETP.GT.AND P3, PT, R40, -0x1, PT ;  /* 0xffffffff2800880c */ /* 0x000fe40003f64270 */
[----:B------:R-:W-:-:S02]  /*81c0*/  ISETP.NE.AND P2, PT, R28, 0x7fffffff, PT ;  /* 0x7fffffff1c00780c */ /* 0x000fc40003f45270 */
[----:B------:R-:W-:Y:S02]  /*81d0*/  @!P0 SEL R51, R51, 0x80000000, P3 ;  /* 0x8000000033338807 */ /* 0x000fe40001800000 */
[----:B------:R-:W-:Y:S02]  /*81e0*/  SEL R56, R28, 0x80000000, P2 ;  /* 0x800000001c387807 */ /* 0x000fe40001000000 */
[----:B------:R-:W-:Y:S02]  /*81f0*/  ISETP.NE.AND P3, PT, R40, 0x7fffffff, PT ;  /* 0x7fffffff2800780c */ /* 0x000fe40003f65270 */
[----:B------:R-:W-:Y:S01]  /*8200*/  ISETP.GE.AND P2, PT, R24, R5, PT ;  /* 0x000000051800720c */ /* 0x000fe20003f46270 */
[----:B------:R-:W-:Y:S01]  /*8210*/  @!P1 IMAD.MOV.U32 R30, RZ, RZ, -0x1 ;  /* 0xffffffffff1e9424 */ /* 0x000fe200078e00ff */
[----:B------:R-:W-:Y:S02]  /*8220*/  SEL R36, R40, 0x80000000, P3 ;  /* 0x8000000028247807 */ /* 0x000fe40001800000 */
[----:B------:R-:W-:-:S04]  /*8230*/  @!P1 ISETP.GT.AND P3, PT, R49, -0x1, PT ;  /* 0xffffffff3100980c */ /* 0x000fc80003f64270 */
[----:B------:R-:W-:Y:S02]  /*8240*/  @!P1 SEL R30, R30, 0x80000000, P3 ;  /* 0x800000001e1e9807 */ /* 0x000fe40001800000 */
[----:B------:R-:W-:-:S03]  /*8250*/  ISETP.NE.AND P3, PT, R49, 0x7fffffff, PT ;  /* 0x7fffffff3100780c */ /* 0x000fc60003f65270 */
[----:B------:R-:W-:Y:S01]  /*8260*/  @!P2 IMAD.MOV.U32 R47, RZ, RZ, -0x1 ;  /* 0xffffffffff2fa424 */ /* 0x000fe200078e00ff */
[----:B------:R-:W-:Y:S02]  /*8270*/  SEL R54, R49, 0x80000000, P3 ;  /* 0x8000000031367807 */ /* 0x000fe40001800000 */
[----:B0-----:R-:W-:-:S04]  /*8280*/  @!P2 ISETP.GT.AND P3, PT, R50, -0x1, PT ;  /* 0xffffffff3200a80c */ /* 0x001fc80003f64270 */
[----:B------:R-:W-:Y:S02]  /*8290*/  @!P2 SEL R47, R47, 0x80000000, P3 ;  /* 0x800000002f2fa807 */ /* 0x000fe40001800000 */
[----:B------:R-:W-:Y:S01]  /*82a0*/  ISETP.NE.AND P3, PT, R50, 0x7fffffff, PT ;  /* 0x7fffffff3200780c */ /* 0x000fe20003f65270 */
[----:B------:R-:W-:-:S03]  /*82b0*/  VIADD R22, R16, 0x900 ;  /* 0x0000090010167836 */ /* 0x000fc60000000000 */
[----:B------:R-:W-:Y:S02]  /*82c0*/  SEL R10, R50, 0x80000000, P3 ;  /* 0x80000000320a7807 */ /* 0x000fe40001800000 */
[----:B------:R-:W-:Y:S02]  /*82d0*/  LEA R34, P3, R4, UR16, 0x2 ;  /* 0x0000001004227c11 */ /* 0x000fe4000f8610ff */
[----:B------:R-:W-:Y:S02]  /*82e0*/  @P5 LOP3.LUT R2, R2, 0x4, RZ, 0xfc, !PT ;  /* 0x0000000402025812 */ /* 0x000fe400078efcff */
[----:B------:R-:W-:Y:S02]  /*82f0*/  LEA.HI.X R35, R4, UR17, R27, 0x2, P3 ;  /* 0x0000001104237c11 */ /* 0x000fe400098f141b */
[----:B------:R-:W0:Y:S01]  /*8300*/  LDS R27, [R0+0x2a00] ;  /* 0x002a0000001b7984 */ /* 0x000e220000000800 */
[----:B------:R-:W-:Y:S02]  /*8310*/  ISETP.GE.AND P3, PT, R22, R5, PT ;  /* 0x000000051600720c */ /* 0x000fe40003f66270 */
[----:B------:R-:W-:-:S04]  /*8320*/  LOP3.LUT R2, R2, 0xfffffffd, RZ, 0xc0, !PT ;  /* 0xfffffffd02027812 */ /* 0x000fc800078ec0ff */
[----:B------:R-:W-:-:S04]  /*8330*/  @P6 LOP3.LUT R2, R2, 0x2, RZ, 0xfc, !PT ;  /* 0x0000000202026812 */ /* 0x000fc800078efcff */
[----:B------:R-:W-:-:S03]  /*8340*/  LOP3.LUT R2, R2, 0xfffffffe, RZ, 0xc0, !PT ;  /* 0xfffffffe02027812 */ /* 0x000fc600078ec0ff */
[----:B------:R-:W-:Y:S01]  /*8350*/  @!P3 IMAD.MOV.U32 R61, RZ, RZ, -0x1 ;  /* 0xffffffffff3db424 */ /* 0x000fe200078e00ff */
[----:B------:R-:W-:Y:S02]  /*8360*/  @P4 LOP3.LUT R2, R2, 0x1, RZ, 0xfc, !PT ;  /* 0x0000000102024812 */ /* 0x000fe400078efcff */
[----:B--2---:R-:W-:Y:S01]  /*8370*/  @!P3 ISETP.GT.AND P4, PT, R48, -0x1, PT ;  /* 0xffffffff3000b80c */ /* 0x004fe20003f84270 */
[----:B------:R-:W-:-:S03]  /*8380*/  VIADD R64, R16, 0xa80 ;  /* 0x00000a8010407836 */ /* 0x000fc60000000000 */
[----:B------:R-:W-:Y:S02]  /*8390*/  @!P3 SEL R61, R61, 0x80000000, P4 ;  /* 0x800000003d3db807 */ /* 0x000fe40002000000 */
[----:B------:R-:W-:-:S04]  /*83a0*/  ISETP.NE.AND P4, PT, R48, 0x7fffffff, PT ;  /* 0x7fffffff3000780c */ /* 0x000fc80003f85270 */
[----:B------:R-:W-:Y:S02]  /*83b0*/  SEL R72, R48, 0x80000000, P4 ;  /* 0x8000000030487807 */ /* 0x000fe40002000000 */
[----:B------:R-:W-:Y:S02]  /*83c0*/  ISETP.GE.AND P4, PT, R64, R5, PT ;  /* 0x000000054000720c */ /* 0x000fe40003f86270 */
[----:B------:R-:W-:-:S11]  /*83d0*/  LOP3.LUT R60, R16, 0xc00, RZ, 0xfc, !PT ;  /* 0x00000c00103c7812 */ /* 0x000fd600078efcff */
[----:B------:R-:W-:Y:S01]  /*83e0*/  @!P4 IMAD.MOV.U32 R70, RZ, RZ, -0x1 ;  /* 0xffffffffff46c424 */ /* 0x000fe200078e00ff */
[----:B0-----:R-:W-:-:S04]  /*83f0*/  @!P4 ISETP.GT.AND P5, PT, R27, -0x1, PT ;  /* 0xffffffff1b00c80c */ /* 0x001fc80003fa4270 */
[----:B------:R-:W-:Y:S02]  /*8400*/  @!P4 SEL R70, R70, 0x80000000, P5 ;  /* 0x800000004646c807 */ /* 0x000fe40002800000 */
[----:B------:R-:W-:-:S04]  /*8410*/  ISETP.NE.AND P5, PT, R27, 0x7fffffff, PT ;  /* 0x7fffffff1b00780c */ /* 0x000fc80003fa5270 */
[----:B------:R-:W-:Y:S02]  /*8420*/  SEL R4, R27, 0x80000000, P5 ;  /* 0x800000001b047807 */ /* 0x000fe40002800000 */
[----:B------:R-:W-:Y:S01]  /*8430*/  ISETP.GE.AND P5, PT, R60, R5, PT ;  /* 0x000000053c00720c */ /* 0x000fe20003fa6270 */
[----:B------:R-:W-:-:S12]  /*8440*/  VIADD R62, R16, 0xd80 ;  /* 0x00000d80103e7836 */ /* 0x000fd80000000000 */
[----:B------:R-:W-:Y:S01]  /*8450*/  @!P5 IMAD.MOV.U32 R63, RZ, RZ, -0x1 ;  /* 0xffffffffff3fd424 */ /* 0x000fe200078e00ff */
[----:B------:R-:W-:-:S04]  /*8460*/  @!P5 ISETP.GT.AND P6, PT, R68, -0x1, PT ;  /* 0xffffffff4400d80c */ /* 0x000fc80003fc4270 */
[----:B------:R-:W-:Y:S02]  /*8470*/  @!P5 SEL R63, R63, 0x80000000, P6 ;  /* 0x800000003f3fd807 */ /* 0x000fe40003000000 */
[----:B------:R-:W-:Y:S01]  /*8480*/  ISETP.NE.AND P6, PT, R68, 0x7fffffff, PT ;  /* 0x7fffffff4400780c */ /* 0x000fe20003fc5270 */
[----:B------:R-:W-:-:S03]  /*8490*/  VIADD R16, R16, 0xf00 ;  /* 0x00000f0010107836 */ /* 0x000fc60000000000 */
[----:B------:R-:W-:Y:S02]  /*84a0*/  SEL R67, R68, 0x80000000, P6 ;  /* 0x8000000044437807 */ /* 0x000fe40003000000 */
[-C--:B------:R-:W-:Y:S02]  /*84b0*/  ISETP.GE.AND P6, PT, R62, R5.reuse, PT ;  /* 0x000000053e00720c */ /* 0x080fe40003fc6270 */
[----:B------:R-:W-:Y:S02]  /*84c0*/  P2R R55, PR, RZ, 0x1 ;  /* 0x00000001ff377803 */ /* 0x000fe40000000000 */
[----:B------:R-:W-:Y:S02]  /*84d0*/  LOP3.LUT P0, RZ, R2, 0x2, RZ, 0xc0, !PT ;  /* 0x0000000202ff7812 */ /* 0x000fe4000780c0ff */
[----:B------:R-:W-:Y:S02]  /*84e0*/  P2R R58, PR, RZ, 0x4 ;  /* 0x00000004ff3a7803 */ /* 0x000fe40000000000 */
[----:B------:R-:W-:-:S02]  /*84f0*/  ISETP.GE.AND P2, PT, R16, R5, PT ;  /* 0x000000051000720c */ /* 0x000fc40003f46270 */
[----:B------:R-:W-:Y:S02]  /*8500*/  P2R R57, PR, RZ, 0x1 ;  /* 0x00000001ff397803 */ /* 0x000fe40000000000 */
[----:B------:R-:W-:Y:S01]  /*8510*/  LOP3.LUT P0, RZ, R2, 0x4, RZ, 0xc0, !PT ;  /* 0x0000000402ff7812 */ /* 0x000fe2000780c0ff */
[----:B------:R-:W-:Y:S01]  /*8520*/  @!P6 IMAD.MOV.U32 R69, RZ, RZ, -0x1 ;  /* 0xffffffffff45e424 */ /* 0x000fe200078e00ff */
[----:B------:R-:W-:Y:S02]  /*8530*/  SHF.R.U32.HI R18, RZ, UR15, R18 ;  /* 0x0000000fff127c19 */ /* 0x000fe40008011612 */
[----:B------:R-:W-:Y:S02]  /*8540*/  P2R R26, PR, RZ, 0x1 ;  /* 0x00000001ff1a7803 */ /* 0x000fe40000000000 */
[----:B------:R-:W-:Y:S02]  /*8550*/  @!P6 ISETP.GT.AND P0, PT, R66, -0x1, PT ;  /* 0xffffffff4200e80c */ /* 0x000fe40003f04270 */
[----:B------:R-:W-:Y:S01]  /*8560*/  LOP3.LUT R18, R18, UR4, RZ, 0xc0, !PT ;  /* 0x0000000412127c12 */ /* 0x000fe2000f8ec0ff */
[----:B------:R-:W-:Y:S01]  /*8570*/  @!P2 IMAD.MOV.U32 R74, RZ, RZ, -0x1 ;  /* 0xffffffffff4aa424 */ /* 0x000fe200078e00ff */
[----:B------:R-:W-:-:S02]  /*8580*/  @!P6 SEL R69, R69, 0x80000000, P0 ;  /* 0x800000004545e807 */ /* 0x000fc40000000000 */
[----:B------:R-:W-:Y:S02]  /*8590*/  @!P2 ISETP.GT.AND P0, PT, R65, -0x1, PT ;  /* 0xffffffff4100a80c */ /* 0x000fe40003f04270 */
[----:B------:R-:W-:Y:S02]  /*85a0*/  P2R R52, PR, RZ, 0x2 ;  /* 0x00000002ff347803 */ /* 0x000fe40000000000 */
[----:B------:R-:W-:Y:S02]  /*85b0*/  LOP3.LUT P1, RZ, R2, 0x1, RZ, 0xc0, !PT ;  /* 0x0000000102ff7812 */ /* 0x000fe4000782c0ff */
[----:B------:R-:W-:Y:S02]  /*85c0*/  LEA R75, R18, UR5, 0x2 ;  /* 0x00000005124b7c11 */ /* 0x000fe4000f8e10ff */
[----:B------:R-:W-:Y:S02]  /*85d0*/  LOP3.LUT R2, R2, 0xfffffff7, RZ, 0xc0, !PT ;  /* 0xfffffff702027812 */ /* 0x000fe400078ec0ff */
[----:B------:R-:W-:-:S02]  /*85e0*/  @!P2 SEL R74, R74, 0x80000000, P0 ;  /* 0x800000004a4aa807 */ /* 0x000fc40000000000 */
[----:B------:R-:W-:Y:S01]  /*85f0*/  ISETP.NE.AND P0, PT, R66, 0x7fffffff, PT ;  /* 0x7fffffff4200780c */ /* 0x000fe20003f05270 */
[----:B------:R-:W0:Y:S01]  /*8600*/  LDS R75, [R75+0x4200] ;  /* 0x004200004b4b7984 */ /* 0x000e220000000800 */
[----:B------:R-:W-:Y:S02]  /*8610*/  @P2 LOP3.LUT R2, R2, 0x8, RZ, 0xfc, !PT ;  /* 0x0000000802022812 */ /* 0x000fe400078efcff */
[----:B------:R-:W-:Y:S02]  /*8620*/  ISETP.NE.AND P2, PT, R58, RZ, PT ;  /* 0x000000ff3a00720c */ /* 0x000fe40003f45270 */
[----:B------:R-:W-:Y:S02]  /*8630*/  SEL R58, R66, 0x80000000, P0 ;  /* 0x80000000423a7807 */ /* 0x000fe40000000000 */
[----:B------:R-:W-:-:S04]  /*8640*/  ISETP.NE.AND P0, PT, R65, 0x7fffffff, PT ;  /* 0x7fffffff4100780c */ /* 0x000fc80003f05270 */
[----:B------:R-:W-:Y:S02]  /*8650*/  SEL R73, R65, 0x80000000, P0 ;  /* 0x8000000041497807 */ /* 0x000fe40000000000 */
[----:B------:R-:W-:Y:S02]  /*8660*/  ISETP.NE.AND P0, PT, R26, RZ, PT ;  /* 0x000000ff1a00720c */ /* 0x000fe40003f05270 */
[----:B------:R-:W-:-:S11]  /*8670*/  SHF.R.U32.HI R44, RZ, UR15, R44 ;  /* 0x0000000fff2c7c19 */ /* 0x000fd6000801162c */
[----:B------:R-:W1:Y:S01]  /*8680*/  @!P0 LDC.64 R76, c[0x0][0x388] ;  /* 0x0000e200ff4c8b82 */ /* 0x000e620000000a00 */
[----:B------:R-:W-:-:S04]  /*8690*/  LOP3.LUT R18, R44, UR4, RZ, 0xc0, !PT ;  /* 0x000000042c127c12 */ /* 0x000fc8000f8ec0ff */
[----:B------:R-:W-:Y:S02]  /*86a0*/  LEA R18, R18, UR5, 0x2 ;  /* 0x0000000512127c11 */ /* 0x000fe4000f8e10ff */
[----:B------:R-:W-:-:S03]  /*86b0*/  @!P0 LOP3.LUT R46, R46, R59, RZ, 0x3c, !PT ;  /* 0x0000003b2e2e8212 */ /* 0x000fc600078e3cff */
[----:B------:R-:W2:Y:S01]  /*86c0*/  LDS R59, [R18+0x4200] ;  /* 0x00420000123b7984 */ /* 0x000ea20000000800 */
[----:B0-----:R-:W-:Y:S01]  /*86d0*/  @!P0 IMAD.IADD R26, R75, 0x1, R71 ;  /* 0x000000014b1a8824 */ /* 0x001fe200078e0247 */
[----:B------:R-:W-:-:S03]  /*86e0*/  SHF.R.U32.HI R56, RZ, UR15, R56 ;  /* 0x0000000fff387c19 */ /* 0x000fc60008011638 */
[----:B-1----:R-:W-:-:S05]  /*86f0*/  @!P0 IMAD.WIDE.U32 R76, R26, 0x4, R76 ;  /* 0x000000041a4c8825 */ /* 0x002fca00078e004c */
[----:B------:R2:W-:Y:S01]  /*8700*/  @!P0 STG.E desc[UR8][R76.64], R46 ;  /* 0x0000002e4c008986 */ /* 0x0005e2000c101908 */
[----:B------:R-:W-:Y:S02]  /*8710*/  ISETP.NE.AND P0, PT, R57, RZ, PT ;  /* 0x000000ff3900720c */ /* 0x000fe40003f05270 */
[----:B------:R-:W-:-:S04]  /*8720*/  LOP3.LUT R56, R56, UR4, RZ, 0xc0, !PT ;  /* 0x0000000438387c12 */ /* 0x000fc8000f8ec0ff */
[----:B------:R-:W-:Y:S02]  /*8730*/  LEA R26, R56, UR5, 0x2 ;  /* 0x00000005381a7c11 */ /* 0x000fe4000f8e10ff */
[----:B------:R-:W-:-:S04]  /*8740*/  SHF.R.U32.HI R36, RZ, UR15, R36 ;  /* 0x0000000fff247c19 */ /* 0x000fc80008011624 */
[----:B------:R-:W0:Y:S01]  /*8750*/  LDS R26, [R26+0x4200] ;  /* 0x004200001a1a7984 */ /* 0x000e220000000800 */
[----:B------:R-:W1:Y:S01]  /*8760*/  @!P0 LDC.64 R56, c[0x0][0x388] ;  /* 0x0000e200ff388b82 */ /* 0x000e620000000a00 */
[----:B------:R-:W-:-:S04]  /*8770*/  LOP3.LUT R36, R36, UR4, RZ, 0xc0, !PT ;  /* 0x0000000424247c12 */ /* 0x000fc8000f8ec0ff */
[----:B------:R-:W-:Y:S01]  /*8780*/  LEA R36, R36, UR5, 0x2 ;  /* 0x0000000524247c11 */ /* 0x000fe2000f8e10ff */
[----:B--2---:R-:W-:Y:S01]  /*8790*/  @!P0 IMAD.IADD R77, R42, 0x1, R59 ;  /* 0x000000012a4d8824 */ /* 0x004fe200078e023b */
[----:B------:R-:W-:-:S03]  /*87a0*/  @!P0 LOP3.LUT R14, R41, R14, RZ, 0x3c, !PT ;  /* 0x0000000e290e8212 */ /* 0x000fc600078e3cff */
[----:B------:R-:W2:Y:S01]  /*87b0*/  LDS R41, [R36+0x4200] ;  /* 0x0042000024297984 */ /* 0x000ea20000000800 */
[----:B------:R-:W-:Y:S01]  /*87c0*/  SHF.R.U32.HI R18, RZ, UR15, R54 ;  /* 0x0000000fff127c19 */ /* 0x000fe20008011636 */
[----:B-1----:R-:W-:Y:S02]  /*87d0*/  @!P0 IMAD.WIDE.U32 R76, R77, 0x4, R56 ;  /* 0x000000044d4c8825 */ /* 0x002fe400078e0038 */
[----:B------:R-:W1:Y:S03]  /*87e0*/  @!P1 LDC.64 R56, c[0x0][0x388] ;  /* 0x0000e200ff389b82 */ /* 0x000e660000000a00 */
[----:B------:R-:W-:Y:S01]  /*87f0*/  @!P0 STG.E desc[UR8][R76.64], R14 ;  /* 0x0000000e4c008986 */ /* 0x000fe2000c101908 */
[----:B------:R-:W-:Y:S02]  /*8800*/  ISETP.NE.AND P0, PT, R55, RZ, PT ;  /* 0x000000ff3700720c */ /* 0x000fe40003f05270 */
[----:B------:R-:W-:-:S02]  /*8810*/  SHF.R.U32.HI R10, RZ, UR15, R10 ;  /* 0x0000000fff0a7c19 */ /* 0x000fc4000801160a */
[----:B------:R-:W-:Y:S02]  /*8820*/  LOP3.LUT R18, R18, UR4, RZ, 0xc0, !PT ;  /* 0x0000000412127c12 */ /* 0x000fe4000f8ec0ff */
[----:B------:R-:W-:Y:S02]  /*8830*/  LOP3.LUT R44, R10, UR4, RZ, 0xc0, !PT ;  /* 0x000000040a2c7c12 */ /* 0x000fe4000f8ec0ff */
[----:B------:R-:W-:Y:S02]  /*8840*/  LEA R10, R18, UR5, 0x2 ;  /* 0x00000005120a7c11 */ /* 0x000fe4000f8e10ff */
[----:B------:R-:W-:Y:S01]  /*8850*/  @!P1 LOP3.LUT R28, R53, R28, RZ, 0x3c, !PT ;  /* 0x0000001c351c9212 */ /* 0x000fe200078e3cff */
[----:B0-----:R-:W-:Y:S01]  /*8860*/  @!P1 IMAD.IADD R53, R38, 0x1, R26 ;  /* 0x0000000126359824 */ /* 0x001fe200078e021a */
[----:B------:R-:W-:Y:S01]  /*8870*/  LEA R44, R44, UR5, 0x2 ;  /* 0x000000052c2c7c11 */ /* 0x000fe2000f8e10ff */
[----:B------:R-:W0:Y:S01]  /*8880*/  @!P0 LDC.64 R54, c[0x0][0x388] ;  /* 0x0000e200ff368b82 */ /* 0x000e220000000a00 */
[----:B------:R-:W3:Y:S04]  /*8890*/  LDS R10, [R10+0x4200] ;  /* 0x004200000a0a7984 */ /* 0x000ee80000000800 */
[----:B------:R-:W4:Y:S01]  /*88a0*/  LDS R77, [R44+0x4200] ;  /* 0x004200002c4d7984 */ /* 0x000f220000000800 */
[----:B-1----:R-:W-:Y:S01]  /*88b0*/  @!P1 IMAD.WIDE.U32 R56, R53, 0x4, R56 ;  /* 0x0000000435389825 */ /* 0x002fe200078e0038 */
[----:B------:R-:W-:-:S04]  /*88c0*/  SHF.R.U32.HI R72, RZ, UR15, R72 ;  /* 0x0000000fff487c19 */ /* 0x000fc80008011648 */
[----:B------:R1:W-:Y:S01]  /*88d0*/  @!P1 STG.E desc[UR8][R56.64], R28 ;  /* 0x0000001c38009986 */ /* 0x0003e2000c101908 */
[----:B------:R-:W-:Y:S02]  /*88e0*/  ISETP.NE.AND P1, PT, R52, RZ, PT ;  /* 0x000000ff3400720c */ /* 0x000fe40003f25270 */
[----:B------:R-:W-:Y:S02]  /*88f0*/  LOP3.LUT R72, R72, UR4, RZ, 0xc0, !PT ;  /* 0x0000000448487c12 */ /* 0x000fe4000f8ec0ff */
[----:B------:R-:W-:Y:S01]  /*8900*/  SHF.R.U32.HI R4, RZ, UR15, R4 ;  /* 0x0000000fff047c19 */ /* 0x000fe20008011604 */
[----:B--2---:R-:W-:Y:S01]  /*8910*/  @!P0 IMAD.IADD R53, R32, 0x1, R41 ;  /* 0x0000000120358824 */ /* 0x004fe200078e0229 */
[----:B------:R-:W-:Y:S02]  /*8920*/  @!P0 LOP3.LUT R40, R51, R40, RZ, 0x3c, !PT ;  /* 0x0000002833288212 */ /* 0x000fe400078e3cff */
[----:B------:R-:W-:Y:S02]  /*8930*/  LEA R51, R72, UR5, 0x2 ;  /* 0x0000000548337c11 */ /* 0x000fe4000f8e10ff */
[----:B------:R-:W-:Y:S01]  /*8940*/  SHF.R.U32.HI R67, RZ, UR15, R67 ;  /* 0x0000000fff437c19 */ /* 0x000fe20008011643 */
[----:B-1----:R-:W1:Y:S01]  /*8950*/  @!P2 LDC.64 R56, c[0x0][0x388] ;  /* 0x0000e200ff38ab82 */ /* 0x002e620000000a00 */
[----:B------:R-:W-:-:S02]  /*8960*/  LOP3.LUT R4, R4, UR4, RZ, 0xc0, !PT ;  /* 0x0000000404047c12 */ /* 0x000fc4000f8ec0ff */
[----:B------:R-:W-:Y:S01]  /*8970*/  SHF.R.U32.HI R58, RZ, UR15, R58 ;  /* 0x0000000fff3a7c19 */ /* 0x000fe2000801163a */
[----:B0-----:R-:W-:Y:S01]  /*8980*/  @!P0 IMAD.WIDE.U32 R54, R53, 0x4, R54 ;  /* 0x0000000435368825 */ /* 0x001fe200078e0036 */
[----:B------:R-:W-:Y:S01]  /*8990*/  SHF.R.U32.HI R73, RZ, UR15, R73 ;  /* 0x0000000fff497c19 */ /* 0x000fe20008011649 */
[----:B------:R-:W0:Y:S01]  /*89a0*/  LDS R51, [R51+0x4200] ;  /* 0x0042000033337984 */ /* 0x000e220000000800 */
[----:B------:R-:W-:Y:S01]  /*89b0*/  LOP3.LUT R67, R67, UR4, RZ, 0xc0, !PT ;  /* 0x0000000443437c12 */ /* 0x000fe2000f8ec0ff */
[----:B------:R-:W2:Y:S01]  /*89c0*/  @!P1 LDC.64 R52, c[0x0][0x388] ;  /* 0x0000e200ff349b82 */ /* 0x000ea20000000a00 */
[----:B------:R-:W-:Y:S02]  /*89d0*/  LEA R4, R4, UR5, 0x2 ;  /* 0x0000000504047c11 */ /* 0x000fe4000f8e10ff */
[----:B------:R-:W-:Y:S02]  /*89e0*/  LOP3.LUT R58, R58, UR4, RZ, 0xc0, !PT ;  /* 0x000000043a3a7c12 */ /* 0x000fe4000f8ec0ff */
[----:B------:R-:W-:-:S02]  /*89f0*/  LOP3.LUT R73, R73, UR4, RZ, 0xc0, !PT ;  /* 0x0000000449497c12 */ /* 0x000fc4000f8ec0ff */
[----:B------:R-:W-:Y:S01]  /*8a00*/  LEA R18, R67, UR5, 0x2 ;  /* 0x0000000543127c11 */ /* 0x000fe2000f8e10ff */
[----:B------:R-:W5:Y:S01]  /*8a10*/  LDS R4, [R4+0x4200] ;  /* 0x0042000004047984 */ /* 0x000f620000000800 */
[----:B------:R-:W-:Y:S02]  /*8a20*/  LEA R14, R58, UR5, 0x2 ;  /* 0x000000053a0e7c11 */ /* 0x000fe4000f8e10ff */
[----:B------:R-:W-:Y:S02]  /*8a30*/  LEA R67, R73, UR5, 0x2 ;  /* 0x0000000549437c11 */ /* 0x000fe4000f8e10ff */
[----:B------:R-:W5:Y:S01]  /*8a40*/  LDS R18, [R18+0x4200] ;  /* 0x0042000012127984 */ /* 0x000f620000000800 */
[----:B------:R-:W-:Y:S01]  /*8a50*/  P2R R28, PR, RZ, 0x1 ;  /* 0x00000001ff1c7803 */ /* 0x000fe20000000000 */
[----:B------:R-:W5:Y:S02]  /*8a60*/  @!P3 LDC.64 R72, c[0x0][0x388] ;  /* 0x0000e200ff48bb82 */ /* 0x000f640000000a00 */
[----:B------:R-:W5:Y:S04]  /*8a70*/  LDS R14, [R14+0x4200] ;  /* 0x004200000e0e7984 */ /* 0x000f680000000800 */
[----:B------:R-:W5:Y:S01]  /*8a80*/  LDS R67, [R67+0x4200] ;  /* 0x0042000043437984 */ /* 0x000f620000000800 */
[----:B------:R-:W-:Y:S01]  /*8a90*/  @!P1 LOP3.LUT R30, R30, R49, RZ, 0x3c, !PT ;  /* 0x000000311e1e9212 */ /* 0x000fe200078e3cff */
[----:B---3--:R-:W-:-:S02]  /*8aa0*/  @!P1 IMAD.IADD R49, R20, 0x1, R10 ;  /* 0x0000000114319824 */ /* 0x008fc400078e020a */
[----:B------:R3:W-:Y:S01]  /*8ab0*/  @!P0 STG.E desc[UR8][R54.64], R40 ;  /* 0x0000002836008986 */ /* 0x0007e2000c101908 */
[----:B------:R-:W-:Y:S01]  /*8ac0*/  ISETP.GE.AND P0, PT, R16, R5, PT ;  /* 0x000000051000720c */ /* 0x000fe20003f06270 */
[----:B----4-:R-:W-:Y:S01]  /*8ad0*/  @!P2 IMAD.IADD R36, R24, 0x1, R77 ;  /* 0x000000011824a824 */ /* 0x010fe200078e024d */
[----:B------:R-:W-:Y:S01]  /*8ae0*/  @!P2 LOP3.LUT R50, R47, R50, RZ, 0x3c, !PT ;  /* 0x000000322f32a212 */ /* 0x000fe200078e3cff */
[----:B--2---:R-:W-:Y:S01]  /*8af0*/  @!P1 IMAD.WIDE.U32 R52, R49, 0x4, R52 ;  /* 0x0000000431349825 */ /* 0x004fe200078e0034 */
[----:B------:R-:W2:Y:S03]  /*8b00*/  @!P4 LDC.64 R46, c[0x0][0x388] ;  /* 0x0000e200ff2ecb82 */ /* 0x000ea60000000a00 */
[----:B-1----:R-:W-:Y:S01]  /*8b10*/  @!P2 IMAD.WIDE.U32 R56, R36, 0x4, R56 ;  /* 0x000000042438a825 */ /* 0x002fe200078e0038 */
[----:B------:R1:W-:Y:S04]  /*8b20*/  @!P1 STG.E desc[UR8][R52.64], R30 ;  /* 0x0000001e34009986 */ /* 0x0003e8000c101908 */
[----:B------:R4:W-:Y:S01]  /*8b30*/  @!P2 STG.E desc[UR8][R56.64], R50 ;  /* 0x000000323800a986 */ /* 0x0009e2000c101908 */
[----:B---3--:R-:W3:Y:S08]  /*8b40*/  @!P0 LDC.64 R54, c[0x0][0x388] ;  /* 0x0000e200ff368b82 */ /* 0x008ef00000000a00 */
[----:B-1----:R-:W1:Y:S08]  /*8b50*/  @!P5 LDC.64 R52, c[0x0][0x388] ;  /* 0x0000e200ff34db82 */ /* 0x002e700000000a00 */
[----:B----4-:R-:W4:Y:S01]  /*8b60*/  @!P6 LDC.64 R56, c[0x0][0x388] ;  /* 0x0000e200ff38eb82 */ /* 0x010f220000000a00 */
[----:B0-----:R-:W-:-:S04]  /*8b70*/  @!P3 IMAD.IADD R40, R22, 0x1, R51 ;  /* 0x000000011628b824 */ /* 0x001fc800078e0233 */
[----:B-----5:R-:W-:Y:S01]  /*8b80*/  @!P3 IMAD.WIDE.U32 R72, R40, 0x4, R72 ;  /* 0x000000042848b825 */ /* 0x020fe200078e0048 */
[----:B------:R-:W0:Y:S03]  /*8b90*/  SHFL.IDX PT, R49, R5, RZ, 0x1f ;  /* 0x00001fff05317589 */ /* 0x000e2600000e0000 */
[----:B------:R-:W-:Y:S01]  /*8ba0*/  @!P4 IMAD.IADD R40, R64, 0x1, R4 ;  /* 0x000000014028c824 */ /* 0x000fe200078e0204 */
[----:B------:R-:W-:Y:S01]  /*8bb0*/  @!P3 LOP3.LUT R61, R61, R48, RZ, 0x3c, !PT ;  /* 0x000000303d3db212 */ /* 0x000fe200078e3cff */
[----:B------:R-:W-:Y:S02]  /*8bc0*/  @!P5 IMAD.IADD R44, R60, 0x1, R18 ;  /* 0x000000013c2cd824 */ /* 0x000fe400078e0212 */
[----:B--2---:R-:W-:Y:S01]  /*8bd0*/  @!P4 IMAD.WIDE.U32 R46, R40, 0x4, R46 ;  /* 0x00000004282ec825 */ /* 0x004fe200078e002e */
[----:B------:R-:W-:-:S03]  /*8be0*/  @!P4 LOP3.LUT R27, R70, R27, RZ, 0x3c, !PT ;  /* 0x0000001b461bc212 */ /* 0x000fc600078e3cff */
[----:B------:R-:W-:Y:S02]  /*8bf0*/  @!P6 IMAD.IADD R40, R62, 0x1, R14 ;  /* 0x000000013e28e824 */ /* 0x000fe400078e020e */
[----:B------:R-:W-:Y:S01]  /*8c00*/  @!P0 IMAD.IADD R48, R16, 0x1, R67 ;  /* 0x0000000110308824 */ /* 0x000fe200078e0243 */
[----:B------:R-:W-:Y:S01]  /*8c10*/  @!P5 LOP3.LUT R63, R63, R68, RZ, 0x3c, !PT ;  /* 0x000000443f3fd212 */ /* 0x000fe200078e3cff */
[----:B-1----:R-:W-:Y:S01]  /*8c20*/  @!P5 IMAD.WIDE.U32 R52, R44, 0x4, R52 ;  /* 0x000000042c34d825 */ /* 0x002fe200078e0034 */
[----:B------:R-:W-:Y:S01]  /*8c30*/  @!P6 LOP3.LUT R69, R69, R66, RZ, 0x3c, !PT ;  /* 0x000000424545e212 */ /* 0x000fe200078e3cff */
[----:B------:R-:W-:Y:S01]  /*8c40*/  @!P3 STG.E desc[UR8][R72.64], R61 ;  /* 0x0000003d4800b986 */ /* 0x000fe2000c101908 */
[----:B------:R-:W-:Y:S01]  /*8c50*/  @!P0 LOP3.LUT R65, R74, R65, RZ, 0x3c, !PT ;  /* 0x000000414a418212 */ /* 0x000fe200078e3cff */
[----:B----4-:R-:W-:Y:S02]  /*8c60*/  @!P6 IMAD.WIDE.U32 R56, R40, 0x4, R56 ;  /* 0x000000042838e825 */ /* 0x010fe400078e0038 */
[----:B------:R1:W-:Y:S02]  /*8c70*/  @!P4 STG.E desc[UR8][R46.64], R27 ;  /* 0x0000001b2e00c986 */ /* 0x0003e4000c101908 */
[----:B---3--:R-:W-:-:S02]  /*8c80*/  @!P0 IMAD.WIDE.U32 R54, R48, 0x4, R54 ;  /* 0x0000000430368825 */ /* 0x008fc400078e0036 */
[----:B------:R-:W-:Y:S04]  /*8c90*/  @!P5 STG.E desc[UR8][R52.64], R63 ;  /* 0x0000003f3400d986 */ /* 0x000fe8000c101908 */
[----:B------:R-:W-:Y:S04]  /*8ca0*/  @!P6 STG.E desc[UR8][R56.64], R69 ;  /* 0x000000453800e986 */ /* 0x000fe8000c101908 */
[----:B------:R-:W-:Y:S01]  /*8cb0*/  @!P0 STG.E desc[UR8][R54.64], R65 ;  /* 0x0000004136008986 */ /* 0x000fe2000c101908 */
[----:B------:R-:W-:Y:S01]  /*8cc0*/  BAR.SYNC.DEFER_BLOCKING 0x0 ;  /* 0x0000000000007b1d */ /* 0x000fe20000010000 */
[----:B0-----:R-:W-:-:S13]  /*8cd0*/  ISETP.GE.AND P0, PT, R71, R49, PT ;  /* 0x000000314700720c */ /* 0x001fda0003f06270 */
[----:B------:R-:W2:Y:S01]  /*8ce0*/  @!P0 LDG.E R5, desc[UR8][R34.64] ;  /* 0x0000000822058981 */ /* 0x000ea2000c1e1900 */
[----:B------:R-:W-:-:S13]  /*8cf0*/  ISETP.GE.AND P0, PT, R42, R49, PT ;  /* 0x000000312a00720c */ /* 0x000fda0003f06270 */
[----:B------:R-:W3:Y:S01]  /*8d00*/  @!P0 LDG.E R7, desc[UR8][R34.64+0x600] ;  /* 0x0006000822078981 */ /* 0x000ee2000c1e1900 */
[----:B------:R-:W-:-:S13]  /*8d10*/  ISETP.GE.AND P0, PT, R38, R49, PT ;  /* 0x000000312600720c */ /* 0x000fda0003f06270 */
[----:B------:R-:W4:Y:S01]  /*8d20*/  @!P0 LDG.E R9, desc[UR8][R34.64+0xc00] ;  /* 0x000c000822098981 */ /* 0x000f22000c1e1900 */
[----:B------:R-:W-:-:S13]  /*8d30*/  ISETP.GE.AND P0, PT, R32, R49, PT ;  /* 0x000000312000720c */ /* 0x000fda0003f06270 */
[----:B------:R-:W5:Y:S01]  /*8d40*/  @!P0 LDG.E R11, desc[UR8][R34.64+0x1200] ;  /* 0x00120008220b8981 */ /* 0x000f62000c1e1900 */
        /* <DEDUP_REMOVED lines=14> */
[----:B-1----:R-:W-:Y:S01]  /*8e30*/  IMAD R27, R71, 0x28, R0 ;  /* 0x00000028471b7824 */ /* 0x002fe200078e0200 */
[----:B------:R-:W-:Y:S02]  /*8e40*/  P2R R36, PR, RZ, 0x4 ;  /* 0x00000004ff247803 */ /* 0x000fe40000000000 */
[----:B------:R-:W-:Y:S02]  /*8e50*/  P2R R30, PR, RZ, 0x2 ;  /* 0x00000002ff1e7803 */ /* 0x000fe40000000000 */
[C---:B------:R-:W-:Y:S02]  /*8e60*/  LOP3.LUT P2, RZ, R2.reuse, 0x4, RZ, 0xc0, !PT ;  /* 0x0000000402ff7812 */ /* 0x040fe4000784c0ff */
[C---:B------:R-:W-:Y:S02]  /*8e70*/  LOP3.LUT P1, RZ, R2.reuse, 0x2, RZ, 0xc0, !PT ;  /* 0x0000000202ff7812 */ /* 0x040fe4000782c0ff */
[----:B------:R-:W-:-:S09]  /*8e80*/  LOP3.LUT P0, RZ, R2, 0x1, RZ, 0xc0, !PT ;  /* 0x0000000102ff7812 */ /* 0x000fd2000780c0ff */
[----:B------:R-:W-:Y:S01]  /*8e90*/  @!P2 IMAD.IADD R71, R75, 0x1, R71 ;  /* 0x000000014b47a824 */ /* 0x000fe200078e0247 */
[----:B--2---:R-:W-:Y:S04]  /*8ea0*/  STS [R0], R5 ;  /* 0x0000000500007388 */ /* 0x004fe80000000800 */
[----:B---3--:R-:W-:Y:S04]  /*8eb0*/  STS [R0+0x600], R7 ;  /* 0x0006000700007388 */ /* 0x008fe80000000800 */
[----:B----4-:R0:W-:Y:S04]  /*8ec0*/  STS [R0+0xc00], R9 ;  /* 0x000c000900007388 */ /* 0x0101e80000000800 */
        /* <DEDUP_REMOVED lines=9> */
[----:B------:R-:W1:Y:S04]  /*8f60*/  LDS R34, [R27] ;  /* 0x000000001b227984 */ /* 0x000e680000000800 */
        /* <DEDUP_REMOVED lines=9> */
[----:B------:R-:W5:Y:S01]  /*9000*/  LDS R11, [R27+0x28] ;  /* 0x000028001b0b7984 */ /* 0x000f620000000800 */
[----:B0-----:R-:W-:Y:S01]  /*9010*/  @!P1 IMAD.IADD R9, R42, 0x1, R59 ;  /* 0x000000012a099824 */ /* 0x001fe200078e023b */
[----:B------:R-:W-:Y:S08]  /*9020*/  BAR.SYNC.DEFER_BLOCKING 0x0 ;  /* 0x0000000000007b1d */ /* 0x000ff00000010000 */
[----:B------:R-:W-:Y:S06]  /*9030*/  BAR.SYNC.DEFER_BLOCKING 0x0 ;  /* 0x0000000000007b1d */ /* 0x000fec0000010000 */
[----:B-1----:R0:W-:Y:S04]  /*9040*/  STS [R29], R34 ;  /* 0x000000221d007388 */ /* 0x0021e80000000800 */
[----:B--2---:R-:W-:Y:S04]  /*9050*/  STS [R33], R40 ;  /* 0x0000002821007388 */ /* 0x004fe80000000800 */
[----:B---3--:R-:W-:Y:S01]  /*9060*/  STS [R39], R44 ;  /* 0x0000002c27007388 */ /* 0x008fe20000000800 */
[----:B0-----:R-:W0:Y:S03]  /*9070*/  @!P2 LDC.64 R34, c[0x0][0x398] ;  /* 0x0000e600ff22ab82 */ /* 0x001e260000000a00 */
[----:B----4-:R-:W-:Y:S04]  /*9080*/  STS [R31], R46 ;  /* 0x0000002e1f007388 */ /* 0x010fe80000000800 */
[----:B-----5:R-:W-:Y:S04]  /*9090*/  STS [R37], R48 ;  /* 0x0000003025007388 */ /* 0x020fe80000000800 */
[----:B------:R-:W-:Y:S04]  /*90a0*/  STS [R3], R50 ;  /* 0x0000003203007388 */ /* 0x000fe80000000800 */
[----:B------:R1:W-:Y:S04]  /*90b0*/  STS [R12], R5 ;  /* 0x000000050c007388 */ /* 0x0003e80000000800 */
[----:B------:R-:W-:Y:S04]  /*90c0*/  STS [R45], R52 ;  /* 0x000000342d007388 */ /* 0x000fe80000000800 */
[----:B------:R-:W-:Y:S01]  /*90d0*/  STS [R8], R7 ;  /* 0x0000000708007388 */ /* 0x000fe20000000800 */
[----:B-1----:R-:W1:Y:S03]  /*90e0*/  @!P1 LDC.64 R12, c[0x0][0x398] ;  /* 0x0000e600ff0c9b82 */ /* 0x002e660000000a00 */
[----:B------:R-:W-:Y:S04]  /*90f0*/  STS [R43], R54 ;  /* 0x000000362b007388 */ /* 0x000fe80000000800 */
[----:B------:R2:W-:Y:S01]  /*9100*/  STS [R6], R11 ;  /* 0x0000000b06007388 */ /* 0x0005e20000000800 */
[----:B------:R-:W-:Y:S08]  /*9110*/  BAR.SYNC.DEFER_BLOCKING 0x0 ;  /* 0x0000000000007b1d */ /* 0x000ff00000010000 */
[----:B--2---:R-:W2:Y:S01]  /*9120*/  @!P0 LDC.64 R6, c[0x0][0x398] ;  /* 0x0000e600ff068b82 */ /* 0x004ea20000000a00 */
[----:B------:R-:W3:Y:S04]  /*9130*/  @!P2 LDS R15, [R0] ;  /* 0x00000000000fa984 */ /* 0x000ee80000000800 */
[----:B------:R-:W4:Y:S04]  /*9140*/  @!P1 LDS R3, [R0+0x600] ;  /* 0x0006000000039984 */ /* 0x000f280000000800 */
[----:B------:R-:W5:Y:S01]  /*9150*/  @!P0 LDS R5, [R0+0xc00] ;  /* 0x000c000000058984 */ /* 0x000f620000000800 */
[----:B------:R-:W-:-:S02]  /*9160*/  @!P0 IMAD.IADD R11, R38, 0x1, R26 ;  /* 0x00000001260b8824 */ /* 0x000fc400078e021a */
[----:B0-----:R-:W-:Y:S01]  /*9170*/  @!P2 IMAD.WIDE.U32 R34, R71, 0x4, R34 ;  /* 0x000000044722a825 */ /* 0x001fe200078e0022 */
[----:B------:R-:W-:Y:S01]  /*9180*/  @!P3 LDS R19, [R0+0x2400] ;  /* 0x002400000013b984 */ /* 0x000fe20000000800 */
[----:B------:R-:W0:Y:S02]  /*9190*/  @!P4 LDC.64 R26, c[0x0][0x398] ;  /* 0x0000e600ff1acb82 */ /* 0x000e240000000a00 */
[----:B-1----:R-:W-:Y:S01]  /*91a0*/  @!P1 IMAD.WIDE.U32 R8, R9, 0x4, R12 ;  /* 0x0000000409089825 */ /* 0x002fe200078e000c */
[----:B------:R-:W-:Y:S03]  /*91b0*/  @!P4 LDS R21, [R0+0x2a00] ;  /* 0x002a00000015c984 */ /* 0x000fe60000000800 */
[----:B--2---:R-:W-:Y:S01]  /*91c0*/  @!P0 IMAD.WIDE.U32 R6, R11, 0x4, R6 ;  /* 0x000000040b068825 */ /* 0x004fe200078e0006 */
[----:B------:R-:W-:Y:S04]  /*91d0*/  @!P5 LDS R23, [R0+0x3000] ;  /* 0x003000000017d984 */ /* 0x000fe80000000800 */
[----:B------:R-:W-:Y:S04]  /*91e0*/  @!P6 LDS R25, [R0+0x3600] ;  /* 0x003600000019e984 */ /* 0x000fe80000000800 */
[----:B---3--:R-:W-:Y:S04]  /*91f0*/  @!P2 STG.E desc[UR8][R34.64], R15 ;  /* 0x0000000f2200a986 */ /* 0x008fe8000c101908 */
[----:B----4-:R1:W-:Y:S04]  /*9200*/  @!P1 STG.E desc[UR8][R8.64], R3 ;  /* 0x0000000308009986 */ /* 0x0103e8000c101908 */
[----:B-----5:R2:W-:Y:S01]  /*9210*/  @!P0 STG.E desc[UR8][R6.64], R5 ;  /* 0x0000000506008986 */ /* 0x0205e2000c101908 */
[----:B------:R-:W-:-:S02]  /*9220*/  ISETP.NE.AND P0, PT, R28, RZ, PT ;  /* 0x000000ff1c00720c */ /* 0x000fc40003f05270 */
[----:B------:R-:W-:Y:S01]  /*9230*/  ISETP.NE.AND P1, PT, R30, RZ, PT ;  /* 0x000000ff1e00720c */ /* 0x000fe20003f25270 */
[----:B------:R-:W3:Y:S01]  /*9240*/  @!P6 LDC.64 R28, c[0x0][0x398] ;  /* 0x0000e600ff1ceb82 */ /* 0x000ee20000000a00 */
[----:B------:R-:W-:-:S07]  /*9250*/  ISETP.NE.AND P2, PT, R36, RZ, PT ;  /* 0x000000ff2400720c */ /* 0x000fce0003f45270 */
[----:B-1----:R-:W1:Y:S02]  /*9260*/  @!P3 LDC.64 R8, c[0x0][0x398] ;  /* 0x0000e600ff08bb82 */ /* 0x002e640000000a00 */
[----:B------:R-:W4:Y:S01]  /*9270*/  @!P0 LDS R11, [R0+0x1200] ;  /* 0x00120000000b8984 */ /* 0x000f220000000800 */
[----:B------:R-:W-:-:S03]  /*9280*/  @!P0 IMAD.IADD R41, R32, 0x1, R41 ;  /* 0x0000000120298824 */ /* 0x000fc600078e0229 */
[----:B------:R-:W5:Y:S02]  /*9290*/  @!P1 LDS R15, [R0+0x1800] ;  /* 0x00180000000f9984 */ /* 0x000f640000000800 */
[----:B------:R-:W0:Y:S02]  /*92a0*/  @!P0 LDC.64 R12, c[0x0][0x398] ;  /* 0x0000e600ff0c8b82 */ /* 0x000e240000000a00 */
[----:B------:R-:W3:Y:S06]  /*92b0*/  @!P2 LDS R17, [R0+0x1e00] ;  /* 0x001e00000011a984 */ /* 0x000eec0000000800 */
[----:B--2---:R-:W2:Y:S01]  /*92c0*/  @!P2 LDC.64 R6, c[0x0][0x398] ;  /* 0x0000e600ff06ab82 */ /* 0x004ea20000000a00 */
[----:B0-----:R-:W-:-:S05]  /*92d0*/  @!P0 IMAD.WIDE.U32 R12, R41, 0x4, R12 ;  /* 0x00000004290c8825 */ /* 0x001fca00078e000c */
[----:B----4-:R0:W-:Y:S01]  /*92e0*/  @!P0 STG.E desc[UR8][R12.64], R11 ;  /* 0x0000000b0c008986 */ /* 0x0101e2000c101908 */
[----:B------:R-:W-:Y:S02]  /*92f0*/  LOP3.LUT P0, RZ, R2, 0x8, RZ, 0xc0, !PT ;  /* 0x0000000802ff7812 */ /* 0x000fe4000780c0ff */
[----:B------:R-:W4:Y:S08]  /*9300*/  @!P1 LDC.64 R2, c[0x0][0x398] ;  /* 0x0000e600ff029b82 */ /* 0x000f300000000a00 */
[----:B0-----:R-:W0:Y:S01]  /*9310*/  @!P5 LDC.64 R12, c[0x0][0x398] ;  /* 0x0000e600ff0cdb82 */ /* 0x001e220000000a00 */
[----:B------:R-:W-:-:S02]  /*9320*/  @!P1 IMAD.IADD R5, R20, 0x1, R10 ;  /* 0x0000000114059824 */ /* 0x000fc400078e020a */
[----:B------:R-:W-:Y:S02]  /*9330*/  @!P2 IMAD.IADD R77, R24, 0x1, R77 ;  /* 0x00000001184da824 */ /* 0x000fe400078e024d */
[----:B------:R-:W-:Y:S02]  /*9340*/  @!P3 IMAD.IADD R51, R22, 0x1, R51 ;  /* 0x000000011633b824 */ /* 0x000fe400078e0233 */
[----:B------:R-:W-:Y:S02]  /*9350*/  @!P4 IMAD.IADD R11, R64, 0x1, R4 ;  /* 0x00000001400bc824 */ /* 0x000fe400078e0204 */
[----:B------:R-:W-:Y:S02]  /*9360*/  @!P5 IMAD.IADD R31, R60, 0x1, R18 ;  /* 0x000000013c1fd824 */ /* 0x000fe400078e0212 */
[----:B------:R-:W-:Y:S02]  /*9370*/  @!P6 IMAD.IADD R33, R62, 0x1, R14 ;  /* 0x000000013e21e824 */ /* 0x000fe400078e020e */
[----:B----4-:R-:W-:-:S04]  /*9380*/  @!P1 IMAD.WIDE.U32 R2, R5, 0x4, R2 ;  /* 0x0000000405029825 */ /* 0x010fc800078e0002 */
[----:B--2---:R-:W-:Y:S01]  /*9390*/  @!P2 IMAD.WIDE.U32 R4, R77, 0x4, R6 ;  /* 0x000000044d04a825 */ /* 0x004fe200078e0006 */
[----:B-----5:R2:W-:Y:S03]  /*93a0*/  @!P1 STG.E desc[UR8][R2.64], R15 ;  /* 0x0000000f02009986 */ /* 0x0205e6000c101908 */
[----:B-1----:R-:W-:Y:S01]  /*93b0*/  @!P3 IMAD.WIDE.U32 R6, R51, 0x4, R8 ;  /* 0x000000043306b825 */ /* 0x002fe200078e0008 */
[----:B---3--:R2:W-:Y:S03]  /*93c0*/  @!P2 STG.E desc[UR8][R4.64], R17 ;  /* 0x000000110400a986 */ /* 0x0085e6000c101908 */
[----:B------:R-:W-:Y:S01]  /*93d0*/  @!P4 IMAD.WIDE.U32 R8, R11, 0x4, R26 ;  /* 0x000000040b08c825 */ /* 0x000fe200078e001a */
[----:B------:R2:W-:Y:S03]  /*93e0*/  @!P3 STG.E desc[UR8][R6.64], R19 ;  /* 0x000000130600b986 */ /* 0x0005e6000c101908 */
[----:B0-----:R-:W-:Y:S01]  /*93f0*/  @!P5 IMAD.WIDE.U32 R10, R31, 0x4, R12 ;  /* 0x000000041f0ad825 */ /* 0x001fe200078e000c */
[----:B------:R2:W-:Y:S03]  /*9400*/  @!P4 STG.E desc[UR8][R8.64], R21 ;  /* 0x000000150800c986 */ /* 0x0005e6000c101908 */
[----:B------:R-:W-:Y:S01]  /*9410*/  @!P6 IMAD.WIDE.U32 R12, R33, 0x4, R28 ;  /* 0x00000004210ce825 */ /* 0x000fe200078e001c */
[----:B------:R2:W-:Y:S04]  /*9420*/  @!P5 STG.E desc[UR8][R10.64], R23 ;  /* 0x000000170a00d986 */ /* 0x0005e8000c101908 */
[----:B------:R2:W-:Y:S01]  /*9430*/  @!P6 STG.E desc[UR8][R12.64], R25 ;  /* 0x000000190c00e986 */ /* 0x0005e2000c101908 */
[----:B------:R-:W-:Y:S05]  /*9440*/  @P0 EXIT ;  /* 0x000000000000094d */ /* 0x000fea0003800000 */
[----:B--2---:R-:W0:Y:S01]  /*9450*/  LDS R5, [R0+0x3c00] ;  /* 0x003c000000057984 */ /* 0x004e220000000800 */
[----:B------:R-:W1:Y:S01]  /*9460*/  LDC.64 R2, c[0x0][0x398] ;  /* 0x0000e600ff027b82 */ /* 0x000e620000000a00 */
[----:B------:R-:W-:-:S04]  /*9470*/  IMAD.IADD R67, R16, 0x1, R67 ;  /* 0x0000000110437824 */ /* 0x000fc800078e0243 */
[----:B-1----:R-:W-:-:S05]  /*9480*/  IMAD.WIDE.U32 R2, R67, 0x4, R2 ;  /* 0x0000000443027825 */ /* 0x002fca00078e0002 */
[----:B0-----:R-:W-:Y:S01]  /*9490*/  STG.E desc[UR8][R2.64], R5 ;  /* 0x0000000502007986 */ /* 0x001fe2000c101908 */
[----:B------:R-:W-:Y:S05]  /*94a0*/  EXIT ;  /* 0x000000000000794d */ /* 0x000fea0003800000 */
.L_x_19:
[----:B------:R-:W-:Y:S01]  /*94b0*/  ISETP.GE.AND P0, PT, R5, 0x1080, PT ;  /* 0x000010800500780c */ /* 0x000fe20003f06270 */
[----:B------:R-:W-:Y:S02]  /*94c0*/  IMAD.MOV.U32 R9, RZ, RZ, R27 ;  /* 0x000000ffff097224 */ /* 0x000fe400078e001b */
[----:B------:R-:W-:-:S10]  /*94d0*/  IMAD.MOV.U32 R11, RZ, RZ, R5 ;  /* 0x000000ffff0b7224 */ /* 0x000fd400078e0005 */
[----:B------:R-:W-:Y:S05]  /*94e0*/  @!P0 BRA `(.L_x_22) ;  /* 0x0000000000a08947 */ /* 0x000fea0003800000 */
[----:B------:R-:W-:Y:S02]  /*94f0*/  IMAD.MOV.U32 R11, RZ, RZ, R5 ;  /* 0x000000ffff0b7224 */ /* 0x000fe400078e0005 */
[----:B------:R-:W-:-:S07]  /*9500*/  IMAD.MOV.U32 R9, RZ, RZ, R27 ;  /* 0x000000ffff097224 */ /* 0x000fce00078e001b */
.L_x_23:
[----:B--2---:R-:W2:Y:S01]  /*9510*/  LDC.64 R12, c[0x0][0x380] ;  /* 0x0000e000ff0c7b82 */ /* 0x004ea20000000a00 */
[----:B-1----:R-:W-:-:S04]  /*9520*/  IADD3 R0, P0, PT, R71, R9, RZ ;  /* 0x0000000947007210 */ /* 0x002fc80007f1e0ff */
[----:B------:R-:W-:Y:S01]  /*9530*/  LEA.HI.X.SX32 R3, R9, RZ, 0x1, P0 ;  /* 0x000000ff09037211 */ /* 0x000fe200000f0eff */
[C---:B------:R-:W-:Y:S02]  /*9540*/  IMAD.SHL.U32 R7, R0.reuse, 0x4, RZ ;  /* 0x0000000400077824 */ /* 0x040fe400078e00ff */
[----:B------:R-:W1:Y:S01]  /*9550*/  LDC.64 R36, c[0x0][0x388] ;  /* 0x0000e200ff247b82 */ /* 0x000e620000000a00 */
[----:B------:R-:W-:Y:S02]  /*9560*/  SHF.L.U64.HI R0, R0, 0x2, R3 ;  /* 0x0000000200007819 */ /* 0x000fe40000010203 */
[----:B--2---:R-:W-:-:S04]  /*9570*/  IADD3 R2, P0, P1, R7, 0x1e00, R12 ;  /* 0x00001e0007027810 */ /* 0x004fc8000791e00c */
[----:B------:R-:W-:-:S05]  /*9580*/  IADD3.X R3, PT, PT, R0, R13, RZ, P0, P1 ;  /* 0x0000000d00037210 */ /* 0x000fca00007e24ff */
[----:B------:R-:W2:Y:S04]  /*9590*/  LDG.E R13, desc[UR8][R2.64+-0x1e00] ;  /* 0xffe20008020d7981 */ /* 0x000ea8000c1e1900 */
[----:B------:R-:W3:Y:S04]  /*95a0*/  LDG.E R15, desc[UR8][R2.64+-0x1800] ;  /* 0xffe80008020f7981 */ /* 0x000ee8000c1e1900 */
[----:B------:R-:W4:Y:S04]  /*95b0*/  LDG.E R17, desc[UR8][R2.64+-0x1200] ;  /* 0xffee000802117981 */ /* 0x000f28000c1e1900 */
[----:B0-----:R-:W5:Y:S04]  /*95c0*/  LDG.E R19, desc[UR8][R2.64+-0xc00] ;  /* 0xfff4000802137981 */ /* 0x001f68000c1e1900 */
[----:B------:R-:W5:Y:S04]  /*95d0*/  LDG.E R21, desc[UR8][R2.64+-0x600] ;  /* 0xfffa000802157981 */ /* 0x000f68000c1e1900 */
[----:B------:R-:W5:Y:S04]  /*95e0*/  LDG.E R23, desc[UR8][R2.64] ;  /* 0x0000000802177981 */ /* 0x000f68000c1e1900 */
[----:B------:R-:W5:Y:S04]  /*95f0*/  LDG.E R25, desc[UR8][R2.64+0x600] ;  /* 0x0006000802197981 */ /* 0x000f68000c1e1900 */
[----:B------:R-:W5:Y:S04]  /*9600*/  LDG.E R29, desc[UR8][R2.64+0xc00] ;  /* 0x000c0008021d7981 */ /* 0x000f68000c1e1900 */
[----:B------:R-:W5:Y:S04]  /*9610*/  LDG.E R31, desc[UR8][R2.64+0x1200] ;  /* 0x00120008021f7981 */ /* 0x000f68000c1e1900 */
[----:B------:R-:W5:Y:S04]  /*9620*/  LDG.E R33, desc[UR8][R2.64+0x1800] ;  /* 0x0018000802217981 */ /* 0x000f68000c1e1900 */
[----:B------:R-:W5:Y:S01]  /*9630*/  LDG.E R35, desc[UR8][R2.64+0x1e00] ;  /* 0x001e000802237981 */ /* 0x000f62000c1e1900 */
[----:B------:R-:W-:Y:S05]  /*9640*/  WARPSYNC.ALL ;  /* 0x0000000000007948 */ /* 0x000fea0003800000 */
[----:B------:R-:W-:Y:S01]  /*9650*/  BAR.SYNC.DEFER_BLOCKING 0x0 ;  /* 0x0000000000007b1d */ /* 0x000fe20000010000 */
[----:B-1----:R-:W-:Y:S01]  /*9660*/  IADD3 R6, P0, P1, R7, 0x1e00, R36 ;  /* 0x00001e0007067810 */ /* 0x002fe2000791e024 */
[----:B------:R-:W-:-:S02]  /*9670*/  VIADD R11, R11, 0xffffef80 ;  /* 0xffffef800b0b7836 */ /* 0x000fc40000000000 */
[----:B------:R-:W-:Y:S01]  /*9680*/  VIADD R9, R9, 0x1080 ;  /* 0x0000108009097836 */ /* 0x000fe20000000000 */
[----:B------:R-:W-:Y:S02]  /*9690*/  IADD3.X R7, PT, PT, R0, R37, RZ, P0, P1 ;  /* 0x0000002500077210 */ /* 0x000fe400007e24ff */
[----:B------:R-:W-:-:S03]  /*96a0*/  ISETP.GT.AND P0, PT, R11, 0x107f, PT ;  /* 0x0000107f0b00780c */ /* 0x000fc60003f04270 */
        /* <DEDUP_REMOVED lines=8> */
[----:B------:R2:W-:Y:S04]  /*9730*/  STG.E desc[UR8][R6.64+0x1200], R31 ;  /* 0x0012001f06007986 */ /* 0x0005e8000c101908 */
[----:B------:R2:W-:Y:S04]  /*9740*/  STG.E desc[UR8][R6.64+0x1800], R33 ;  /* 0x0018002106007986 */ /* 0x0005e8000c101908 */
[----:B------:R2:W-:Y:S01]  /*9750*/  STG.E desc[UR8][R6.64+0x1e00], R35 ;  /* 0x001e002306007986 */ /* 0x0005e2000c101908 */
[----:B------:R-:W-:Y:S05]  /*9760*/  @P0 BRA `(.L_x_23) ;  /* 0xfffffffc00680947 */ /* 0x000fea000383ffff */
.L_x_22:
[----:B------:R-:W-:-:S13]  /*9770*/  ISETP.GE.AND P0, PT, R9, R4, PT ;  /* 0x000000040900720c */ /* 0x000fda0003f06270 */
[----:B------:R-:W-:Y:S05]  /*9780*/  @P0 BRA `(.L_x_24) ;  /* 0x0000000400240947 */ /* 0x000fea0003800000 */
[----:B------:R-:W0:Y:S01]  /*9790*/  LDCU.64 UR4, c[0x0][0x380] ;  /* 0x00007000ff0477ac */ /* 0x000e220008000a00 */
[C---:B-1----:R-:W-:Y:S01]  /*97a0*/  IADD3 R0, P0, PT, R71.reuse, R9, RZ ;  /* 0x0000000947007210 */ /* 0x042fe20007f1e0ff */
[C---:B------:R-:W-:Y:S01]  /*97b0*/  VIADD R10, R71.reuse, 0x180 ;  /* 0x00000180470a7836 */ /* 0x040fe20000000000 */
[CC--:B------:R-:W-:Y:S01]  /*97c0*/  ISETP.GE.AND P6, PT, R71.reuse, R11.reuse, PT ;  /* 0x0000000b4700720c */ /* 0x0c0fe20003fc6270 */
[----:B------:R-:W-:Y:S01]  /*97d0*/  VIADD R12, R71, 0x300 ;  /* 0x00000300470c7836 */ /* 0x000fe20000000000 */
[----:B--2---:R-:W-:Y:S01]  /*97e0*/  LEA.HI.X.SX32 R7, R9, RZ, 0x1, P0 ;  /* 0x000000ff09077211 */ /* 0x004fe200000f0eff */
[----:B------:R-:W-:Y:S01]  /*97f0*/  IMAD.SHL.U32 R8, R0, 0x4, RZ ;  /* 0x0000000400087824 */ /* 0x000fe200078e00ff */
[-C--:B------:R-:W-:Y:S01]  /*9800*/  ISETP.GE.AND P5, PT, R10, R11.reuse, PT ;  /* 0x0000000b0a00720c */ /* 0x080fe20003fa6270 */
[C---:B------:R-:W-:Y:S01]  /*9810*/  VIADD R14, R71.reuse, 0x480 ;  /* 0x00000480470e7836 */ /* 0x040fe20000000000 */
[----:B------:R-:W-:Y:S01]  /*9820*/  SHF.L.U64.HI R0, R0, 0x2, R7 ;  /* 0x0000000200007819 */ /* 0x000fe20000010207 */
[C---:B------:R-:W-:Y:S01]  /*9830*/  VIADD R10, R71.reuse, 0x600 ;  /* 0x00000600470a7836 */ /* 0x040fe20000000000 */
[----:B------:R-:W-:Y:S01]  /*9840*/  ISETP.GE.AND P4, PT, R12, R11, PT ;  /* 0x0000000b0c00720c */ /* 0x000fe20003f86270 */
[----:B------:R-:W-:Y:S01]  /*9850*/  VIADD R12, R71, 0x780 ;  /* 0x00000780470c7836 */ /* 0x000fe20000000000 */
[----:B------:R-:W-:-:S02]  /*9860*/  LOP3.LUT R2, R2, 0xfffffffb, RZ, 0xc0, !PT ;  /* 0xfffffffb02027812 */ /* 0x000fc400078ec0ff */
[-C--:B------:R-:W-:Y:S01]  /*9870*/  ISETP.GE.AND P3, PT, R14, R11.reuse, PT ;  /* 0x0000000b0e00720c */ /* 0x080fe20003f66270 */
[C---:B------:R-:W-:Y:S01]  /*9880*/  VIADD R14, R71.reuse, 0x900 ;  /* 0x00000900470e7836 */ /* 0x040fe20000000000 */
[----:B------:R-:W-:Y:S01]  /*9890*/  ISETP.GE.AND P1, PT, R12, R11, PT ;  /* 0x0000000b0c00720c */ /* 0x000fe20003f26270 */
[----:B------:R-:W-:Y:S01]  /*98a0*/  VIADD R12, R71, 0xd80 ;  /* 0x00000d80470c7836 */ /* 0x000fe20000000000 */
[----:B0-----:R-:W-:Y:S02]  /*98b0*/  IADD3 R6, P0, PT, R8, UR4, RZ ;  /* 0x0000000408067c10 */ /* 0x001fe4000ff1e0ff */
[----:B------:R-:W-:Y:S02]  /*98c0*/  @P5 LOP3.LUT R2, R2, 0x4, RZ, 0xfc, !PT ;  /* 0x0000000402025812 */ /* 0x000fe400078efcff */
[----:B------:R-:W-:Y:S01]  /*98d0*/  IADD3.X R7, PT, PT, R0, UR5, RZ, P0, !PT ;  /* 0x0000000500077c10 */ /* 0x000fe200087fe4ff */
[----:B------:R-:W-:Y:S05]  /*98e0*/  WARPSYNC.ALL ;  /* 0x0000000000007948 */ /* 0x000fea0003800000 */
[----:B------:R-:W2:Y:S01]  /*98f0*/  @!P6 LDG.E R3, desc[UR8][R6.64] ;  /* 0x000000080603e981 */ /* 0x000ea2000c1e1900 */
[----:B------:R-:W0:Y:S01]  /*9900*/  LDCU.64 UR4, c[0x0][0x388] ;  /* 0x00007100ff0477ac */ /* 0x000e220008000a00 */
[----:B------:R-:W-:-:S02]  /*9910*/  LOP3.LUT R2, R2, 0xfffffffd, RZ, 0xc0, !PT ;  /* 0xfffffffd02027812 */ /* 0x000fc400078ec0ff */
[----:B------:R-:W3:Y:S01]  /*9920*/  @!P5 LDG.E R13, desc[UR8][R6.64+0x600] ;  /* 0x00060008060dd981 */ /* 0x000ee2000c1e1900 */
[----:B------:R-:W-:Y:S02]  /*9930*/  ISETP.GE.AND P0, PT, R10, R11, PT ;  /* 0x0000000b0a00720c */ /* 0x000fe40003f06270 */
[----:B------:R-:W-:Y:S01]  /*9940*/  @P4 LOP3.LUT R2, R2, 0x2, RZ, 0xfc, !PT ;  /* 0x0000000202024812 */ /* 0x000fe200078efcff */
[----:B------:R-:W4:Y:S01]  /*9950*/  @!P4 LDG.E R15, desc[UR8][R6.64+0xc00] ;  /* 0x000c0008060fc981 */ /* 0x000f22000c1e1900 */
[----:B------:R-:W-:Y:S02]  /*9960*/  LOP3.LUT R10, R71, 0xc00, RZ, 0xfc, !PT ;  /* 0x00000c00470a7812 */ /* 0x000fe400078efcff */
[----:B------:R-:W-:Y:S01]  /*9970*/  LOP3.LUT R2, R2, 0xfffffffe, RZ, 0xc0, !PT ;  /* 0xfffffffe02027812 */ /* 0x000fe200078ec0ff */
[----:B------:R-:W5:Y:S03]  /*9980*/  @!P3 LDG.E R17, desc[UR8][R6.64+0x1200] ;  /* 0x001200080611b981 */ /* 0x000f66000c1e1900 */
[----:B------:R-:W-:Y:S01]  /*9990*/  @P3 LOP3.LUT R2, R2, 0x1, RZ, 0xfc, !PT ;  /* 0x0000000102023812 */ /* 0x000fe200078efcff */
[----:B------:R-:W5:Y:S01]  /*99a0*/  @!P1 LDG.E R21, desc[UR8][R6.64+0x1e00] ;  /* 0x001e000806159981 */ /* 0x000f62000c1e1900 */
[----:B0-----:R-:W-:-:S03]  /*99b0*/  IADD3 R8, P2, PT, R8, UR4, RZ ;  /* 0x0000000408087c10 */ /* 0x001fc6000ff5e0ff */
[----:B------:R-:W5:Y:S01]  /*99c0*/  @!P0 LDG.E R19, desc[UR8][R6.64+0x1800] ;  /* 0x0018000806138981 */ /* 0x000f62000c1e1900 */
[----:B------:R-:W-:Y:S01]  /*99d0*/  IADD3.X R9, PT, PT, R0, UR5, RZ, P2, !PT ;  /* 0x0000000500097c10 */ /* 0x000fe200097fe4ff */
[C---:B------:R-:W-:Y:S01]  /*99e0*/  VIADD R0, R71.reuse, 0xa80 ;  /* 0x00000a8047007836 */ /* 0x040fe20000000000 */
[-C--:B------:R-:W-:Y:S01]  /*99f0*/  ISETP.GE.AND P2, PT, R14, R11.reuse, PT ;  /* 0x0000000b0e00720c */ /* 0x080fe20003f46270 */
[----:B------:R-:W-:Y:S01]  /*9a00*/  VIADD R14, R71, 0xf00 ;  /* 0x00000f00470e7836 */ /* 0x000fe20000000000 */
[----:B------:R-:W-:Y:S02]  /*9a10*/  P2R R20, PR, RZ, 0x1 ;  /* 0x00000001ff147803 */ /* 0x000fe40000000000 */
[----:B------:R-:W-:Y:S02]  /*9a20*/  LOP3.LUT P0, RZ, R2, 0x1, RZ, 0xc0, !PT ;  /* 0x0000000102ff7812 */ /* 0x000fe4000780c0ff */
[-C--:B------:R-:W-:Y:S02]  /*9a30*/  ISETP.GE.AND P3, PT, R0, R11.reuse, PT ;  /* 0x0000000b0000720c */ /* 0x080fe40003f66270 */
[----:B------:R-:W-:-:S02]  /*9a40*/  ISETP.GE.AND P4, PT, R10, R11, PT ;  /* 0x0000000b0a00720c */ /* 0x000fc40003f86270 */
[-C--:B------:R-:W-:Y:S02]  /*9a50*/  ISETP.GE.AND P5, PT, R12, R11.reuse, PT ;  /* 0x0000000b0c00720c */ /* 0x080fe40003fa6270 */
[----:B------:R-:W-:Y:S01]  /*9a60*/  ISETP.GE.AND P6, PT, R14, R11, PT ;  /* 0x0000000b0e00720c */ /* 0x000fe20003fc6270 */
[----:B------:R-:W5:Y:S01]  /*9a70*/  @!P2 LDG.E R23, desc[UR8][R6.64+0x2400] ;  /* 0x002400080617a981 */ /* 0x000f62000c1e1900 */
[----:B------:R-:W-:Y:S02]  /*9a80*/  P2R R18, PR, RZ, 0x1 ;  /* 0x00000001ff127803 */ /* 0x000fe40000000000 */
[----:B------:R-:W-:-:S03]  /*9a90*/  LOP3.LUT P0, RZ, R2, 0x2, RZ, 0xc0, !PT ;  /* 0x0000000202ff7812 */ /* 0x000fc6000780c0ff */
[----:B------:R-:W5:Y:S01]  /*9aa0*/  @!P3 LDG.E R25, desc[UR8][R6.64+0x2a00] ;  /* 0x002a00080619b981 */ /* 0x000f62000c1e1900 */
[----:B------:R-:W-:Y:S02]  /*9ab0*/  P2R R16, PR, RZ, 0x1 ;  /* 0x00000001ff107803 */ /* 0x000fe40000000000 */
[----:B------:R-:W-:Y:S01]  /*9ac0*/  LOP3.LUT P0, RZ, R2, 0x4, RZ, 0xc0, !PT ;  /* 0x0000000402ff7812 */ /* 0x000fe2000780c0ff */
[----:B------:R-:W5:Y:S03]  /*9ad0*/  @!P4 LDG.E R29, desc[UR8][R6.64+0x3000] ;  /* 0x00300008061dc981 */ /* 0x000f66000c1e1900 */
[----:B------:R-:W-:Y:S01]  /*9ae0*/  P2R R2, PR, RZ, 0x1 ;  /* 0x00000001ff027803 */ /* 0x000fe20000000000 */
[----:B------:R-:W5:Y:S01]  /*9af0*/  @!P5 LDG.E R31, desc[UR8][R6.64+0x3600] ;  /* 0x00360008061fd981 */ /* 0x000f62000c1e1900 */
[----:B------:R-:W-:-:S03]  /*9b00*/  ISETP.GE.AND P0, PT, R71, R11, PT ;  /* 0x0000000b4700720c */ /* 0x000fc60003f06270 */
[----:B------:R-:W5:Y:S01]  /*9b10*/  @!P6 LDG.E R11, desc[UR8][R6.64+0x3c00] ;  /* 0x003c0008060be981 */ /* 0x000f62000c1e1900 */
[----:B------:R-:W-:Y:S09]  /*9b20*/  BAR.SYNC.DEFER_BLOCKING 0x0 ;  /* 0x0000000000007b1d */ /* 0x000ff20000010000 */
[----:B--2---:R0:W-:Y:S01]  /*9b30*/  @!P0 STG.E desc[UR8][R8.64], R3 ;  /* 0x0000000308008986 */ /* 0x0041e2000c101908 */
[----:B------:R-:W-:-:S13]  /*9b40*/  ISETP.NE.AND P0, PT, R2, RZ, PT ;  /* 0x000000ff0200720c */ /* 0x000fda0003f05270 */
[----:B---3--:R0:W-:Y:S01]  /*9b50*/  @!P0 STG.E desc[UR8][R8.64+0x600], R13 ;  /* 0x0006000d08008986 */ /* 0x0081e2000c101908 */
[----:B------:R-:W-:-:S13]  /*9b60*/  ISETP.NE.AND P0, PT, R16, RZ, PT ;  /* 0x000000ff1000720c */ /* 0x000fda0003f05270 */
[----:B----4-:R0:W-:Y:S01]  /*9b70*/  @!P0 STG.E desc[UR8][R8.64+0xc00], R15 ;  /* 0x000c000f08008986 */ /* 0x0101e2000c101908 */
[----:B------:R-:W-:-:S13]  /*9b80*/  ISETP.NE.AND P0, PT, R18, RZ, PT ;  /* 0x000000ff1200720c */ /* 0x000fda0003f05270 */
[----:B-----5:R0:W-:Y:S01]  /*9b90*/  @!P0 STG.E desc[UR8][R8.64+0x1200], R17 ;  /* 0x0012001108008986 */ /* 0x0201e2000c101908 */
[----:B------:R-:W-:-:S03]  /*9ba0*/  ISETP.NE.AND P0, PT, R20, RZ, PT ;  /* 0x000000ff1400720c */ /* 0x000fc60003f05270 */
[----:B------:R0:W-:Y:S04]  /*9bb0*/  @!P1 STG.E desc[UR8][R8.64+0x1e00], R21 ;  /* 0x001e001508009986 */ /* 0x0001e8000c101908 */
[----:B------:R0:W-:Y:S04]  /*9bc0*/  @!P2 STG.E desc[UR8][R8.64+0x2400], R23 ;  /* 0x002400170800a986 */ /* 0x0001e8000c101908 */
[----:B------:R0:W-:Y:S04]  /*9bd0*/  @!P3 STG.E desc[UR8][R8.64+0x2a00], R25 ;  /* 0x002a00190800b986 */ /* 0x0001e8000c101908 */
[----:B------:R0:W-:Y:S04]  /*9be0*/  @!P0 STG.E desc[UR8][R8.64+0x1800], R19 ;  /* 0x0018001308008986 */ /* 0x0001e8000c101908 */
[----:B------:R0:W-:Y:S04]  /*9bf0*/  @!P4 STG.E desc[UR8][R8.64+0x3000], R29 ;  /* 0x0030001d0800c986 */ /* 0x0001e8000c101908 */
[----:B------:R0:W-:Y:S04]  /*9c00*/  @!P5 STG.E desc[UR8][R8.64+0x3600], R31 ;  /* 0x0036001f0800d986 */ /* 0x0001e8000c101908 */
[----:B------:R0:W-:Y:S02]  /*9c10*/  @!P6 STG.E desc[UR8][R8.64+0x3c00], R11 ;  /* 0x003c000b0800e986 */ /* 0x0001e4000c101908 */
.L_x_24:
[----:B------:R-:W-:-:S13]  /*9c20*/  ISETP.GE.AND P0, PT, R5, 0x1080, PT ;  /* 0x000010800500780c */ /* 0x000fda0003f06270 */
[----:B------:R-:W-:Y:S05]  /*9c30*/  @!P0 BRA `(.L_x_25) ;  /* 0x0000000000988947 */ /* 0x000fea0003800000 */
.L_x_26:
[----:B0-----:R-:W0:Y:S01]  /*9c40*/  LDC.64 R8, c[0x0][0x390] ;  /* 0x0000e400ff087b82 */ /* 0x001e220000000a00 */
[----:B-1----:R-:W-:-:S04]  /*9c50*/  IADD3 R0, P0, PT, R71, R27, RZ ;  /* 0x0000001b47007210 */ /* 0x002fc80007f1e0ff */
[----:B------:R-:W-:Y:S01]  /*9c60*/  LEA.HI.X.SX32 R3, R27, RZ, 0x1, P0 ;  /* 0x000000ff1b037211 */ /* 0x000fe200000f0eff */
[C---:B--2---:R-:W-:Y:S02]  /*9c70*/  IMAD.SHL.U32 R7, R0.reuse, 0x4, RZ ;  /* 0x0000000400077824 */ /* 0x044fe400078e00ff */
[----:B------:R-:W1:Y:S01]  /*9c80*/  LDC.64 R32, c[0x0][0x398] ;  /* 0x0000e600ff207b82 */ /* 0x000e620000000a00 */
[----:B------:R-:W-:Y:S02]  /*9c90*/  SHF.L.U64.HI R0, R0, 0x2, R3 ;  /* 0x0000000200007819 */ /* 0x000fe40000010203 */
[----:B0-----:R-:W-:-:S04]  /*9ca0*/  IADD3 R2, P0, P1, R7, 0x1e00, R8 ;  /* 0x00001e0007027810 */ /* 0x001fc8000791e008 */
[----:B------:R-:W-:-:S05]  /*9cb0*/  IADD3.X R3, PT, PT, R0, R9, RZ, P0, P1 ;  /* 0x0000000900037210 */ /* 0x000fca00007e24ff */
        /* <DEDUP_REMOVED lines=30> */
.L_x_25:
[----:B------:R-:W-:-:S13]  /*9ea0*/  ISETP.GE.AND P0, PT, R27, R4, PT ;  /* 0x000000041b00720c */ /* 0x000fda0003f06270 */
[----:B0-----:R-:W-:Y:S05]  /*9eb0*/  @P0 EXIT ;  /* 0x000000000000094d */ /* 0x001fea0003800000 */
[----:B------:R-:W0:Y:S01]  /*9ec0*/  LDCU.64 UR4, c[0x0][0x390] ;  /* 0x00007200ff0477ac */ /* 0x000e220008000a00 */
[C---:B-1----:R-:W-:Y:S01]  /*9ed0*/  IADD3 R0, P0, PT, R71.reuse, R27, RZ ;  /* 0x0000001b47007210 */ /* 0x042fe20007f1e0ff */
[C---:B------:R-:W-:Y:S01]  /*9ee0*/  VIADD R4, R71.reuse, 0x180 ;  /* 0x0000018047047836 */ /* 0x040fe20000000000 */
[CC--:B------:R-:W-:Y:S01]  /*9ef0*/  ISETP.GE.AND P6, PT, R71.reuse, R5.reuse, PT ;  /* 0x000000054700720c */ /* 0x0c0fe20003fc6270 */
[----:B------:R-:W-:Y:S01]  /*9f00*/  VIADD R8, R71, 0x300 ;  /* 0x0000030047087836 */ /* 0x000fe20000000000 */
[----:B------:R-:W-:Y:S01]  /*9f10*/  LEA.HI.X.SX32 R3, R27, RZ, 0x1, P0 ;  /* 0x000000ff1b037211 */ /* 0x000fe200000f0eff */
[----:B--2---:R-:W-:Y:S01]  /*9f20*/  IMAD.SHL.U32 R6, R0, 0x4, RZ ;  /* 0x0000000400067824 */ /* 0x004fe200078e00ff */
[-C--:B------:R-:W-:Y:S01]  /*9f30*/  ISETP.GE.AND P5, PT, R4, R5.reuse, PT ;  /* 0x000000050400720c */ /* 0x080fe20003fa6270 */
[C---:B------:R-:W-:Y:S01]  /*9f40*/  VIADD R10, R71.reuse, 0x480 ;  /* 0x00000480470a7836 */ /* 0x040fe20000000000 */
[----:B------:R-:W-:Y:S01]  /*9f50*/  SHF.L.U64.HI R0, R0, 0x2, R3 ;  /* 0x0000000200007819 */ /* 0x000fe20000010203 */
[C---:B------:R-:W-:Y:S01]  /*9f60*/  VIADD R4, R71.reuse, 0x600 ;  /* 0x0000060047047836 */ /* 0x040fe20000000000 */
[-C--:B------:R-:W-:Y:S01]  /*9f70*/  ISETP.GE.AND P4, PT, R8, R5.reuse, PT ;  /* 0x000000050800720c */ /* 0x080fe20003f86270 */
[C---:B------:R-:W-:Y:S01]  /*9f80*/  VIADD R8, R71.reuse, 0x780 ;  /* 0x0000078047087836 */ /* 0x040fe20000000000 */
[-C--:B------:R-:W-:Y:S01]  /*9f90*/  ISETP.GE.AND P3, PT, R10, R5.reuse, PT ;  /* 0x000000050a00720c */ /* 0x080fe20003f66270 */
[C---:B------:R-:W-:Y:S01]  /*9fa0*/  VIADD R10, R71.reuse, 0x900 ;  /* 0x00000900470a7836 */ /* 0x040fe20000000000 */
[----:B------:R-:W-:Y:S01]  /*9fb0*/  P2R R20, PR, RZ, 0x20 ;  /* 0x00000020ff147803 */ /* 0x000fe20000000000 */
[C---:B------:R-:W-:Y:S01]  /*9fc0*/  VIADD R70, R71.reuse, 0xf00 ;  /* 0x00000f0047467836 */ /* 0x040fe20000000000 */
[----:B------:R-:W-:Y:S01]  /*9fd0*/  ISETP.GE.AND P1, PT, R8, R5, PT ;  /* 0x000000050800720c */ /* 0x000fe20003f26270 */
[----:B------:R-:W-:Y:S01]  /*9fe0*/  VIADD R8, R71, 0xd80 ;  /* 0x00000d8047087836 */ /* 0x000fe20000000000 */
[----:B0-----:R-:W-:-:S02]  /*9ff0*/  IADD3 R2, P0, PT, R6, UR4, RZ ;  /* 0x0000000406027c10 */ /* 0x001fc4000ff1e0ff */
[----:B------:R-:W-:Y:S02]  /*a000*/  P2R R12, PR, RZ, 0x10 ;  /* 0x00000010ff0c7803 */ /* 0x000fe40000000000 */
[----:B------:R-:W-:Y:S01]  /*a010*/  IADD3.X R3, PT, PT, R0, UR5, RZ, P0, !PT ;  /* 0x0000000500037c10 */ /* 0x000fe200087fe4ff */
[----:B------:R-:W-:Y:S05]  /*a020*/  WARPSYNC.ALL ;  /* 0x0000000000007948 */ /* 0x000fea0003800000 */
[----:B------:R-:W2:Y:S01]  /*a030*/  @!P6 LDG.E R9, desc[UR8][R2.64] ;  /* 0x000000080209e981 */ /* 0x000ea2000c1e1900 */
[----:B------:R-:W0:Y:S01]  /*a040*/  LDCU.64 UR4, c[0x0][0x398] ;  /* 0x00007300ff0477ac */ /* 0x000e220008000a00 */
[----:B------:R-:W-:-:S02]  /*a050*/  ISETP.GE.AND P0, PT, R4, R5, PT ;  /* 0x000000050400720c */ /* 0x000fc40003f06270 */
[----:B------:R-:W3:Y:S01]  /*a060*/  @!P5 LDG.E R11, desc[UR8][R2.64+0x600] ;  /* 0x00060008020bd981 */ /* 0x000ee2000c1e1900 */
[----:B------:R-:W-:Y:S02]  /*a070*/  LOP3.LUT R4, R71, 0xc00, RZ, 0xfc, !PT ;  /* 0x00000c0047047812 */ /* 0x000fe400078efcff */
[----:B------:R-:W-:Y:S01]  /*a080*/  P2R R14, PR, RZ, 0x8 ;  /* 0x00000008ff0e7803 */ /* 0x000fe20000000000 */
[----:B------:R-:W4:Y:S01]  /*a090*/  @!P4 LDG.E R13, desc[UR8][R2.64+0xc00] ;  /* 0x000c0008020dc981 */ /* 0x000f22000c1e1900 */
[----:B------:R-:W-:Y:S02]  /*a0a0*/  ISETP.GE.AND P4, PT, R4, R5, PT ;  /* 0x000000050400720c */ /* 0x000fe40003f86270 */
[----:B------:R-:W-:Y:S01]  /*a0b0*/  P2R R18, PR, RZ, 0x40 ;  /* 0x00000040ff127803 */ /* 0x000fe20000000000 */
[----:B------:R-:W4:Y:S04]  /*a0c0*/  @!P3 LDG.E R15, desc[UR8][R2.64+0x1200] ;  /* 0x00120008020fb981 */ /* 0x000f28000c1e1900 */
[----:B------:R-:W4:Y:S01]  /*a0d0*/  @!P1 LDG.E R19, desc[UR8][R2.64+0x1e00] ;  /* 0x001e000802139981 */ /* 0x000f22000c1e1900 */
[----:B0-----:R-:W-:-:S03]  /*a0e0*/  IADD3 R6, P2, PT, R6, UR4, RZ ;  /* 0x0000000406067c10 */ /* 0x001fc6000ff5e0ff */
[----:B------:R-:W4:Y:S01]  /*a0f0*/  @!P0 LDG.E R17, desc[UR8][R2.64+0x1800] ;  /* 0x0018000802118981 */ /* 0x000f22000c1e1900 */
[----:B------:R-:W-:Y:S01]  /*a100*/  IADD3.X R7, PT, PT, R0, UR5, RZ, P2, !PT ;  /* 0x0000000500077c10 */ /* 0x000fe200097fe4ff */
[----:B------:R-:W-:Y:S01]  /*a110*/  VIADD R0, R71, 0xa80 ;  /* 0x00000a8047007836 */ /* 0x000fe20000000000 */
[-C--:B------:R-:W-:Y:S01]  /*a120*/  ISETP.GE.AND P2, PT, R10, R5.reuse, PT ;  /* 0x000000050a00720c */ /* 0x080fe20003f46270 */
[----:B------:R-:W4:Y:S01]  /*a130*/  @!P4 LDG.E R25, desc[UR8][R2.64+0x3000] ;  /* 0x003000080219c981 */ /* 0x000f22000c1e1900 */
[-C--:B------:R-:W-:Y:S02]  /*a140*/  ISETP.GE.AND P5, PT, R8, R5.reuse, PT ;  /* 0x000000050800720c */ /* 0x080fe40003fa6270 */
[----:B------:R-:W-:-:S09]  /*a150*/  ISETP.GE.AND P3, PT, R0, R5, PT ;  /* 0x000000050000720c */ /* 0x000fd20003f66270 */
[----:B------:R-:W4:Y:S04]  /*a160*/  @!P2 LDG.E R21, desc[UR8][R2.64+0x2400] ;  /* 0x002400080215a981 */ /* 0x000f28000c1e1900 */
[----:B------:R-:W4:Y:S04]  /*a170*/  @!P3 LDG.E R23, desc[UR8][R2.64+0x2a00] ;  /* 0x002a00080217b981 */ /* 0x000f28000c1e1900 */
[----:B------:R-:W4:Y:S01]  /*a180*/  @!P5 LDG.E R27, desc[UR8][R2.64+0x3600] ;  /* 0x00360008021bd981 */ /* 0x000f22000c1e1900 */
[----:B------:R-:W-:Y:S02]  /*a190*/  ISETP.GE.AND P6, PT, R70, R5, PT ;  /* 0x000000054600720c */ /* 0x000fe40003fc6270 */
[----:B------:R-:W-:-:S02]  /*a1a0*/  P2R R16, PR, RZ, 0x1 ;  /* 0x00000001ff107803 */ /* 0x000fc40000000000 */
[----:B------:R-:W-:-:S04]  /*a1b0*/  ISETP.NE.AND P0, PT, R14, RZ, PT ;  /* 0x000000ff0e00720c */ /* 0x000fc80003f05270 */
[----:B------:R-:W-:Y:S02]  /*a1c0*/  P2R R14, PR, RZ, 0x1 ;  /* 0x00000001ff0e7803 */ /* 0x000fe40000000000 */
[----:B------:R-:W-:-:S03]  /*a1d0*/  ISETP.NE.AND P0, PT, R12, RZ, PT ;  /* 0x000000ff0c00720c */ /* 0x000fc60003f05270 */
[----:B------:R0:W5:Y:S01]  /*a1e0*/  @!P6 LDG.E R5, desc[UR8][R2.64+0x3c00] ;  /* 0x003c00080205e981 */ /* 0x000162000c1e1900 */
[----:B------:R-:W-:Y:S01]  /*a1f0*/  BAR.SYNC.DEFER_BLOCKING 0x0 ;  /* 0x0000000000007b1d */ /* 0x000fe20000010000 */
[----:B------:R-:W-:Y:S02]  /*a200*/  P2R R12, PR, RZ, 0x1 ;  /* 0x00000001ff0c7803 */ /* 0x000fe40000000000 */
[----:B------:R-:W-:-:S04]  /*a210*/  ISETP.NE.AND P0, PT, R20, RZ, PT ;  /* 0x000000ff1400720c */ /* 0x000fc80003f05270 */
[----:B------:R-:W-:Y:S02]  /*a220*/  P2R R10, PR, RZ, 0x1 ;  /* 0x00000001ff0a7803 */ /* 0x000fe40000000000 */
[----:B------:R-:W-:-:S13]  /*a230*/  ISETP.NE.AND P0, PT, R18, RZ, PT ;  /* 0x000000ff1200720c */ /* 0x000fda0003f05270 */
[----:B--2---:R0:W-:Y:S01]  /*a240*/  @!P0 STG.E desc[UR8][R6.64], R9 ;  /* 0x0000000906008986 */ /* 0x0041e2000c101908 */
[----:B------:R-:W-:-:S13]  /*a250*/  ISETP.NE.AND P0, PT, R10, RZ, PT ;  /* 0x000000ff0a00720c */ /* 0x000fda0003f05270 */
[----:B---3--:R0:W-:Y:S01]  /*a260*/  @!P0 STG.E desc[UR8][R6.64+0x600], R11 ;  /* 0x0006000b06008986 */ /* 0x0081e2000c101908 */
[----:B------:R-:W-:-:S13]  /*a270*/  ISETP.NE.AND P0, PT, R12, RZ, PT ;  /* 0x000000ff0c00720c */ /* 0x000fda0003f05270 */
[----:B----4-:R0:W-:Y:S01]  /*a280*/  @!P0 STG.E desc[UR8][R6.64+0xc00], R13 ;  /* 0x000c000d06008986 */ /* 0x0101e2000c101908 */
[----:B------:R-:W-:-:S13]  /*a290*/  ISETP.NE.AND P0, PT, R14, RZ, PT ;  /* 0x000000ff0e00720c */ /* 0x000fda0003f05270 */
[----:B------:R0:W-:Y:S01]  /*a2a0*/  @!P0 STG.E desc[UR8][R6.64+0x1200], R15 ;  /* 0x0012000f06008986 */ /* 0x0001e2000c101908 */
[----:B------:R-:W-:-:S03]  /*a2b0*/  ISETP.NE.AND P0, PT, R16, RZ, PT ;  /* 0x000000ff1000720c */ /* 0x000fc60003f05270 */
[----:B------:R0:W-:Y:S04]  /*a2c0*/  @!P1 STG.E desc[UR8][R6.64+0x1e00], R19 ;  /* 0x001e001306009986 */ /* 0x0001e8000c101908 */
[----:B------:R0:W-:Y:S04]  /*a2d0*/  @!P2 STG.E desc[UR8][R6.64+0x2400], R21 ;  /* 0x002400150600a986 */ /* 0x0001e8000c101908 */
[----:B------:R0:W-:Y:S04]  /*a2e0*/  @!P3 STG.E desc[UR8][R6.64+0x2a00], R23 ;  /* 0x002a00170600b986 */ /* 0x0001e8000c101908 */
[----:B------:R0:W-:Y:S04]  /*a2f0*/  @!P0 STG.E desc[UR8][R6.64+0x1800], R17 ;  /* 0x0018001106008986 */ /* 0x0001e8000c101908 */
[----:B------:R0:W-:Y:S04]  /*a300*/  @!P4 STG.E desc[UR8][R6.64+0x3000], R25 ;  /* 0x003000190600c986 */ /* 0x0001e8000c101908 */
[----:B------:R0:W-:Y:S01]  /*a310*/  @!P5 STG.E desc[UR8][R6.64+0x3600], R27 ;  /* 0x0036001b0600d986 */ /* 0x0001e2000c101908 */
[----:B------:R-:W-:Y:S05]  /*a320*/  @P6 EXIT ;  /* 0x000000000000694d */ /* 0x000fea0003800000 */
[----:B-----5:R-:W-:Y:S01]  /*a330*/  STG.E desc[UR8][R6.64+0x3c00], R5 ;  /* 0x003c000506007986 */ /* 0x020fe2000c101908 */
[----:B------:R-:W-:Y:S05]  /*a340*/  EXIT ;  /* 0x000000000000794d */ /* 0x000fea0003800000 */
.L_x_18:
[----:B------:R-:W-:Y:S02]  /*a350*/  IMAD.MOV.U32 R25, RZ, RZ, R18 ;  /* 0x000000ffff197224 */ /* 0x000fe400078e0012 */
[----:B------:R-:W-:Y:S02]  /*a360*/  IMAD.MOV.U32 R26, RZ, RZ, 0x1 ;  /* 0x00000001ff1a7424 */ /* 0x000fe400078e00ff */
[----:B------:R-:W-:Y:S02]  /*a370*/  IMAD.MOV.U32 R29, RZ, RZ, RZ ;  /* 0x000000ffff1d7224 */ /* 0x000fe400078e00ff */
[----:B------:R-:W-:-:S07]  /*a380*/  IMAD.MOV.U32 R24, RZ, RZ, -0x1 ;  /* 0xffffffffff187424 */ /* 0x000fce00078e00ff */
[----:B------:R-:W-:Y:S05]  /*a390*/  WARPSYNC.COLLECTIVE R24, `(.L_x_27) ;  /* 0x0000000018087348 */ /* 0x000fea0003c00000 */
[----:B------:R0:W1:Y:S02]  /*a3a0*/  SHFL.UP P0, R23, R25, R26, R29 ;  /* 0x0400001a19177389 */ /* 0x000064000000001d */
[----:B01----:R-:W-:Y:S05]  /*a3b0*/  ENDCOLLECTIVE ;  /* 0x000000000000791b */ /* 0x003fea0003800000 */
.L_x_27:
[----:B------:R-:W-:Y:S02]  /*a3c0*/  IMAD.MOV.U32 R26, RZ, RZ, 0x2 ;  /* 0x00000002ff1a7424 */ /* 0x000fe400078e00ff */
[----:B------:R-:W-:-:S04]  /*a3d0*/  IMAD.MOV.U32 R19, RZ, RZ, R23 ;  /* 0x000000ffff137224 */ /* 0x000fc800078e0017 */
[----:B------:R-:W-:-:S04]  /*a3e0*/  @P0 IMAD.IADD R19, R18, 0x1, R19 ;  /* 0x0000000112130824 */ /* 0x000fc800078e0213 */
[----:B------:R-:W-:-:S07]  /*a3f0*/  IMAD.MOV.U32 R25, RZ, RZ, R19 ;  /* 0x000000ffff197224 */ /* 0x000fce00078e0013 */
[----:B------:R-:W-:Y:S05]  /*a400*/  WARPSYNC.COLLECTIVE R24, `(.L_x_28) ;  /* 0x0000000018087348 */ /* 0x000fea0003c00000 */
[----:B------:R0:W1:Y:S02]  /*a410*/  SHFL.UP P0, R23, R25, R26, R29 ;  /* 0x0400001a19177389 */ /* 0x000064000000001d */
[----:B01----:R-:W-:Y:S05]  /*a420*/  ENDCOLLECTIVE ;  /* 0x000000000000791b */ /* 0x003fea0003800000 */
.L_x_28:
[----:B------:R-:W-:Y:S02]  /*a430*/  IMAD.MOV.U32 R26, RZ, RZ, 0x4 ;  /* 0x00000004ff1a7424 */ /* 0x000fe400078e00ff */
[----:B------:R-:W-:-:S04]  /*a440*/  IMAD.MOV.U32 R20, RZ, RZ, R23 ;  /* 0x000000ffff147224 */ /* 0x000fc800078e0017 */
[----:B------:R-:W-:-:S04]  /*a450*/  @P0 IMAD.IADD R20, R19, 0x1, R20 ;  /* 0x0000000113140824 */ /* 0x000fc800078e0214 */
[----:B------:R-:W-:-:S07]  /*a460*/  IMAD.MOV.U32 R25, RZ, RZ, R20 ;  /* 0x000000ffff197224 */ /* 0x000fce00078e0014 */
[----:B------:R-:W-:Y:S05]  /*a470*/  WARPSYNC.COLLECTIVE R24, `(.L_x_29) ;  /* 0x0000000018087348 */ /* 0x000fea0003c00000 */
[----:B------:R0:W1:Y:S02]  /*a480*/  SHFL.UP P0, R23, R25, R26, R29 ;  /* 0x0400001a19177389 */ /* 0x000064000000001d */
[----:B01----:R-:W-:Y:S05]  /*a490*/  ENDCOLLECTIVE ;  /* 0x000000000000791b */ /* 0x003fea0003800000 */
.L_x_29:
[----:B------:R-:W-:Y:S02]  /*a4a0*/  IMAD.MOV.U32 R26, RZ, RZ, 0x8 ;  /* 0x00000008ff1a7424 */ /* 0x000fe400078e00ff */
[----:B------:R-:W-:-:S04]  /*a4b0*/  IMAD.MOV.U32 R21, RZ, RZ, R23 ;  /* 0x000000ffff157224 */ /* 0x000fc800078e0017 */
[----:B------:R-:W-:-:S04]  /*a4c0*/  @P0 IMAD.IADD R21, R20, 0x1, R21 ;  /* 0x0000000114150824 */ /* 0x000fc800078e0215 */
[----:B------:R-:W-:-:S07]  /*a4d0*/  IMAD.MOV.U32 R25, RZ, RZ, R21 ;  /* 0x000000ffff197224 */ /* 0x000fce00078e0015 */
[----:B------:R-:W-:Y:S05]  /*a4e0*/  WARPSYNC.COLLECTIVE R24, `(.L_x_30) ;  /* 0x0000000018087348 */ /* 0x000fea0003c00000 */
[----:B------:R0:W1:Y:S02]  /*a4f0*/  SHFL.UP P0, R23, R25, R26, R29 ;  /* 0x0400001a19177389 */ /* 0x000064000000001d */
[----:B01----:R-:W-:Y:S05]  /*a500*/  ENDCOLLECTIVE ;  /* 0x000000000000791b */ /* 0x003fea0003800000 */
.L_x_30:
[----:B------:R-:W-:Y:S02]  /*a510*/  IMAD.MOV.U32 R26, RZ, RZ, 0x10 ;  /* 0x00000010ff1a7424 */ /* 0x000fe400078e00ff */
[----:B------:R-:W-:-:S04]  /*a520*/  IMAD.MOV.U32 R22, RZ, RZ, R23 ;  /* 0x000000ffff167224 */ /* 0x000fc800078e0017 */
[----:B------:R-:W-:-:S04]  /*a530*/  @P0 IMAD.IADD R22, R21, 0x1, R22 ;  /* 0x0000000115160824 */ /* 0x000fc800078e0216 */
[----:B------:R-:W-:-:S07]  /*a540*/  IMAD.MOV.U32 R25, RZ, RZ, R22 ;  /* 0x000000ffff197224 */ /* 0x000fce00078e0016 */
[----:B------:R-:W-:Y:S05]  /*a550*/  WARPSYNC.COLLECTIVE R24, `(.L_x_31) ;  /* 0x0000000018087348 */ /* 0x000fea0003c00000 */
[----:B------:R0:W1:Y:S02]  /*a560*/  SHFL.UP P0, R23, R25, R26, R29 ;  /* 0x0400001a19177389 */ /* 0x000064000000001d */
[----:B01----:R-:W-:Y:S05]  /*a570*/  ENDCOLLECTIVE ;  /* 0x000000000000791b */ /* 0x003fea0003800000 */
.L_x_31:
[----:B------:R-:W-:Y:S05]  /*a580*/  BRA `(.L_x_32) ;  /* 0xffffff8c00647947 */ /* 0x000fea000383ffff */
.L_x_33:
[----:B------:R-:W-:-:S00]  /*a590*/  BRA `(.L_x_33) ;  /* 0xfffffffc00fc7947 */ /* 0x000fc0000383ffff */
[----:B------:R-:W-:-:S00]  /*a5a0*/  NOP ;  /* 0x0000000000007918 */ /* 0x000fc00000000000 */
        /* <DEDUP_REMOVED lines=13> */
.L_x_78:


//--------------------- .text._ZN3cub18CUB_300001_SM_10006detail10radix_sort30DeviceSegmentedRadixSortKernelINS1_5radix10policy_hubIfiiE10Policy1000ELb0ELNS0_9SortOrderE1EfiPiS9_iNS1_21identity_decomposer_tEEEvPKT2_PSB_PKT3_PSF_T4_T5_iiiT7_ --------------------------
	.section	.text._ZN3cub18CUB_300001_SM_10006detail10radix_sort30DeviceSegmentedRadixSortKernelINS1_5radix10policy_hubIfiiE10Policy1000ELb0ELNS0_9SortOrderE1EfiPiS9_iNS1_21identity_decomposer_tEEEvPKT2_PSB_PKT3_PSF_T4_T5_iiiT7_,"ax",@progbits
	.align	128
        .global         _ZN3cub18CUB_300001_SM_10006detail10radix_sort30DeviceSegmentedRadixSortKernelINS1_5radix10policy_hubIfiiE10Policy1000ELb0ELNS0_9SortOrderE1EfiPiS9_iNS1_21identity_decomposer_tEEEvPKT2_PSB_PKT3_PSF_T4_T5_iiiT7_
        .type           _ZN3cub18CUB_300001_SM_10006detail10radix_sort30DeviceSegmentedRadixSortKernelINS1_5radix10policy_hubIfiiE10Policy1000ELb0ELNS0_9SortOrderE1EfiPiS9_iNS1_21identity_decomposer_tEEEvPKT2_PSB_PKT3_PSF_T4_T5_iiiT7_,@function
        .size           _ZN3cub18CUB_300001_SM_10006detail10radix_sort30DeviceSegmentedRadixSortKernelINS1_5radix10policy_hubIfiiE10Policy1000ELb0ELNS0_9SortOrderE1EfiPiS9_iNS1_21identity_decomposer_tEEEvPKT2_PSB_PKT3_PSF_T4_T5_iiiT7_,(.L_x_79 - _ZN3cub18CUB_300001_SM_10006detail10radix_sort30DeviceSegmentedRadixSortKernelINS1_5radix10policy_hubIfiiE10Policy1000ELb0ELNS0_9SortOrderE1EfiPiS9_iNS1_21identity_decomposer_tEEEvPKT2_PSB_PKT3_PSF_T4_T5_iiiT7_)
        .other          _ZN3cub18CUB_300001_SM_10006detail10radix_sort30DeviceSegmentedRadixSortKernelINS1_5radix10policy_hubIfiiE10Policy1000ELb0ELNS0_9SortOrderE1EfiPiS9_iNS1_21identity_decomposer_tEEEvPKT2_PSB_PKT3_PSF_T4_T5_iiiT7_,@"STO_CUDA_ENTRY STV_DEFAULT"
_ZN3cub18CUB_300001_SM_10006detail10radix_sort30DeviceSegmentedRadixSortKernelINS1_5radix10policy_hubIfiiE10Policy1000ELb0ELNS0_9SortOrderE1EfiPiS9_iNS1_21identity_decomposer_tEEEvPKT2_PSB_PKT3_PSF_T4_T5_iiiT7_:
.text._ZN3cub18CUB_300001_SM_10006detail10radix_sort30DeviceSegmentedRadixSortKernelINS1_5radix10policy_hubIfiiE10Policy1000ELb0ELNS0_9SortOrderE1EfiPiS9_iNS1_21identity_decomposer_tEEEvPKT2_PSB_PKT3_PSF_T4_T5_iiiT7_:
        /* <DEDUP_REMOVED lines=20> */
[----:B------:R-:W-:Y:S02]  /*0140*/  CS2R R14, SRZ ;  /* 0x00000000000e7805 */ /* 0x000fe4000001ff00 */
[----:B------:R-:W-:-:S02]  /*0150*/  CS2R R12, SRZ ;  /* 0x00000000000c7805 */ /* 0x000fc4000001ff00 */
[----:B------:R-:W-:Y:S02]  /*0160*/  CS2R R10, SRZ ;  /* 0x00000000000a7805 */ /* 0x000fe4000001ff00 */
[----:B------:R-:W-:Y:S02]  /*0170*/  CS2R R8, SRZ ;  /* 0x0000000000087805 */ /* 0x000fe4000001ff00 */
[----:B------:R-:W-:Y:S01]  /*0180*/  CS2R R6, SRZ ;  /* 0x0000000000067805 */ /* 0x000fe2000001ff00 */
[----:B-1----:R-:W-:Y:S01]  /*0190*/  UIMAD.WIDE.U32 UR6, UR4, 0x1, UR6 ;  /* 0x00000001040678a5 */ /* 0x002fe2000f8e0006 */
[----:B0-----:R-:W-:Y:S01]  /*01a0*/  LEA R4, R3, R4, 0x18 ;  /* 0x0000000403047211 */ /* 0x001fe200078ec0ff */
[----:B------:R-:W-:-:S04]  /*01b0*/  IMAD.MOV.U32 R3, RZ, RZ, R5 ;  /* 0x000000ffff037224 */ /* 0x000fc800078e0005 */
[----:B--2---:R-:W-:Y:S02]  /*01c0*/  IMAD R0, R125, 0x4, R4 ;  /* 0x000000047d007824 */ /* 0x004fe400078e0204 */
[----:B------:R-:W-:-:S03]  /*01d0*/  IMAD.MOV.U32 R5, RZ, RZ, R3 ;  /* 0x000000ffff057224 */ /* 0x000fc600078e0003 */
[----:B------:R0:W-:Y:S04]  /*01e0*/  STS [R0], RZ ;  /* 0x000000ff00007388 */ /* 0x0001e80000000800 */
[----:B------:R0:W-:Y:S04]  /*01f0*/  STS [R0+0x300], RZ ;  /* 0x000300ff00007388 */ /* 0x0001e80000000800 */
        /* <DEDUP_REMOVED lines=15> */
[----:B------:R-:W1:Y:S01]  /*02f0*/  S2R R18, SR_LANEID ;  /* 0x0000000000127919 */ /* 0x000e620000000000 */
[----:B------:R-:W-:Y:S01]  /*0300*/  SHF.R.U32.HI R5, RZ, 0x5, R125 ;  /* 0x00000005ff057819 */ /* 0x000fe2000001167d */
[----:B------:R-:W-:Y:S01]  /*0310*/  IMAD.MOV.U32 R17, RZ, RZ, RZ ;  /* 0x000000ffff117224 */ /* 0x000fe200078e00ff */
[----:B------:R-:W-:-:S03]  /*0320*/  UIADD3 UR5, UPT, UPT, UR7, UR5, URZ ;  /* 0x0000000507057290 */ /* 0x000fc6000fffe0ff */
[----:B------:R-:W-:-:S04]  /*0330*/  IMAD R5, R5, 0x300, R4 ;  /* 0x0000030005057824 */ /* 0x000fc800078e0204 */
[----:B-1----:R-:W-:Y:S02]  /*0340*/  IMAD R18, R18, 0x4, R5 ;  /* 0x0000000412127824 */ /* 0x002fe400078e0205 */
[----:B------:R-:W-:-:S07]  /*0350*/  IMAD.MOV.U32 R5, RZ, RZ, R3 ;  /* 0x000000ffff057224 */ /* 0x000fce00078e0003 */
.L_x_42:
[----:B------:R-:W-:Y:S01]  /*0360*/  IMAD.IADD R19, R2, 0x1, -R5 ;  /* 0x0000000102137824 */ /* 0x000fe200078e0a05 */
[----:B-1----:R-:W1:Y:S01]  /*0370*/  LDCU UR9, c[0x0][0x3b4] ;  /* 0x00007680ff0977ac */ /* 0x002e620008000800 */
[----:B------:R-:W2:Y:S01]  /*0380*/  LDCU UR12, c[0x0][0x3b8] ;  /* 0x00007700ff0c77ac */ /* 0x000ea20008000800 */
[----:B---3--:R-:W-:-:S05]  /*0390*/  UMOV UR4, URZ ;  /* 0x000000ff00047c82 */ /* 0x008fca0008000000 */
.L_x_35:
        /* <DEDUP_REMOVED lines=13> */
[----:B------:R-:W2:Y:S04]  /*0470*/  LDG.E R51, desc[UR10][R44.64+-0x2400] ;  /* 0xffdc000a2c337981 */ /* 0x000ea8000c1e1900 */
        /* <DEDUP_REMOVED lines=28> */
[----:B------:R-:W2:Y:S01]  /*0640*/  LDG.E R41, desc[UR10][R44.64+0x3900] ;  /* 0x0039000a2c297981 */ /* 0x000ea2000c1e1900 */
[----:B---3--:R-:W-:-:S04]  /*0650*/  ISETP.GT.AND P0, PT, R21, -0x1, PT ;  /* 0xffffffff1500780c */ /* 0x008fc80003f04270 */
[----:B------:R-:W-:-:S04]  /*0660*/  SEL R22, R20, 0xffffffff, P0 ;  /* 0xffffffff14167807 */ /* 0x000fc80000000000 */
[----:B------:R-:W-:-:S04]  /*0670*/  LOP3.LUT R22, R22, R21, RZ, 0x3c, !PT ;  /* 0x0000001516167212 */ /* 0x000fc800078e3cff */
        /* <DEDUP_REMOVED lines=552> */
[C---:B------:R-:W-:Y:S02]  /*2900*/  ISETP.GT.U32.AND P0, PT, R125.reuse, 0x1ff, PT ;  /* 0x000001ff7d00780c */ /* 0x040fe40003f04070 */
[C---:B------:R-:W-:Y:S02]  /*2910*/  ISETP.GT.U32.AND P1, PT, R125.reuse, 0x13f, PT ;  /* 0x0000013f7d00780c */ /* 0x040fe40003f24070 */
[----:B------:R-:W-:Y:S01]  /*2920*/  ISETP.GT.U32.AND P2, PT, R125, 0x7f, PT ;  /* 0x0000007f7d00780c */ /* 0x000fe20003f44070 */
[----:B------:R-:W-:Y:S08]  /*2930*/  BSSY.RECONVERGENT B0, `(.L_x_36) ;  /* 0x000002c000007945 */ /* 0x000ff00003800200 */
[----:B------:R-:W-:Y:S05]  /*2940*/  @P0 BRA `(.L_x_37) ;  /* 0x0000000000a80947 */ /* 0x000fea0003800000 */
[----:B---3--:R-:W1:Y:S04]  /*2950*/  LDS R20, [R18] ;  /* 0x0000000012147984 */ /* 0x008e680000000800 */
[----:B------:R-:W2:Y:S04]  /*2960*/  LDS R24, [R18+0x80] ;  /* 0x0000800012187984 */ /* 0x000ea80000000800 */
[----:B------:R-:W3:Y:S04]  /*2970*/  LDS R29, [R18+0x180] ;  /* 0x00018000121d7984 */ /* 0x000ee80000000800 */
[----:B------:R-:W4:Y:S04]  /*2980*/  LDS R28, [R18+0x100] ;  /* 0x00010000121c7984 */ /* 0x000f280000000800 */
[----:B------:R-:W5:Y:S04]  /*2990*/  LDS R30, [R18+0x200] ;  /* 0x00020000121e7984 */ /* 0x000f680000000800 */
[----:B------:R-:W0:Y:S01]  /*29a0*/  LDS R31, [R18+0x280] ;  /* 0x00028000121f7984 */ /* 0x000e220000000800 */
[----:B-1----:R-:W-:-:S02]  /*29b0*/  PRMT R21, R20, 0x7770, RZ ;  /* 0x0000777014157816 */ /* 0x002fc400000000ff */
[C---:B------:R-:W-:Y:S02]  /*29c0*/  PRMT R22, R20.reuse, 0x7771, RZ ;  /* 0x0000777114167816 */ /* 0x040fe400000000ff */
[----:B------:R-:W-:Y:S02]  /*29d0*/  PRMT R23, R20, 0x7772, RZ ;  /* 0x0000777214177816 */ /* 0x000fe400000000ff */
[C---:B--2---:R-:W-:Y:S02]  /*29e0*/  PRMT R25, R24.reuse, 0x7770, RZ ;  /* 0x0000777018197816 */ /* 0x044fe400000000ff */
[C---:B------:R-:W-:Y:S02]  /*29f0*/  PRMT R26, R24.reuse, 0x7771, RZ ;  /* 0x00007771181a7816 */ /* 0x040fe400000000ff */
[----:B------:R-:W-:Y:S02]  /*2a00*/  PRMT R27, R24, 0x7772, RZ ;  /* 0x00007772181b7816 */ /* 0x000fe400000000ff */
[----:B------:R-:W-:-:S02]  /*2a10*/  PRMT R20, R20, 0x7773, RZ ;  /* 0x0000777314147816 */ /* 0x000fc400000000ff */
[----:B------:R-:W-:Y:S02]  /*2a20*/  PRMT R24, R24, 0x7773, RZ ;  /* 0x0000777318187816 */ /* 0x000fe400000000ff */
[----:B------:R-:W-:Y:S02]  /*2a30*/  IADD3 R21, PT, PT, R25, R6, R21 ;  /* 0x0000000619157210 */ /* 0x000fe40007ffe015 */
[----:B------:R-:W-:Y:S02]  /*2a40*/  IADD3 R22, PT, PT, R26, R7, R22 ;  /* 0x000000071a167210 */ /* 0x000fe40007ffe016 */
[----:B------:R-:W-:Y:S02]  /*2a50*/  IADD3 R20, PT, PT, R24, R9, R20 ;  /* 0x0000000918147210 */ /* 0x000fe40007ffe014 */
[----:B------:R-:W-:Y:S02]  /*2a60*/  IADD3 R23, PT, PT, R27, R8, R23 ;  /* 0x000000081b177210 */ /* 0x000fe40007ffe017 */
[----:B---3--:R-:W-:-:S02]  /*2a70*/  PRMT R24, R29, 0x7770, RZ ;  /* 0x000077701d187816 */ /* 0x008fc400000000ff */
[C---:B------:R-:W-:Y:S02]  /*2a80*/  PRMT R25, R29.reuse, 0x7771, RZ ;  /* 0x000077711d197816 */ /* 0x040fe400000000ff */
[----:B------:R-:W-:Y:S02]  /*2a90*/  PRMT R26, R29, 0x7772, RZ ;  /* 0x000077721d1a7816 */ /* 0x000fe400000000ff */
[C---:B----4-:R-:W-:Y:S02]  /*2aa0*/  PRMT R6, R28.reuse, 0x7770, RZ ;  /* 0x000077701c067816 */ /* 0x050fe400000000ff */
[C---:B------:R-:W-:Y:S02]  /*2ab0*/  PRMT R7, R28.reuse, 0x7771, RZ ;  /* 0x000077711c077816 */ /* 0x040fe400000000ff */
[C---:B------:R-:W-:Y:S02]  /*2ac0*/  PRMT R8, R28.reuse, 0x7772, RZ ;  /* 0x000077721c087816 */ /* 0x040fe400000000ff */
[----:B------:R-:W-:-:S02]  /*2ad0*/  PRMT R9, R28, 0x7773, RZ ;  /* 0x000077731c097816 */ /* 0x000fc400000000ff */
[----:B------:R-:W-:Y:S02]  /*2ae0*/  PRMT R29, R29, 0x7773, RZ ;  /* 0x000077731d1d7816 */ /* 0x000fe400000000ff */
[----:B------:R-:W-:Y:S02]  /*2af0*/  IADD3 R6, PT, PT, R24, R21, R6 ;  /* 0x0000001518067210 */ /* 0x000fe40007ffe006 */
[----:B------:R-:W-:Y:S02]  /*2b00*/  IADD3 R7, PT, PT, R25, R22, R7 ;  /* 0x0000001619077210 */ /* 0x000fe40007ffe007 */
        /* <DEDUP_REMOVED lines=14> */
.L_x_37:
[----:B------:R-:W-:Y:S05]  /*2bf0*/  BSYNC.RECONVERGENT B0 ;  /* 0x0000000000007941 */ /* 0x000fea0003800200 */
.L_x_36:
[----:B------:R-:W-:Y:S04]  /*2c00*/  BSSY.RECONVERGENT B0, `(.L_x_38) ;  /* 0x000002c000007945 */ /* 0x000fe80003800200 */
[----:B------:R-:W-:Y:S05]  /*2c10*/  @P1 BRA `(.L_x_39) ;  /* 0x0000000000a81947 */ /* 0x000fea0003800000 */
[----:B---3--:R-:W1:Y:S04]  /*2c20*/  LDS R20, [R18+0x1200] ;  /* 0x0012000012147984 */ /* 0x008e680000000800 */
        /* <DEDUP_REMOVED lines=41> */
.L_x_39:
[----:B------:R-:W-:Y:S05]  /*2ec0*/  BSYNC.RECONVERGENT B0 ;  /* 0x0000000000007941 */ /* 0x000fea0003800200 */
.L_x_38:
        /* <DEDUP_REMOVED lines=44> */
.L_x_41:
[----:B------:R-:W-:Y:S05]  /*3190*/  BSYNC.RECONVERGENT B0 ;  /* 0x0000000000007941 */ /* 0x000fea0003800200 */
.L_x_40:
        /* <DEDUP_REMOVED lines=19> */
.L_x_34:
[----:B------:R-:W-:Y:S01]  /*32d0*/  IMAD.IADD R21, R2, 0x1, -R5 ;  /* 0x0000000102157824 */ /* 0x000fe200078e0a05 */
[----:B------:R-:W2:Y:S01]  /*32e0*/  LDCU UR9, c[0x0][0x3b4] ;  /* 0x00007680ff0977ac */ /* 0x000ea20008000800 */
[----:B------:R-:W-:Y:S02]  /*32f0*/  IMAD.MOV.U32 R19, RZ, RZ, R17 ;  /* 0x000000ffff137224 */ /* 0x000fe400078e0011 */
[----:B------:R-:W-:Y:S01]  /*3300*/  IMAD.MOV.U32 R18, RZ, RZ, R16 ;  /* 0x000000ffff127224 */ /* 0x000fe200078e0010 */
[----:B------:R-:W-:Y:S01]  /*3310*/  ISETP.GE.AND P0, PT, R21, 0x1d40, PT ;  /* 0x00001d401500780c */ /* 0x000fe20003f06270 */
[----:B------:R-:W4:Y:S01]  /*3320*/  LDCU UR12, c[0x0][0x3b4] ;  /* 0x00007680ff0c77ac */ /* 0x000f220008000800 */
[----:B------:R-:W-:Y:S02]  /*3330*/  IMAD.MOV.U32 R17, RZ, RZ, R15 ;  /* 0x000000ffff117224 */ /* 0x000fe400078e000f */
[----:B------:R-:W-:Y:S02]  /*3340*/  IMAD.MOV.U32 R16, RZ, RZ, R14 ;  /* 0x000000ffff107224 */ /* 0x000fe400078e000e */
[----:B------:R-:W-:-:S02]  /*3350*/  IMAD.MOV.U32 R15, RZ, RZ, R13 ;  /* 0x000000ffff0f7224 */ /* 0x000fc400078e000d */
[----:B------:R-:W-:-:S05]  /*3360*/  IMAD.MOV.U32 R14, RZ, RZ, R12 ;  /* 0x000000ffff0e7224 */ /* 0x000fca00078e000c */
[----:B------:R-:W-:Y:S05]  /*3370*/  @!P0 BRA `(.L_x_43) ;  /* 0x0000002400648947 */ /* 0x000fea0003800000 */
[----:B------:R-:W5:Y:S01]  /*3380*/  LDCU.64 UR4, c[0x0][0x380] ;  /* 0x00007000ff0477ac */ /* 0x000f620008000a00 */
[----:B------:R-:W0:Y:S01]  /*3390*/  LDCU UR6, c[0x0][0x3b4] ;  /* 0x00007680ff0677ac */ /* 0x000e220008000800 */
[----:B------:R-:W0:Y:S01]  /*33a0*/  LDCU UR7, c[0x0][0x3b8] ;  /* 0x00007700ff0777ac */ /* 0x000e220008000800 */
[----:B-----5:R-:W-:-:S04]  /*33b0*/  UIADD3 UR4, UP0, UPT, UR4, 0x3900, URZ ;  /* 0x0000390004047890 */ /* 0x020fc8000ff1e0ff */
[----:B0-----:R-:W-:-:S12]  /*33c0*/  UIADD3.X UR5, UPT, UPT, URZ, UR5, URZ, UP0, !UPT ;  /* 0x00000005ff057290 */ /* 0x001fd800087fe4ff */
.L_x_44:
[----:B0-----:R-:W-:-:S04]  /*33d0*/  IADD3 R12, P0, PT, R125, R5, RZ ;  /* 0x000000057d0c7210 */ /* 0x001fc80007f1e0ff */
[----:B------:R-:W-:Y:S02]  /*33e0*/  LEA.HI.X.SX32 R13, R5, RZ, 0x1, P0 ;  /* 0x000000ff050d7211 */ /* 0x000fe400000f0eff */
[----:B------:R-:W-:-:S04]  /*33f0*/  LEA R40, P0, R12, UR4, 0x2 ;  /* 0x000000040c287c11 */ /* 0x000fc8000f8010ff */
[----:B------:R-:W-:-:S05]  /*3400*/  LEA.HI.X R41, R12, UR5, R13, 0x2, P0 ;  /* 0x000000050c297c11 */ /* 0x000fca00080f140d */
[----:B------:R-:W5:Y:S04]  /*3410*/  LDG.E R13, desc[UR10][R40.64+-0x3900] ;  /* 0xffc7000a280d7981 */ /* 0x000f68000c1e1900 */
[----:B------:R-:W2:Y:S04]  /*3420*/  LDG.E R42, desc[UR10][R40.64+-0x3600] ;  /* 0xffca000a282a7981 */ /* 0x000ea8000c1e1900 */
[----:B------:R-:W4:Y:S04]  /*3430*/  LDG.E R44, desc[UR10][R40.64+-0x3300] ;  /* 0xffcd000a282c7981 */ /* 0x000f28000c1e1900 */
[----:B------:R-:W4:Y:S04]  /*3440*/  LDG.E R45, desc[UR10][R40.64+-0x3000] ;  /* 0xffd0000a282d7981 */ /* 0x000f28000c1e1900 */
[----:B------:R-:W4:Y:S04]  /*3450*/  LDG.E R46, desc[UR10][R40.64+-0x2d00] ;  /* 0xffd3000a282e7981 */ /* 0x000f28000c1e1900 */
[----:B------:R-:W4:Y:S01]  /*3460*/  LDG.E R47, desc[UR10][R40.64+-0x2a00] ;  /* 0xffd6000a282f7981 */ /* 0x000f22000c1e1900 */
[----:B------:R-:W-:-:S03]  /*3470*/  IMAD.MOV.U32 R12, RZ, RZ, -0x80000000 ;  /* 0x80000000ff0c7424 */ /* 0x000fc600078e00ff */
[----:B------:R-:W4:Y:S01]  /*3480*/  LDG.E R48, desc[UR10][R40.64+-0x2700] ;  /* 0xffd9000a28307981 */ /* 0x000f22000c1e1900 */
[----:B------:R-:W-:-:S03]  /*3490*/  UBMSK UR8, URZ, UR7 ;  /* 0x00000007ff08729b */ /* 0x000fc60008000000 */
[----:B------:R-:W4:Y:S04]  /*34a0*/  LDG.E R49, desc[UR10][R40.64+-0x2400] ;  /* 0xffdc000a28317981 */ /* 0x000f28000c1e1900 */
        /* <DEDUP_REMOVED lines=26> */
[----:B---3--:R-:W3:Y:S04]  /*3650*/  LDG.E R23, desc[UR10][R40.64+0x2d00] ;  /* 0x002d000a28177981 */ /* 0x008ee8000c1e1900 */
[----:B------:R-:W3:Y:S04]  /*3660*/  LDG.E R22, desc[UR10][R40.64+0x3000] ;  /* 0x0030000a28167981 */ /* 0x000ee8000c1e1900 */
[----:B------:R-:W3:Y:S01]  /*3670*/  LDG.E R39, desc[UR10][R40.64+0x3900] ;  /* 0x0039000a28277981 */ /* 0x000ee2000c1e1900 */
[----:B-----5:R-:W-:-:S04]  /*3680*/  ISETP.GT.AND P0, PT, R13, -0x1, PT ;  /* 0xffffffff0d00780c */ /* 0x020fc80003f04270 */
        /* <DEDUP_REMOVED lines=10> */
[----:B------:R-:W5:Y:S04]  /*3730*/  LDG.E R20, desc[UR10][R40.64+0x3300] ;  /* 0x0033000a28147981 */ /* 0x000f68000c1e1900 */
[----:B------:R0:W5:Y:S01]  /*3740*/  LDG.E R13, desc[UR10][R40.64+0x3600] ;  /* 0x0036000a280d7981 */ /* 0x000162000c1e1900 */
[----:B------:R-:W-:Y:S01]  /*3750*/  BAR.SYNC.DEFER_BLOCKING 0x0 ;  /* 0x0000000000007b1d */ /* 0x000fe20000010000 */
[----:B--2---:R-:W-:-:S04]  /*3760*/  ISETP.GT.AND P0, PT, R42, -0x1, PT ;  /* 0xffffffff2a00780c */ /* 0x004fc80003f04270 */
[----:B------:R-:W-:-:S04]  /*3770*/  SEL R63, R12, 0xffffffff, P0 ;  /* 0xffffffff0c3f7807 */ /* 0x000fc80000000000 */
[----:B------:R-:W-:Y:S01]  /*3780*/  LOP3.LUT R63, R63, R42, RZ, 0x3c, !PT ;  /* 0x0000002a3f3f7212 */ /* 0x000fe200078e3cff */
[----:B------:R-:W2:Y:S03]  /*3790*/  LDS.U8 R62, [R61] ;  /* 0x000000003d3e7984 */ /* 0x000ea60000000000 */
[----:B------:R-:W-:-:S04]  /*37a0*/  ISETP.NE.AND P0, PT, R63, 0x7fffffff, PT ;  /* 0x7fffffff3f00780c */ /* 0x000fc80003f05270 */
[----:B------:R-:W-:-:S04]  /*37b0*/  SEL R63, R63, 0x80000000, P0 ;  /* 0x800000003f3f7807 */ /* 0x000fc80000000000 */
[----:B------:R-:W-:-:S04]  /*37c0*/  SHF.R.U32.HI R63, RZ, UR6, R63 ;  /* 0x00000006ff3f7c19 */ /* 0x000fc8000801163f */
[----:B------:R-:W-:-:S04]  /*37d0*/  LOP3.LUT R63, R63, UR8, RZ, 0xc0, !PT ;  /* 0x000000083f3f7c12 */ /* 0x000fc8000f8ec0ff */
[----:B------:R-:W-:Y:S02]  /*37e0*/  SHF.R.U32.HI R65, RZ, 0x2, R63 ;  /* 0x00000002ff417819 */ /* 0x000fe4000001163f */
[----:B------:R-:W-:-:S03]  /*37f0*/  LOP3.LUT R63, R63, 0x3, RZ, 0xc0, !PT ;  /* 0x000000033f3f7812 */ /* 0x000fc600078ec0ff */
[----:B0-----:R-:W-:-:S04]  /*3800*/  IMAD R40, R65, 0x300, R0 ;  /* 0x0000030041287824 */ /* 0x001fc800078e0200 */
[----:B------:R-:W-:Y:S01]  /*3810*/  IMAD.IADD R40, R63, 0x1, R40 ;  /* 0x000000013f287824 */ /* 0x000fe200078e0228 */
[----:B----4-:R-:W-:Y:S01]  /*3820*/  ISETP.GT.AND P0, PT, R44, -0x1, PT ;  /* 0xffffffff2c00780c */ /* 0x010fe20003f04270 */
[----:B--2---:R-:W-:-:S05]  /*3830*/  VIADD R62, R62, 0x1 ;  /* 0x000000013e3e7836 */ /* 0x004fca0000000000 */
[----:B------:R-:W-:Y:S04]  /*3840*/  STS.U8 [R61], R62 ;  /* 0x0000003e3d007388 */ /* 0x000fe80000000000 */
[----:B------:R-:W0:Y:S01]  /*3850*/  LDS.U8 R41, [R40] ;  /* 0x0000000028297984 */ /* 0x000e220000000000 */
        /* <DEDUP_REMOVED lines=523> */
.L_x_43:
[----:B------:R-:W-:Y:S01]  /*5910*/  ISETP.GE.AND P0, PT, R125, R21, PT ;  /* 0x000000157d00720c */ /* 0x000fe20003f06270 */
[----:B------:R-:W-:Y:S01]  /*5920*/  BSSY.RECONVERGENT B0, `(.L_x_45) ;  /* 0x0000077000007945 */ /* 0x000fe20003800200 */
[----:B------:R-:W-:Y:S02]  /*5930*/  IMAD.MOV.U32 R13, RZ, RZ, R11 ;  /* 0x000000ffff0d7224 */ /* 0x000fe400078e000b */
[----:B0-----:R-:W-:Y:S02]  /*5940*/  IMAD.MOV.U32 R12, RZ, RZ, R10 ;  /* 0x000000ffff0c7224 */ /* 0x001fe400078e000a */
[----:B------:R-:W-:Y:S02]  /*5950*/  IMAD.MOV.U32 R27, RZ, RZ, R9 ;  /* 0x000000ffff1b7224 */ /* 0x000fe400078e0009 */
[----:B------:R-:W-:Y:S02]  /*5960*/  IMAD.MOV.U32 R26, RZ, RZ, R8 ;  /* 0x000000ffff1a7224 */ /* 0x000fe400078e0008 */
[----:B------:R-:W-:-:S02]  /*5970*/  IMAD.MOV.U32 R25, RZ, RZ, R7 ;  /* 0x000000ffff197224 */ /* 0x000fc400078e0007 */
[----:B------:R-:W-:Y:S01]  /*5980*/  IMAD.MOV.U32 R24, RZ, RZ, R6 ;  /* 0x000000ffff187224 */ /* 0x000fe200078e0006 */
[----:B------:R-:W-:Y:S06]  /*5990*/  @P0 BRA `(.L_x_46) ;  /* 0x0000000400bc0947 */ /* 0x000fec0003800000 */
[----:B------:R-:W-:Y:S01]  /*59a0*/  LOP3.LUT R6, RZ, R125, RZ, 0x33, !PT ;  /* 0x0000007dff067212 */ /* 0x000fe200078e33ff */
[----:B------:R-:W0:Y:S01]  /*59b0*/  LDCU UR4, c[0x0][0x3b8] ;  /* 0x00007700ff0477ac */ /* 0x000e220008000800 */
[----:B------:R-:W-:Y:S01]  /*59c0*/  BSSY.RECONVERGENT B1, `(.L_x_47) ;  /* 0x0000025000017945 */ /* 0x000fe20003800200 */
[----:B------:R-:W-:Y:S02]  /*59d0*/  IMAD.MOV.U32 R10, RZ, RZ, R125 ;  /* 0x000000ffff0a7224 */ /* 0x000fe400078e007d */
[----:B------:R-:W-:-:S04]  /*59e0*/  IMAD.IADD R7, R6, 0x1, R21 ;  /* 0x0000000106077824 */ /* 0x000fc800078e0215 */
[C---:B------:R-:W-:Y:S01]  /*59f0*/  IMAD.HI.U32 R6, R7.reuse, -0x55555555, RZ ;  /* 0xaaaaaaab07067827 */ /* 0x040fe200078e00ff */
[----:B------:R-:W-:-:S04]  /*5a00*/  ISETP.GE.U32.AND P1, PT, R7, 0x240, PT ;  /* 0x000002400700780c */ /* 0x000fc80003f26070 */
[----:B------:R-:W-:-:S04]  /*5a10*/  SHF.R.U32.HI R6, RZ, 0x7, R6 ;  /* 0x00000007ff067819 */ /* 0x000fc80000011606 */
[----:B------:R-:W-:Y:S02]  /*5a20*/  LOP3.LUT R8, R6, 0x3, RZ, 0xc0, !PT ;  /* 0x0000000306087812 */ /* 0x000fe400078ec0ff */
[----:B0-----:R-:W-:Y:S02]  /*5a30*/  BMSK R32, RZ, UR4 ;  /* 0x00000004ff207c1b */ /* 0x001fe40008000000 */
[----:B------:R-:W-:-:S13]  /*5a40*/  ISETP.NE.AND P0, PT, R8, 0x3, PT ;  /* 0x000000030800780c */ /* 0x000fda0003f05270 */
[----:B------:R-:W-:Y:S05]  /*5a50*/  @!P0 BRA `(.L_x_48) ;  /* 0x00000000006c8947 */ /* 0x000fea0003800000 */
[----:B------:R-:W0:Y:S01]  /*5a60*/  LDC.64 R8, c[0x0][0x380] ;  /* 0x0000e000ff087b82 */ /* 0x000e220000000a00 */
[----:B------:R-:W-:Y:S02]  /*5a70*/  VIADD R7, R6, 0x1 ;  /* 0x0000000106077836 */ /* 0x000fe40000000000 */
[----:B------:R-:W-:-:S03]  /*5a80*/  IMAD.IADD R11, R125, 0x1, R5 ;  /* 0x000000017d0b7824 */ /* 0x000fc600078e0205 */
[----:B------:R-:W-:-:S05]  /*5a90*/  LOP3.LUT R7, R7, 0x3, RZ, 0xc0, !PT ;  /* 0x0000000307077812 */ /* 0x000fca00078ec0ff */
[----:B------:R-:W-:Y:S02]  /*5aa0*/  IMAD R10, R7, 0xc0, R125 ;  /* 0x000000c0070a7824 */ /* 0x000fe400078e027d */
[----:B---3--:R-:W-:-:S07]  /*5ab0*/  IMAD.MOV R20, RZ, RZ, -R7 ;  /* 0x000000ffff147224 */ /* 0x008fce00078e0a07 */
.L_x_49:
[----:B0-----:R-:W-:-:S06]  /*5ac0*/  IMAD.WIDE R6, R11, 0x4, R8 ;  /* 0x000000040b067825 */ /* 0x001fcc00078e0208 */
        /* <DEDUP_REMOVED lines=20> */
.L_x_48:
[----:B--2-4-:R-:W-:Y:S05]  /*5c10*/  BSYNC.RECONVERGENT B1 ;  /* 0x0000000000017941 */ /* 0x014fea0003800200 */
.L_x_47:
[----:B------:R-:W-:Y:S05]  /*5c20*/  @!P1 BRA `(.L_x_46) ;  /* 0x0000000400189947 */ /* 0x000fea0003800000 */
[----:B------:R-:W2:Y:S01]  /*5c30*/  LDC.64 R8, c[0x0][0x380] ;  /* 0x0000e000ff087b82 */ /* 0x000ea20000000a00 */
[----:B------:R-:W-:Y:S01]  /*5c40*/  IMAD.IADD R5, R10, 0x1, R5 ;  /* 0x000000010a057824 */ /* 0x000fe200078e0205 */
[----:B--2---:R-:W-:-:S05]  /*5c50*/  IADD3 R8, P0, PT, R8, 0x600, RZ ;  /* 0x0000060008087810 */ /* 0x004fca0007f1e0ff */
[----:B------:R-:W-:-:S08]  /*5c60*/  IMAD.X R9, RZ, RZ, R9, P0 ;  /* 0x000000ffff097224 */ /* 0x000fd000000e0609 */
.L_x_50:
[----:B0-----:R-:W-:-:S05]  /*5c70*/  IMAD.WIDE R6, R5, 0x4, R8 ;  /* 0x0000000405067825 */ /* 0x001fca00078e0208 */
[----:B------:R-:W2:Y:S04]  /*5c80*/  LDG.E R11, desc[UR10][R6.64+-0x600] ;  /* 0xfffa000a060b7981 */ /* 0x000ea8000c1e1900 */
[----:B------:R-:W4:Y:S04]  /*5c90*/  LDG.E R22, desc[UR10][R6.64+-0x300] ;  /* 0xfffd000a06167981 */ /* 0x000f28000c1e1900 */
[----:B------:R-:W5:Y:S04]  /*5ca0*/  LDG.E R28, desc[UR10][R6.64] ;  /* 0x0000000a061c7981 */ /* 0x000f68000c1e1900 */
[----:B------:R0:W5:Y:S01]  /*5cb0*/  LDG.E R30, desc[UR10][R6.64+0x300] ;  /* 0x0003000a061e7981 */ /* 0x000162000c1e1900 */
[----:B------:R-:W-:-:S02]  /*5cc0*/  IMAD.MOV.U32 R31, RZ, RZ, -0x80000000 ;  /* 0x80000000ff1f7424 */ /* 0x000fc400078e00ff */
[----:B------:R-:W-:Y:S02]  /*5cd0*/  VIADD R10, R10, 0x300 ;  /* 0x000003000a0a7836 */ /* 0x000fe40000000000 */
[----:B------:R-:W-:Y:S01]  /*5ce0*/  VIADD R5, R5, 0x300 ;  /* 0x0000030005057836 */ /* 0x000fe20000000000 */
[----:B--2---:R-:W-:-:S04]  /*5cf0*/  ISETP.GT.AND P0, PT, R11, -0x1, PT ;  /* 0xffffffff0b00780c */ /* 0x004fc80003f04270 */
[----:B---3--:R-:W-:-:S04]  /*5d00*/  SEL R20, R31, 0xffffffff, P0 ;  /* 0xffffffff1f147807 */ /* 0x008fc80000000000 */
[----:B------:R-:W-:-:S04]  /*5d10*/  LOP3.LUT R20, R20, R11, RZ, 0x3c, !PT ;  /* 0x0000000b14147212 */ /* 0x000fc800078e3cff */
[----:B------:R-:W-:-:S04]  /*5d20*/  ISETP.NE.AND P0, PT, R20, 0x7fffffff, PT ;  /* 0x7fffffff1400780c */ /* 0x000fc80003f05270 */
[----:B------:R-:W-:Y:S02]  /*5d30*/  SEL R20, R20, 0x80000000, P0 ;  /* 0x8000000014147807 */ /* 0x000fe40000000000 */
[----:B----4-:R-:W-:Y:S02]  /*5d40*/  ISETP.GT.AND P0, PT, R22, -0x1, PT ;  /* 0xffffffff1600780c */ /* 0x010fe40003f04270 */
        /* <DEDUP_REMOVED lines=10> */
[----:B-----5:R-:W-:Y:S02]  /*5df0*/  ISETP.GT.AND P0, PT, R28, -0x1, PT ;  /* 0xffffffff1c00780c */ /* 0x020fe40003f04270 */
[----:B------:R-:W-:Y:S02]  /*5e00*/  SHF.R.U32.HI R7, RZ, UR12, R7 ;  /* 0x0000000cff077c19 */ /* 0x000fe40008011607 */
[----:B------:R-:W0:Y:S02]  /*5e10*/  LDS.U8 R6, [R11] ;  /* 0x000000000b067984 */ /* 0x000e240000000000 */
[----:B------:R-:W-:-:S04]  /*5e20*/  LOP3.LUT R7, R32, R7, RZ, 0xc0, !PT ;  /* 0x0000000720077212 */ /* 0x000fc800078ec0ff */
[----:B------:R-:W-:Y:S02]  /*5e30*/  SHF.R.U32.HI R23, RZ, 0x2, R7 ;  /* 0x00000002ff177819 */ /* 0x000fe40000011607 */
[----:B------:R-:W-:-:S03]  /*5e40*/  LOP3.LUT R7, R7, 0x3, RZ, 0xc0, !PT ;  /* 0x0000000307077812 */ /* 0x000fc600078ec0ff */
[----:B------:R-:W-:Y:S01]  /*5e50*/  IMAD R20, R23, 0x300, R0 ;  /* 0x0000030017147824 */ /* 0x000fe200078e0200 */
[----:B------:R-:W-:-:S03]  /*5e60*/  SEL R23, R31, 0xffffffff, P0 ;  /* 0xffffffff1f177807 */ /* 0x000fc60000000000 */
[----:B------:R-:W-:Y:S01]  /*5e70*/  IMAD.IADD R7, R7, 0x1, R20 ;  /* 0x0000000107077824 */ /* 0x000fe200078e0214 */
[----:B------:R-:W-:-:S04]  /*5e80*/  LOP3.LUT R23, R23, R28, RZ, 0x3c, !PT ;  /* 0x0000001c17177212 */ /* 0x000fc800078e3cff */
[----:B------:R-:W-:-:S04]  /*5e90*/  ISETP.NE.AND P0, PT, R23, 0x7fffffff, PT ;  /* 0x7fffffff1700780c */ /* 0x000fc80003f05270 */
[----:B------:R-:W-:Y:S02]  /*5ea0*/  SEL R23, R23, 0x80000000, P0 ;  /* 0x8000000017177807 */ /* 0x000fe40000000000 */
[----:B------:R-:W-:Y:S02]  /*5eb0*/  ISETP.GT.AND P0, PT, R30, -0x1, PT ;  /* 0xffffffff1e00780c */ /* 0x000fe40003f04270 */
[----:B------:R-:W-:-:S04]  /*5ec0*/  SHF.R.U32.HI R23, RZ, UR12, R23 ;  /* 0x0000000cff177c19 */ /* 0x000fc80008011617 */
[----:B------:R-:W-:-:S04]  /*5ed0*/  LOP3.LUT R23, R32, R23, RZ, 0xc0, !PT ;  /* 0x0000001720177212 */ /* 0x000fc800078ec0ff */
[----:B------:R-:W-:Y:S02]  /*5ee0*/  SHF.R.U32.HI R29, RZ, 0x2, R23 ;  /* 0x00000002ff1d7819 */ /* 0x000fe40000011617 */
[----:B------:R-:W-:Y:S01]  /*5ef0*/  LOP3.LUT R23, R23, 0x3, RZ, 0xc0, !PT ;  /* 0x0000000317177812 */ /* 0x000fe200078ec0ff */
[----:B0-----:R-:W-:Y:S02]  /*5f00*/  VIADD R6, R6, 0x1 ;  /* 0x0000000106067836 */ /* 0x001fe40000000000 */
[----:B------:R-:W-:-:S03]  /*5f10*/  IMAD R22, R29, 0x300, R0 ;  /* 0x000003001d167824 */ /* 0x000fc600078e0200 */
[----:B------:R0:W-:Y:S01]  /*5f20*/  STS.U8 [R11], R6 ;  /* 0x000000060b007388 */ /* 0x0001e20000000000 */
[----:B------:R-:W-:-:S03]  /*5f30*/  IMAD.IADD R22, R23, 0x1, R22 ;  /* 0x0000000117167824 */ /* 0x000fc600078e0216 */
[----:B------:R-:W2:Y:S01]  /*5f40*/  LDS.U8 R20, [R7] ;  /* 0x0000000007147984 */ /* 0x000ea20000000000 */
[----:B0-----:R-:W-:-:S04]  /*5f50*/  SEL R11, R31, 0xffffffff, P0 ;  /* 0xffffffff1f0b7807 */ /* 0x001fc80000000000 */
[----:B------:R-:W-:-:S04]  /*5f60*/  LOP3.LUT R11, R11, R30, RZ, 0x3c, !PT ;  /* 0x0000001e0b0b7212 */ /* 0x000fc800078e3cff */
[----:B------:R-:W-:-:S04]  /*5f70*/  ISETP.NE.AND P0, PT, R11, 0x7fffffff, PT ;  /* 0x7fffffff0b00780c */ /* 0x000fc80003f05270 */
[----:B------:R-:W-:Y:S02]  /*5f80*/  SEL R11, R11, 0x80000000, P0 ;  /* 0x800000000b0b7807 */ /* 0x000fe40000000000 */
[----:B------:R-:W-:Y:S02]  /*5f90*/  ISETP.GE.AND P0, PT, R10, R21, PT ;  /* 0x000000150a00720c */ /* 0x000fe40003f06270 */
[----:B------:R-:W-:-:S04]  /*5fa0*/  SHF.R.U32.HI R11, RZ, UR12, R11 ;  /* 0x0000000cff0b7c19 */ /* 0x000fc8000801160b */
[----:B------:R-:W-:-:S04]  /*5fb0*/  LOP3.LUT R11, R32, R11, RZ, 0xc0, !PT ;  /* 0x0000000b200b7212 */ /* 0x000fc800078ec0ff */
[----:B------:R-:W-:Y:S02]  /*5fc0*/  SHF.R.U32.HI R23, RZ, 0x2, R11 ;  /* 0x00000002ff177819 */ /* 0x000fe4000001160b */
[----:B------:R-:W-:-:S03]  /*5fd0*/  LOP3.LUT R11, R11, 0x3, RZ, 0xc0, !PT ;  /* 0x000000030b0b7812 */ /* 0x000fc600078ec0ff */
[----:B------:R-:W-:-:S04]  /*5fe0*/  IMAD R28, R23, 0x300, R0 ;  /* 0x00000300171c7824 */ /* 0x000fc800078e0200 */
        /* <DEDUP_REMOVED lines=10> */
.L_x_46:
[----:B--2-4-:R-:W-:Y:S05]  /*6090*/  BSYNC.RECONVERGENT B0 ;  /* 0x0000000000007941 */ /* 0x014fea0003800200 */
.L_x_45:
[----:B------:R-:W0:Y:S01]  /*60a0*/  S2R R9, SR_LANEID ;  /* 0x0000000000097919 */ /* 0x000e220000000000 */
[----:B------:R-:W-:Y:S01]  /*60b0*/  BAR.SYNC.DEFER_BLOCKING 0x0 ;  /* 0x0000000000007b1d */ /* 0x000fe20000010000 */
[C---:B------:R-:W-:Y:S02]  /*60c0*/  ISETP.GT.U32.AND P0, PT, R125.reuse, 0x1ff, PT ;  /* 0x000001ff7d00780c */ /* 0x040fe40003f04070 */
[----:B------:R-:W-:Y:S02]  /*60d0*/  SHF.R.U32.HI R45, RZ, 0x5, R125 ;  /* 0x00000005ff2d7819 */ /* 0x000fe4000001167d */
[C---:B------:R-:W-:Y:S01]  /*60e0*/  ISETP.GT.U32.AND P2, PT, R125.reuse, 0x13f, PT ;  /* 0x0000013f7d00780c */ /* 0x040fe20003f44070 */
[----:B------:R-:W-:Y:S01]  /*60f0*/  BSSY.RECONVERGENT B0, `(.L_x_51) ;  /* 0x0000032000007945 */ /* 0x000fe20003800200 */
[C---:B------:R-:W-:Y:S02]  /*6100*/  ISETP.GT.U32.AND P3, PT, R125.reuse, 0x7f, PT ;  /* 0x0000007f7d00780c */ /* 0x040fe40003f64070 */
[----:B------:R-:W-:Y:S01]  /*6110*/  ISETP.GT.U32.AND P1, PT, R125, 0x3f, PT ;  /* 0x0000003f7d00780c */ /* 0x000fe20003f24070 */
[----:B0-----:R-:W-:-:S04]  /*6120*/  IMAD R6, R9, 0x100, R4 ;  /* 0x0000010009067824 */ /* 0x001fc800078e0204 */
[----:B------:R-:W-:Y:S01]  /*6130*/  IMAD R30, R45, 0x10, R6 ;  /* 0x000000102d1e7824 */ /* 0x000fe200078e0206 */
[----:B------:R-:W-:Y:S07]  /*6140*/  @P0 BRA `(.L_x_52) ;  /* 0x0000000000b00947 */ /* 0x000fee0003800000 */
[----:B------:R-:W-:-:S04]  /*6150*/  IMAD R6, R45, 0x300, R4 ;  /* 0x000003002d067824 */ /* 0x000fc800078e0204 */
[----:B------:R-:W-:-:S05]  /*6160*/  IMAD R31, R9, 0x4, R6 ;  /* 0x00000004091f7824 */ /* 0x000fca00078e0206 */
[----:B------:R-:W0:Y:S04]  /*6170*/  LDS R5, [R31] ;  /* 0x000000001f057984 */ /* 0x000e280000000800 */
[----:B------:R-:W2:Y:S04]  /*6180*/  LDS R10, [R31+0x80] ;  /* 0x000080001f0a7984 */ /* 0x000ea80000000800 */
[----:B------:R-:W4:Y:S04]  /*6190*/  LDS R22, [R31+0x100] ;  /* 0x000100001f167984 */ /* 0x000f280000000800 */
[----:B---3--:R-:W3:Y:S04]  /*61a0*/  LDS R23, [R31+0x180] ;  /* 0x000180001f177984 */ /* 0x008ee80000000800 */
[----:B------:R-:W5:Y:S04]  /*61b0*/  LDS R29, [R31+0x280] ;  /* 0x000280001f1d7984 */ /* 0x000f680000000800 */
[----:B------:R-:W1:Y:S01]  /*61c0*/  LDS R28, [R31+0x200] ;  /* 0x000200001f1c7984 */ /* 0x000e620000000800 */
[----:B0-----:R-:W-:-:S02]  /*61d0*/  PRMT R7, R5, 0x7770, RZ ;  /* 0x0000777005077816 */ /* 0x001fc400000000ff */
[C---:B------:R-:W-:Y:S02]  /*61e0*/  PRMT R6, R5.reuse, 0x7771, RZ ;  /* 0x0000777105067816 */ /* 0x040fe400000000ff */
[C---:B------:R-:W-:Y:S02]  /*61f0*/  PRMT R11, R5.reuse, 0x7772, RZ ;  /* 0x00007772050b7816 */ /* 0x040fe400000000ff */
[----:B------:R-:W-:Y:S02]  /*6200*/  PRMT R8, R5, 0x7773, RZ ;  /* 0x0000777305087816 */ /* 0x000fe400000000ff */
[C---:B--2---:R-:W-:Y:S02]  /*6210*/  PRMT R5, R10.reuse, 0x7770, RZ ;  /* 0x000077700a057816 */ /* 0x044fe400000000ff */
[C---:B------:R-:W-:Y:S02]  /*6220*/  PRMT R20, R10.reuse, 0x7771, RZ ;  /* 0x000077710a147816 */ /* 0x040fe400000000ff */
[----:B------:R-:W-:-:S02]  /*6230*/  PRMT R21, R10, 0x7772, RZ ;  /* 0x000077720a157816 */ /* 0x000fc400000000ff */
[----:B------:R-:W-:Y:S02]  /*6240*/  PRMT R10, R10, 0x7773, RZ ;  /* 0x000077730a0a7816 */ /* 0x000fe400000000ff */
[----:B------:R-:W-:Y:S02]  /*6250*/  IADD3 R5, PT, PT, R5, R24, R7 ;  /* 0x0000001805057210 */ /* 0x000fe40007ffe007 */
[----:B------:R-:W-:Y:S02]  /*6260*/  IADD3 R6, PT, PT, R20, R25, R6 ;  /* 0x0000001914067210 */ /* 0x000fe40007ffe006 */
[----:B------:R-:W-:Y:S02]  /*6270*/  IADD3 R11, PT, PT, R21, R26, R11 ;  /* 0x0000001a150b7210 */ /* 0x000fe40007ffe00b */
[----:B------:R-:W-:Y:S02]  /*6280*/  IADD3 R8, PT, PT, R10, R27, R8 ;  /* 0x0000001b0a087210 */ /* 0x000fe40007ffe008 */
[----:B----4-:R-:W-:-:S02]  /*6290*/  PRMT R10, R22, 0x7770, RZ ;  /* 0x00007770160a7816 */ /* 0x010fc400000000ff */
[C---:B------:R-:W-:Y:S02]  /*62a0*/  PRMT R7, R22.reuse, 0x7771, RZ ;  /* 0x0000777116077816 */ /* 0x040fe400000000ff */
[C---:B------:R-:W-:Y:S02]  /*62b0*/  PRMT R20, R22.reuse, 0x7772, RZ ;  /* 0x0000777216147816 */ /* 0x040fe400000000ff */
[----:B------:R-:W-:Y:S02]  /*62c0*/  PRMT R21, R22, 0x7773, RZ ;  /* 0x0000777316157816 */ /* 0x000fe400000000ff */
[C---:B---3--:R-:W-:Y:S02]  /*62d0*/  PRMT R22, R23.reuse, 0x7770, RZ ;  /* 0x0000777017167816 */ /* 0x048fe400000000ff */
[C---:B------:R-:W-:Y:S02]  /*62e0*/  PRMT R24, R23.reuse, 0x7771, RZ ;  /* 0x0000777117187816 */ /* 0x040fe400000000ff */
[----:B------:R-:W-:-:S02]  /*62f0*/  PRMT R25, R23, 0x7772, RZ ;  /* 0x0000777217197816 */ /* 0x000fc400000000ff */
[----:B------:R-:W-:Y:S02]  /*6300*/  PRMT R23, R23, 0x7773, RZ ;  /* 0x0000777317177816 */ /* 0x000fe400000000ff */
[----:B------:R-:W-:Y:S02]  /*6310*/  IADD3 R5, PT, PT, R22, R5, R10 ;  /* 0x0000000516057210 */ /* 0x000fe40007ffe00a */
[----:B------:R-:W-:Y:S02]  /*6320*/  IADD3 R6, PT, PT, R24, R6, R7 ;  /* 0x0000000618067210 */ /* 0x000fe40007ffe007 */
[----:B------:R-:W-:Y:S02]  /*6330*/  IADD3 R11, PT, PT, R25, R11, R20 ;  /* 0x0000000b190b7210 */ /* 0x000fe40007ffe014 */
[C---:B-----5:R-:W-:Y:S02]  /*6340*/  PRMT R7, R29.reuse, 0x7770, RZ ;  /* 0x000077701d077816 */ /* 0x060fe400000000ff */
[----:B------:R-:W-:-:S02]  /*6350*/  PRMT R10, R29, 0x7771, RZ ;  /* 0x000077711d0a7816 */ /* 0x000fc400000000ff */
[----:B------:R-:W-:Y:S02]  /*6360*/  PRMT R20, R29, 0x7772, RZ ;  /* 0x000077721d147816 */ /* 0x000fe400000000ff */
[----:B------:R-:W-:Y:S02]  /*6370*/  IADD3 R8, PT, PT, R23, R8, R21 ;  /* 0x0000000817087210 */ /* 0x000fe40007ffe015 */
[C---:B-1----:R-:W-:Y:S02]  /*6380*/  PRMT R24, R28.reuse, 0x7770, RZ ;  /* 0x000077701c187816 */ /* 0x042fe400000000ff */
[C---:B------:R-:W-:Y:S02]  /*6390*/  PRMT R25, R28.reuse, 0x7771, RZ ;  /* 0x000077711c197816 */ /* 0x040fe400000000ff */
[C---:B------:R-:W-:Y:S02]  /*63a0*/  PRMT R26, R28.reuse, 0x7772, RZ ;  /* 0x000077721c1a7816 */ /* 0x040fe400000000ff */
[----:B------:R-:W-:-:S02]  /*63b0*/  PRMT R27, R28, 0x7773, RZ ;  /* 0x000077731c1b7816 */ /* 0x000fc400000000ff */
[----:B------:R-:W-:Y:S02]  /*63c0*/  PRMT R29, R29, 0x7773, RZ ;  /* 0x000077731d1d7816 */ /* 0x000fe400000000ff */
[----:B------:R-:W-:Y:S02]  /*63d0*/  IADD3 R24, PT, PT, R7, R5, R24 ;  /* 0x0000000507187210 */ /* 0x000fe40007ffe018 */
[----:B------:R-:W-:Y:S02]  /*63e0*/  IADD3 R25, PT, PT, R10, R6, R25 ;  /* 0x000000060a197210 */ /* 0x000fe40007ffe019 */
[----:B------:R-:W-:Y:S02]  /*63f0*/  IADD3 R26, PT, PT, R20, R11, R26 ;  /* 0x0000000b141a7210 */ /* 0x000fe40007ffe01a */
[----:B------:R-:W-:-:S07]  /*6400*/  IADD3 R27, PT, PT, R29, R8, R27 ;  /* 0x000000081d1b7210 */ /* 0x000fce0007ffe01b */
.L_x_52:
[----:B------:R-:W-:Y:S05]  /*6410*/  BSYNC.RECONVERGENT B0 ;  /* 0x0000000000007941 */ /* 0x000fea0003800200 */
.L_x_51:
[----:B------:R-:W-:Y:S04]  /*6420*/  BSSY.RECONVERGENT B0, `(.L_x_53) ;  /* 0x000002e000007945 */ /* 0x000fe80003800200 */
[----:B------:R-:W-:Y:S05]  /*6430*/  @P2 BRA `(.L_x_54) ;  /* 0x0000000000b02947 */ /* 0x000fea0003800000 */
[----:B------:R-:W-:-:S04]  /*6440*/  IMAD R6, R45, 0x300, R4 ;  /* 0x000003002d067824 */ /* 0x000fc800078e0204 */
[----:B------:R-:W-:-:S05]  /*6450*/  IMAD R31, R9, 0x4, R6 ;  /* 0x00000004091f7824 */ /* 0x000fca00078e0206 */
[----:B------:R-:W0:Y:S04]  /*6460*/  LDS R5, [R31+0x1200] ;  /* 0x001200001f057984 */ /* 0x000e280000000800 */
        /* <DEDUP_REMOVED lines=20> */
[C---:B---3--:R-:W-:Y:S02]  /*65b0*/  PRMT R14, R23.reuse, 0x7770, RZ ;  /* 0x00007770170e7816 */ /* 0x048fe400000000ff */
        /* <DEDUP_REMOVED lines=10> */
[----:B------:R-:W-:Y:S02]  /*6660*/  PRMT R20, R29, 0x7772, RZ ;  /* 0x000077721d147816 */ /* 0x000fe400000000ff */
        /* <DEDUP_REMOVED lines=9> */
.L_x_54:
[----:B------:R-:W-:Y:S05]  /*6700*/  BSYNC.RECONVERGENT B0 ;  /* 0x0000000000007941 */ /* 0x000fea0003800200 */
.L_x_53:
        /* <DEDUP_REMOVED lines=46> */
.L_x_56:
[----:B------:R-:W-:Y:S05]  /*69f0*/  BSYNC.RECONVERGENT B0 ;  /* 0x0000000000007941 */ /* 0x000fea0003800200 */
.L_x_55:
[----:B------:R-:W-:Y:S01]  /*6a00*/  BAR.SYNC.DEFER_BLOCKING 0x0 ;  /* 0x0000000000007b1d */ /* 0x000fe20000010000 */
[----:B------:R-:W-:-:S05]  /*6a10*/  IMAD R28, R125, -0x4, R4 ;  /* 0xfffffffc7d1c7824 */ /* 0x000fca00078e0204 */
[----:B------:R-:W-:Y:S01]  /*6a20*/  BSSY.RECONVERGENT B0, `(.L_x_57) ;  /* 0x0000036000007945 */ /* 0x000fe20003800200 */
[----:B------:R0:W-:Y:S04]  /*6a30*/  @!P0 STS.128 [R30], R24 ;  /* 0x000000181e008388 */ /* 0x0001e80000000c00 */
[----:B------:R0:W-:Y:S04]  /*6a40*/  @!P2 STS.128 [R30+0x60], R12 ;  /* 0x0000600c1e00a388 */ /* 0x0001e80000000c00 */
[----:B------:R0:W-:Y:S01]  /*6a50*/  @!P3 STS.128 [R30+0xc0], R16 ;  /* 0x0000c0101e00b388 */ /* 0x0001e20000000c00 */
[----:B------:R-:W-:Y:S06]  /*6a60*/  BAR.SYNC.DEFER_BLOCKING 0x0 ;  /* 0x0000000000007b1d */ /* 0x000fec0000010000 */
[----:B------:R-:W-:Y:S05]  /*6a70*/  @P1 BRA `(.L_x_58) ;  /* 0x0000000000c01947 */ /* 0x000fea0003800000 */
[----:B------:R-:W-:Y:S04]  /*6a80*/  LDS R5, [R0] ;  /* 0x0000000000057984 */ /* 0x000fe80000000800 */
[----:B------:R-:W-:Y:S04]  /*6a90*/  LDS R6, [R0+0x100] ;  /* 0x0001000000067984 */ /* 0x000fe80000000800 */
[----:B------:R-:W2:Y:S04]  /*6aa0*/  LDS R7, [R0+0x200] ;  /* 0x0002000000077984 */ /* 0x000ea80000000800 */
[----:B------:R-:W-:Y:S04]  /*6ab0*/  LDS R8, [R0+0x300] ;  /* 0x0003000000087984 */ /* 0x000fe80000000800 */
[----:B------:R-:W4:Y:S04]  /*6ac0*/  LDS R10, [R0+0x400] ;  /* 0x00040000000a7984 */ /* 0x000f280000000800 */
[----:B0-----:R-:W-:Y:S04]  /*6ad0*/  LDS R12, [R0+0x500] ;  /* 0x00050000000c7984 */ /* 0x001fe80000000800 */
[----:B------:R-:W0:Y:S04]  /*6ae0*/  LDS R11, [R0+0x600] ;  /* 0x00060000000b7984 */ /* 0x000e280000000800 */
[----:B------:R-:W-:Y:S04]  /*6af0*/  LDS R14, [R0+0x700] ;  /* 0x00070000000e7984 */ /* 0x000fe80000000800 */
[----:B------:R-:W5:Y:S04]  /*6b00*/  LDS R13, [R0+0x800] ;  /* 0x00080000000d7984 */ /* 0x000f680000000800 */
[----:B------:R-:W-:Y:S04]  /*6b10*/  LDS R16, [R0+0x900] ;  /* 0x0009000000107984 */ /* 0x000fe80000000800 */
[----:B------:R-:W1:Y:S04]  /*6b20*/  LDS R15, [R0+0xa00] ;  /* 0x000a0000000f7984 */ /* 0x000e680000000800 */
[----:B------:R-:W-:Y:S04]  /*6b30*/  LDS R18, [R0+0xb00] ;  /* 0x000b000000127984 */ /* 0x000fe80000000800 */
[----:B------:R-:W1:Y:S01]  /*6b40*/  LDS R17, [R0+0xc00] ;  /* 0x000c000000117984 */ /* 0x000e620000000800 */
[----:B--2---:R-:W-:-:S03]  /*6b50*/  IADD3 R5, PT, PT, R7, R6, R5 ;  /* 0x0000000607057210 */ /* 0x004fc60007ffe005 */
[----:B---3--:R-:W-:Y:S04]  /*6b60*/  LDS R20, [R0+0xd00] ;  /* 0x000d000000147984 */ /* 0x008fe80000000800 */
[----:B------:R-:W2:Y:S01]  /*6b70*/  LDS R19, [R0+0xe00] ;  /* 0x000e000000137984 */ /* 0x000ea20000000800 */
[----:B----4-:R-:W-:-:S03]  /*6b80*/  IADD3 R5, PT, PT, R10, R8, R5 ;  /* 0x000000080a057210 */ /* 0x010fc60007ffe005 */
[----:B------:R-:W-:Y:S04]  /*6b90*/  LDS R22, [R0+0xf00] ;  /* 0x000f000000167984 */ /* 0x000fe80000000800 */
[----:B------:R-:W3:Y:S01]  /*6ba0*/  LDS R21, [R0+0x1000] ;  /* 0x0010000000157984 */ /* 0x000ee20000000800 */
[----:B0-----:R-:W-:-:S03]  /*6bb0*/  IADD3 R5, PT, PT, R11, R12, R5 ;  /* 0x0000000c0b057210 */ /* 0x001fc60007ffe005 */
[----:B------:R-:W-:Y:S04]  /*6bc0*/  LDS R24, [R0+0x1100] ;  /* 0x0011000000187984 */ /* 0x000fe80000000800 */
[----:B------:R-:W0:Y:S01]  /*6bd0*/  LDS R23, [R0+0x1200] ;  /* 0x0012000000177984 */ /* 0x000e220000000800 */
[----:B-----5:R-:W-:-:S03]  /*6be0*/  IADD3 R5, PT, PT, R13, R14, R5 ;  /* 0x0000000e0d057210 */ /* 0x020fc60007ffe005 */
[----:B------:R-:W-:Y:S04]  /*6bf0*/  LDS R26, [R0+0x1300] ;  /* 0x00130000001a7984 */ /* 0x000fe80000000800 */
[----:B------:R-:W4:Y:S01]  /*6c00*/  LDS R25, [R0+0x1400] ;  /* 0x0014000000197984 */ /* 0x000f220000000800 */
[----:B-1----:R-:W-:-:S03]  /*6c10*/  IADD3 R5, PT, PT, R15, R16, R5 ;  /* 0x000000100f057210 */ /* 0x002fc60007ffe005 */
[----:B------:R-:W-:Y:S04]  /*6c20*/  LDS R6, [R0+0x1500] ;  /* 0x0015000000067984 */ /* 0x000fe80000000800 */
[----:B------:R-:W1:Y:S01]  /*6c30*/  LDS R7, [R0+0x1600] ;  /* 0x0016000000077984 */ /* 0x000e620000000800 */
[----:B------:R-:W-:-:S03]  /*6c40*/  IADD3 R5, PT, PT, R17, R18, R5 ;  /* 0x0000001211057210 */ /* 0x000fc60007ffe005 */
[----:B------:R-:W-:Y:S04]  /*6c50*/  LDS R8, [R0+0x1700] ;  /* 0x0017000000087984 */ /* 0x000fe80000000800 */
[----:B------:R-:W5:Y:S01]  /*6c60*/  LDS R10, [R0+0x1800] ;  /* 0x00180000000a7984 */ /* 0x000f620000000800 */
[----:B--2---:R-:W-:-:S03]  /*6c70*/  IADD3 R5, PT, PT, R19, R20, R5 ;  /* 0x0000001413057210 */ /* 0x004fc60007ffe005 */
[----:B------:R-:W-:Y:S04]  /*6c80*/  LDS R12, [R0+0x1900] ;  /* 0x00190000000c7984 */ /* 0x000fe80000000800 */
[----:B------:R-:W2:Y:S01]  /*6c90*/  LDS R11, [R0+0x1a00] ;  /* 0x001a0000000b7984 */ /* 0x000ea20000000800 */
[----:B---3--:R-:W-:-:S03]  /*6ca0*/  IADD3 R5, PT, PT, R21, R22, R5 ;  /* 0x0000001615057210 */ /* 0x008fc60007ffe005 */
[----:B------:R-:W-:Y:S04]  /*6cb0*/  LDS R14, [R0+0x1b00] ;  /* 0x001b0000000e7984 */ /* 0x000fe80000000800 */
[----:B------:R-:W3:Y:S01]  /*6cc0*/  LDS R13, [R0+0x1c00] ;  /* 0x001c0000000d7984 */ /* 0x000ee20000000800 */
[----:B0-----:R-:W-:-:S03]  /*6cd0*/  IADD3 R5, PT, PT, R23, R24, R5 ;  /* 0x0000001817057210 */ /* 0x001fc60007ffe005 */
[----:B------:R-:W-:Y:S04]  /*6ce0*/  LDS R16, [R0+0x1d00] ;  /* 0x001d000000107984 */ /* 0x000fe80000000800 */
[----:B------:R-:W0:Y:S01]  /*6cf0*/  LDS R15, [R0+0x1e00] ;  /* 0x001e0000000f7984 */ /* 0x000e220000000800 */
[----:B----4-:R-:W-:-:S03]  /*6d00*/  IADD3 R5, PT, PT, R25, R26, R5 ;  /* 0x0000001a19057210 */ /* 0x010fc60007ffe005 */
[----:B------:R-:W4:Y:S01]  /*6d10*/  LDS R18, [R0+0x1f00] ;  /* 0x001f000000127984 */ /* 0x000f220000000800 */
[----:B-1----:R-:W-:-:S04]  /*6d20*/  IADD3 R5, PT, PT, R7, R6, R5 ;  /* 0x0000000607057210 */ /* 0x002fc80007ffe005 */
[----:B-----5:R-:W-:-:S04]  /*6d30*/  IADD3 R5, PT, PT, R10, R8, R5 ;  /* 0x000000080a057210 */ /* 0x020fc80007ffe005 */
[----:B--2---:R-:W-:-:S04]  /*6d40*/  IADD3 R5, PT, PT, R11, R12, R5 ;  /* 0x0000000c0b057210 */ /* 0x004fc80007ffe005 */
[----:B---3--:R-:W-:-:S04]  /*6d50*/  IADD3 R5, PT, PT, R13, R14, R5 ;  /* 0x0000000e0d057210 */ /* 0x008fc80007ffe005 */
[----:B0-----:R-:W-:-:S05]  /*6d60*/  IADD3 R5, PT, PT, R15, R16, R5 ;  /* 0x000000100f057210 */ /* 0x001fca0007ffe005 */
[----:B----4-:R-:W-:-:S07]  /*6d70*/  IMAD.IADD R5, R5, 0x1, R18 ;  /* 0x0000000105057824 */ /* 0x010fce00078e0212 */
.L_x_58:
[----:B------:R-:W-:Y:S05]  /*6d80*/  BSYNC.RECONVERGENT B0 ;  /* 0x0000000000007941 */ /* 0x000fea0003800200 */
.L_x_57:
[----:B------:R-:W-:Y:S01]  /*6d90*/  BAR.SYNC.DEFER_BLOCKING 0x0 ;  /* 0x0000000000007b1d */ /* 0x000fe20000010000 */
[----:B------:R-:W-:Y:S01]  /*6da0*/  IMAD.MOV.U32 R124, RZ, RZ, RZ ;  /* 0x000000ffff7c7224 */ /* 0x000fe200078e00ff */
[----:B------:R-:W-:-:S03]  /*6db0*/  ISETP.GT.U32.AND P2, PT, R125, 0x1f, PT ;  /* 0x0000001f7d00780c */ /* 0x000fc60003f44070 */
[----:B------:R-:W-:Y:S01]  /*6dc0*/  IMAD.HI.U32 R7, R125, 0x2aaaaaab, R124 ;  /* 0x2aaaaaab7d077827 */ /* 0x000fe200078e007c */
[----:B------:R-:W2:Y:S03]  /*6dd0*/  LDCU UR14, c[0x0][0x3b4] ;  /* 0x00007680ff0e77ac */ /* 0x000ea60008000800 */
[----:B------:R-:W-:Y:S01]  /*6de0*/  IMAD R6, R7, 0x4, R4 ;  /* 0x0000000407067824 */ /* 0x000fe200078e0204 */
[----:B------:R-:W4:Y:S01]  /*6df0*/  LDCU UR12, c[0x0][0x3b8] ;  /* 0x00007700ff0c77ac */ /* 0x000f220008000800 */
[----:B------:R-:W0:Y:S01]  /*6e00*/  LDCU.64 UR8, c[0x0][0x380] ;  /* 0x00007000ff0877ac */ /* 0x000e220008000a00 */
[----:B------:R-:W0:Y:S01]  /*6e10*/  LDCU.64 UR6, c[0x0][0x390] ;  /* 0x00007200ff0677ac */ /* 0x000e220008000a00 */
[----:B------:R-:W-:Y:S01]  /*6e20*/  @!P1 STS [R0], R5 ;  /* 0x0000000500009388 */ /* 0x000fe20000000800 */
[----:B------:R-:W-:Y:S06]  /*6e30*/  BAR.SYNC.DEFER_BLOCKING 0x0 ;  /* 0x0000000000007b1d */ /* 0x000fec0000010000 */
[----:B------:R-:W5:Y:S04]  /*6e40*/  @!P1 LDS R5, [R28+0xfc] ;  /* 0x0000fc001c059984 */ /* 0x000f680000000800 */
[----:B-----5:R0:W-:Y:S01]  /*6e50*/  STS [R6+0x210], R5 ;  /* 0x0002100506007388 */ /* 0x0201e20000000800 */
[----:B------:R-:W-:Y:S06]  /*6e60*/  BAR.SYNC.DEFER_BLOCKING 0x0 ;  /* 0x0000000000007b1d */ /* 0x000fec0000010000 */
[----:B--2-4-:R-:W-:Y:S05]  /*6e70*/  @P2 BRA `(.L_x_59) ;  /* 0x0000000000882947 */ /* 0x014fea0003800000 */
[----:B0-----:R-:W-:Y:S01]  /*6e80*/  IMAD R5, R125, 0x1c, R4 ;  /* 0x0000001c7d057824 */ /* 0x001fe200078e0204 */
[----:B------:R-:W-:-:S04]  /*6e90*/  UMOV UR4, 0xffffffff ;  /* 0xffffffff00047882 */ /* 0x000fc80000000000 */
[----:B------:R-:W-:Y:S04]  /*6ea0*/  LDS R7, [R5+0x210] ;  /* 0x0002100005077984 */ /* 0x000fe80000000800 */
[----:B------:R-:W-:Y:S04]  /*6eb0*/  LDS R8, [R5+0x214] ;  /* 0x0002140005087984 */ /* 0x000fe80000000800 */
[----:B------:R-:W0:Y:S04]  /*6ec0*/  LDS R10, [R5+0x218] ;  /* 0x00021800050a7984 */ /* 0x000e280000000800 */
[----:B------:R-:W-:Y:S04]  /*6ed0*/  LDS R11, [R5+0x21c] ;  /* 0x00021c00050b7984 */ /* 0x000fe80000000800 */
[----:B------:R-:W2:Y:S04]  /*6ee0*/  LDS R12, [R5+0x220] ;  /* 0x00022000050c7984 */ /* 0x000ea80000000800 */
[----:B------:R-:W4:Y:S01]  /*6ef0*/  LDS R13, [R5+0x224] ;  /* 0x00022400050d7984 */ /* 0x000f220000000800 */
[----:B0-----:R-:W-:-:S04]  /*6f00*/  IADD3 R14, PT, PT, R10, R8, R7 ;  /* 0x000000080a0e7210 */ /* 0x001fc80007ffe007 */
[----:B--2---:R-:W-:-:S05]  /*6f10*/  IADD3 R14, PT, PT, R12, R14, R11 ;  /* 0x0000000e0c0e7210 */ /* 0x004fca0007ffe00b */
[----:B----4-:R-:W-:Y:S01]  /*6f20*/  IMAD.IADD R13, R13, 0x1, R14 ;  /* 0x000000010d0d7824 */ /* 0x010fe200078e020e */
        /* <DEDUP_REMOVED lines=9> */
[----:B------:R0:W2:Y:S02]  /*6fc0*/  SHFL.UP P0, R18, R17, 0x10, RZ ;  /* 0x0600000011127989 */ /* 0x0000a400000000ff */
.L_x_74:
[----:B--2---:R-:W-:-:S04]  /*6fd0*/  @P0 IMAD.IADD R18, R17, 0x1, R18 ;  /* 0x0000000111120824 */ /* 0x004fc800078e0212 */
        /* <DEDUP_REMOVED lines=12> */
.L_x_59:
[----:B------:R-:W-:Y:S05]  /*70a0*/  WARPSYNC.ALL ;  /* 0x0000000000007948 */ /* 0x000fea0003800000 */
[----:B------:R-:W-:Y:S06]  /*70b0*/  BAR.SYNC.DEFER_BLOCKING 0x0 ;  /* 0x0000000000007b1d */ /* 0x000fec0000010000 */
[----:B0-----:R-:W0:Y:S02]  /*70c0*/  LDS R6, [R6+0x210] ;  /* 0x0002100006067984 */ /* 0x001e240000000800 */
[----:B0-----:R-:W-:-:S05]  /*70d0*/  IMAD.IADD R46, R3, 0x1, R6 ;  /* 0x00000001032e7824 */ /* 0x001fca00078e0206 */
[----:B------:R-:W-:Y:S01]  /*70e0*/  @!P1 STS [R0+0x100], R46 ;  /* 0x0001002e00009388 */ /* 0x000fe20000000800 */
[----:B------:R-:W-:Y:S06]  /*70f0*/  BAR.SYNC.DEFER_BLOCKING 0x0 ;  /* 0x0000000000007b1d */ /* 0x000fec0000010000 */
[----:B------:R-:W0:Y:S02]  /*7100*/  @!P1 LDS R46, [R28+0x1fc] ;  /* 0x0001fc001c2e9984 */ /* 0x000e240000000800 */
[----:B------:R-:W-:Y:S01]  /*7110*/  BAR.SYNC.DEFER_BLOCKING 0x0 ;  /* 0x0000000000007b1d */ /* 0x000fe20000010000 */
[----:B0-----:R-:W-:-:S04]  /*7120*/  ISETP.NE.AND P0, PT, R46, R43, PT ;  /* 0x0000002b2e00720c */ /* 0x001fc80003f05270 */
[----:B------:R-:W-:-:S04]  /*7130*/  ISETP.EQ.OR P0, PT, R46, RZ, !P0 ;  /* 0x000000ff2e00720c */ /* 0x000fc80004702670 */
[----:B------:R-:W-:-:S13]  /*7140*/  ISETP.GT.U32.OR P0, PT, R125, 0x3f, P0 ;  /* 0x0000003f7d00780c */ /* 0x000fda0000704470 */
[----:B------:R-:W-:Y:S06]  /*7150*/  BAR.RED.AND.DEFER_BLOCKING 0x0, P0 ;  /* 0x0000000000007b1d */ /* 0x000fec0000014400 */
[----:B------:R-:W0:Y:S02]  /*7160*/  B2R.RESULT RZ, P0 ;  /* 0x0000000000ff731c */ /* 0x000e240000004000 */
[----:B0-----:R-:W-:Y:S05]  /*7170*/  @P0 BRA `(.L_x_61) ;  /* 0x0000011000000947 */ /* 0x001fea0003800000 */
[----:B------:R-:W-:Y:S01]  /*7180*/  ISETP.GE.AND P0, PT, R43, 0x1d40, PT ;  /* 0x00001d402b00780c */ /* 0x000fe20003f06270 */
[----:B------:R-:W-:-:S12]  /*7190*/  IMAD R47, R45, 0x4, R4 ;  /* 0x000000042d2f7824 */ /* 0x000fd800078e0204 */
[----:B------:R-:W-:Y:S05]  /*71a0*/  @!P0 BRA `(.L_x_62) ;  /* 0x00000078001c8947 */ /* 0x000fea0003800000 */
[C---:B--2---:R-:W-:Y:S01]  /*71b0*/  IADD3 R5, PT, PT, -R125.reuse, 0x3f, RZ ;  /* 0x0000003f7d057810 */ /* 0x044fe20007ffe1ff */
[C---:B------:R-:W-:Y:S01]  /*71c0*/  VIADD R6, R125.reuse, 0xffffffc0 ;  /* 0xffffffc07d067836 */ /* 0x040fe20000000000 */
[C---:B------:R-:W-:Y:S01]  /*71d0*/  LOP3.LUT R28, R125.reuse, 0xc00, RZ, 0xfc, !PT ;  /* 0x00000c007d1c7812 */ /* 0x040fe200078efcff */
[----:B------:R-:W-:Y:S01]  /*71e0*/  VIADD R12, R125, 0xc0 ;  /* 0x000000c07d0c7836 */ /* 0x000fe20000000000 */
[----:B------:R-:W-:Y:S01]  /*71f0*/  LOP3.LUT R7, R5, 0x1f, RZ, 0xc0, !PT ;  /* 0x0000001f05077812 */ /* 0x000fe200078ec0ff */
[C---:B------:R-:W-:Y:S01]  /*7200*/  VIADD R15, R125.reuse, 0x180 ;  /* 0x000001807d0f7836 */ /* 0x040fe20000000000 */
[----:B------:R-:W-:Y:S01]  /*7210*/  SHF.R.U32.HI R5, RZ, 0x4, R5 ;  /* 0x00000004ff057819 */ /* 0x000fe20000011605 */
[----:B------:R-:W-:Y:S01]  /*7220*/  VIADD R16, R125, 0x240 ;  /* 0x000002407d107836 */ /* 0x000fe20000000000 */
[----:B------:R-:W-:Y:S01]  /*7230*/  ISETP.GE.U32.AND P0, PT, R6, -0x3f, PT ;  /* 0xffffffc10600780c */ /* 0x000fe20003f06070 */
[----:B------:R-:W-:Y:S01]  /*7240*/  IMAD R7, R7, 0x300, R4 ;  /* 0x0000030007077824 */ /* 0x000fe200078e0204 */
[----:B------:R-:W-:Y:S01]  /*7250*/  LOP3.LUT R14, R5, 0x2, RZ, 0xc0, !PT ;  /* 0x00000002050e7812 */ /* 0x000fe200078ec0ff */
[C---:B------:R-:W-:Y:S01]  /*7260*/  VIADD R17, R125.reuse, 0x300 ;  /* 0x000003007d117836 */ /* 0x040fe20000000000 */
[C---:B------:R-:W-:Y:S01]  /*7270*/  LOP3.LUT R38, R125.reuse, 0x1800, RZ, 0xfc, !PT ;  /* 0x000018007d267812 */ /* 0x040fe200078efcff */
[----:B------:R-:W-:-:S02]  /*7280*/  VIADD R18, R125, 0x3c0 ;  /* 0x000003c07d127836 */ /* 0x000fc40000000000 */
[----:B------:R-:W-:Y:S02]  /*7290*/  IMAD.IADD R14, R7, 0x1, R14 ;  /* 0x00000001070e7824 */ /* 0x000fe400078e020e */
[C---:B------:R-:W-:Y:S02]  /*72a0*/  VIADD R19, R125.reuse, 0x480 ;  /* 0x000004807d137836 */ /* 0x040fe40000000000 */
[C---:B---3--:R-:W-:Y:S02]  /*72b0*/  VIADD R20, R125.reuse, 0x540 ;  /* 0x000005407d147836 */ /* 0x048fe40000000000 */
[C---:B------:R-:W-:Y:S02]  /*72c0*/  VIADD R21, R125.reuse, 0x600 ;  /* 0x000006007d157836 */ /* 0x040fe40000000000 */
[C---:B------:R-:W-:Y:S02]  /*72d0*/  VIADD R22, R125.reuse, 0x6c0 ;  /* 0x000006c07d167836 */ /* 0x040fe40000000000 */
[----:B------:R-:W-:-:S02]  /*72e0*/  VIADD R23, R125, 0x780 ;  /* 0x000007807d177836 */ /* 0x000fc40000000000 */
[C---:B------:R-:W-:Y:S02]  /*72f0*/  VIADD R24, R125.reuse, 0x840 ;  /* 0x000008407d187836 */ /* 0x040fe40000000000 */
[C---:B------:R-:W-:Y:S02]  /*7300*/  VIADD R25, R125.reuse, 0x900 ;  /* 0x000009007d197836 */ /* 0x040fe40000000000 */
[C---:B------:R-:W-:Y:S02]  /*7310*/  VIADD R26, R125.reuse, 0x9c0 ;  /* 0x000009c07d1a7836 */ /* 0x040fe40000000000 */
        /* <DEDUP_REMOVED lines=16> */
[C-C-:B------:R-:W-:Y:S02]  /*7420*/  IMAD R49, R125.reuse, 0x98, R0.reuse ;  /* 0x000000987d317824 */ /* 0x140fe400078e0200 */
[----:B------:R-:W-:-:S07]  /*7430*/  IMAD R50, R125, 0x80, R0 ;  /* 0x000000807d327824 */ /* 0x000fce00078e0200 */
.L_x_63:
[----:B------:R-:W-:-:S04]  /*7440*/  IADD3 R52, P1, PT, R125, R3, RZ ;  /* 0x000000037d347210 */ /* 0x000fc80007f3e0ff */
[----:B0-----:R-:W-:Y:S01]  /*7450*/  LEA.HI.X.SX32 R5, R3, RZ, 0x1, P1 ;  /* 0x000000ff03057211 */ /* 0x001fe200008f0eff */
[----:B------:R-:W-:-:S03]  /*7460*/  IMAD.SHL.U32 R53, R52, 0x4, RZ ;  /* 0x0000000434357824 */ /* 0x000fc600078e00ff */
[----:B------:R-:W-:Y:S02]  /*7470*/  SHF.L.U64.HI R52, R52, 0x2, R5 ;  /* 0x0000000234347819 */ /* 0x000fe40000010205 */
[----:B------:R-:W-:-:S04]  /*7480*/  IADD3 R4, P1, PT, R53, UR8, RZ ;  /* 0x0000000835047c10 */ /* 0x000fc8000ff3e0ff */
[----:B------:R-:W-:-:S05]  /*7490*/  IADD3.X R5, PT, PT, R52, UR9, RZ, P1, !PT ;  /* 0x0000000934057c10 */ /* 0x000fca0008ffe4ff */
        /* <DEDUP_REMOVED lines=40> */
[----:B------:R-:W-:Y:S01]  /*7720*/  IMAD.MOV.U32 R54, RZ, RZ, -0x80000000 ;  /* 0x80000000ff367424 */ /* 0x000fe200078e00ff */
[----:B------:R-:W-:Y:S01]  /*7730*/  UBMSK UR13, URZ, UR12 ;  /* 0x0000000cff0d729b */ /* 0x000fe20008000000 */
[----:B------:R-:W-:Y:S01]  /*7740*/  ISETP.NE.AND P2, PT, R9, 0x1f, PT ;  /* 0x0000001f0900780c */ /* 0x000fe20003f45270 */
[----:B------:R-:W0:Y:S01]  /*7750*/  S2UR UR5, SR_CgaCtaId ;  /* 0x00000000000579c3 */ /* 0x000e220000008800 */
[----:B------:R-:W-:Y:S01]  /*7760*/  UMOV UR4, 0x400 ;  /* 0x0000040000047882 */ /* 0x000fe20000000000 */
[----:B------:R-:W-:-:S02]  /*7770*/  ISETP.NE.AND P3, PT, R45, 0x4, PT ;  /* 0x000000042d00780c */ /* 0x000fc40003f65270 */
[----:B------:R-:W-:Y:S01]  /*7780*/  ISETP.NE.AND P4, PT, R45, 0x5, PT ;  /* 0x000000052d00780c */ /* 0x000fe20003f85270 */
[----:B0-----:R-:W-:Y:S01]  /*7790*/  ULEA UR4, UR5, UR4, 0x18 ;  /* 0x0000000405047291 */ /* 0x001fe2000f8ec0ff */
        /* <DEDUP_REMOVED lines=41> */
[----:B------:R-:W2:Y:S04]  /*7a30*/  LDS R57, [R49+0x4] ;  /* 0x0000040031397984 */ /* 0x000ea80000000800 */
[----:B------:R-:W3:Y:S04]  /*7a40*/  LDS R58, [R49+0x8] ;  /* 0x00000800313a7984 */ /* 0x000ee80000000800 */
[----:B------:R-:W4:Y:S04]  /*7a50*/  LDS R67, [R49+0xc] ;  /* 0x00000c0031437984 */ /* 0x000f280000000800 */
[----:B------:R-:W5:Y:S04]  /*7a60*/  LDS R56, [R49+0x10] ;  /* 0x0000100031387984 */ /* 0x000f680000000800 */
[----:B------:R-:W-:Y:S04]  /*7a70*/  LDS R60, [R49+0x14] ;  /* 0x00001400313c7984 */ /* 0x000fe80000000800 */
[----:B------:R-:W-:Y:S04]  /*7a80*/  LDS R68, [R49+0x18] ;  /* 0x0000180031447984 */ /* 0x000fe80000000800 */
[----:B------:R-:W-:Y:S04]  /*7a90*/  LDS R70, [R49+0x1c] ;  /* 0x00001c0031467984 */ /* 0x000fe80000000800 */
[----:B------:R-:W-:Y:S04]  /*7aa0*/  LDS R73, [R49+0x20] ;  /* 0x0000200031497984 */ /* 0x000fe80000000800 */
[----:B------:R-:W-:Y:S01]  /*7ab0*/  LDS R69, [R49+0x24] ;  /* 0x0000240031457984 */ /* 0x000fe20000000800 */
[----:B0-----:R-:W-:-:S03]  /*7ac0*/  ISETP.GT.AND P1, PT, R55, -0x1, PT ;  /* 0xffffffff3700780c */ /* 0x001fc60003f24270 */
[----:B------:R-:W-:Y:S01]  /*7ad0*/  LDS R71, [R49+0x28] ;  /* 0x0000280031477984 */ /* 0x000fe20000000800 */
[----:B------:R-:W-:-:S03]  /*7ae0*/  SEL R4, R54, 0xffffffff, P1 ;  /* 0xffffffff36047807 */ /* 0x000fc60000800000 */
[----:B------:R-:W-:Y:S01]  /*7af0*/  LDS R74, [R49+0x2c] ;  /* 0x00002c00314a7984 */ /* 0x000fe20000000800 */
[----:B------:R-:W-:-:S03]  /*7b00*/  LOP3.LUT R55, R4, R55, RZ, 0x3c, !PT ;  /* 0x0000003704377212 */ /* 0x000fc600078e3cff */
[----:B------:R-:W-:Y:S01]  /*7b10*/  LDS R78, [R49+0x30] ;  /* 0x00003000314e7984 */ /* 0x000fe20000000800 */
[----:B------:R-:W-:-:S03]  /*7b20*/  ISETP.NE.AND P1, PT, R55, 0x7fffffff, PT ;  /* 0x7fffffff3700780c */ /* 0x000fc60003f25270 */
[----:B------:R-:W-:Y:S01]  /*7b30*/  LDS R82, [R49+0x34] ;  /* 0x0000340031527984 */ /* 0x000fe20000000800 */
[----:B------:R-:W-:-:S03]  /*7b40*/  SEL R4, R55, 0x80000000, P1 ;  /* 0x8000000037047807 */ /* 0x000fc60000800000 */
[----:B------:R-:W-:Y:S01]  /*7b50*/  LDS R76, [R49+0x38] ;  /* 0x00003800314c7984 */ /* 0x000fe20000000800 */
[----:B--2---:R-:W-:Y:S02]  /*7b60*/  ISETP.GT.AND P1, PT, R57, -0x1, PT ;  /* 0xffffffff3900780c */ /* 0x004fe40003f24270 */
[----:B------:R-:W-:Y:S01]  /*7b70*/  SHF.R.U32.HI R4, RZ, UR14, R4 ;  /* 0x0000000eff047c19 */ /* 0x000fe20008011604 */
[----:B------:R-:W-:Y:S03]  /*7b80*/  LDS R81, [R49+0x3c] ;  /* 0x00003c0031517984 */ /* 0x000fe60000000800 */
[----:B------:R-:W-:Y:S01]  /*7b90*/  LOP3.LUT R4, R4, UR13, RZ, 0xc0, !PT ;  /* 0x0000000d04047c12 */ /* 0x000fe2000f8ec0ff */
[----:B------:R-:W-:Y:S03]  /*7ba0*/  LDS R84, [R49+0x40] ;  /* 0x0000400031547984 */ /* 0x000fe60000000800 */
[----:B------:R-:W-:Y:S01]  /*7bb0*/  LOP3.LUT R59, R4, 0x1f, RZ, 0xc, !PT ;  /* 0x0000001f043b7812 */ /* 0x000fe200078e0cff */
[----:B------:R-:W-:Y:S01]  /*7bc0*/  LDS R89, [R49+0x44] ;  /* 0x0000440031597984 */ /* 0x000fe20000000800 */
[----:B------:R-:W-:-:S03]  /*7bd0*/  SHF.R.U32.HI R61, RZ, 0x4, R4 ;  /* 0x00000004ff3d7819 */ /* 0x000fc60000011604 */
[----:B------:R-:W-:Y:S01]  /*7be0*/  LDS R93, [R49+0x48] ;  /* 0x00004800315d7984 */ /* 0x000fe20000000800 */
[----:B------:R-:W-:Y:S01]  /*7bf0*/  LOP3.LUT R62, R61, 0xffffffe, RZ, 0xc0, !PT ;  /* 0x0ffffffe3d3e7812 */ /* 0x000fe200078ec0ff */
[----:B------:R-:W-:Y:S02]  /*7c00*/  IMAD R59, R59, 0x300, R0 ;  /* 0x000003003b3b7824 */ /* 0x000fe400078e0200 */
[----:B------:R-:W-:Y:S02]  /*7c10*/  LDS R86, [R49+0x4c] ;  /* 0x00004c0031567984 */ /* 0x000fe40000000800 */
[----:B------:R-:W-:Y:S01]  /*7c20*/  IMAD.IADD R59, R59, 0x1, -R62 ;  /* 0x000000013b3b7824 */ /* 0x000fe200078e0a3e */
[----:B------:R-:W-:Y:S01]  /*7c30*/  SEL R62, R54, 0xffffffff, P1 ;  /* 0xffffffff363e7807 */ /* 0x000fe20000800000 */
[----:B------:R-:W-:Y:S03]  /*7c40*/  LDS R90, [R49+0x50] ;  /* 0x00005000315a7984 */ /* 0x000fe60000000800 */
[----:B------:R-:W-:Y:S01]  /*7c50*/  LOP3.LUT R57, R62, R57, RZ, 0x3c, !PT ;  /* 0x000000393e397212 */ /* 0x000fe200078e3cff */
[----:B------:R-:W-:Y:S03]  /*7c60*/  LDS R94, [R49+0x54] ;  /* 0x00005400315e7984 */ /* 0x000fe60000000800 */
[C---:B------:R-:W-:Y:S01]  /*7c70*/  ISETP.NE.AND P1, PT, R57.reuse, 0x7fffffff, PT ;  /* 0x7fffffff3900780c */ /* 0x040fe20003f25270 */
[----:B------:R-:W-:Y:S03]  /*7c80*/  LDS R98, [R49+0x58] ;  /* 0x0000580031627984 */ /* 0x000fe60000000800 */
[----:B------:R-:W-:Y:S01]  /*7c90*/  SEL R62, R57, 0x80000000, P1 ;  /* 0x80000000393e7807 */ /* 0x000fe20000800000 */
[----:B------:R-:W-:Y:S01]  /*7ca0*/  LDS R102, [R49+0x5c] ;  /* 0x00005c0031667984 */ /* 0x000fe20000000800 */
[----:B---3--:R-:W-:-:S02]  /*7cb0*/  ISETP.GT.AND P1, PT, R58, -0x1, PT ;  /* 0xffffffff3a00780c */ /* 0x008fc40003f24270 */
[----:B------:R-:W-:Y:S01]  /*7cc0*/  SHF.R.U32.HI R62, RZ, UR14, R62 ;  /* 0x0000000eff3e7c19 */ /* 0x000fe2000801163e */
[----:B------:R-:W-:Y:S01]  /*7cd0*/  LDS R96, [R49+0x60] ;  /* 0x0000600031607984 */ /* 0x000fe20000000800 */
[----:B------:R-:W-:Y:S02]  /*7ce0*/  SEL R65, R54, 0xffffffff, P1 ;  /* 0xffffffff36417807 */ /* 0x000fe40000800000 */
[----:B------:R-:W-:Y:S01]  /*7cf0*/  LOP3.LUT R62, R62, UR13, RZ, 0xc0, !PT ;  /* 0x0000000d3e3e7c12 */ /* 0x000fe2000f8ec0ff */
[----:B------:R-:W-:Y:S01]  /*7d00*/  LDS R101, [R49+0x64] ;  /* 0x0000640031657984 */ /* 0x000fe20000000800 */
[----:B------:R-:W-:Y:S02]  /*7d10*/  LOP3.LUT R58, R65, R58, RZ, 0x3c, !PT ;  /* 0x0000003a413a7212 */ /* 0x000fe400078e3cff */
[----:B------:R-:W-:Y:S01]  /*7d20*/  LOP3.LUT R63, R62, 0x1f, RZ, 0xc, !PT ;  /* 0x0000001f3e3f7812 */ /* 0x000fe200078e0cff */
[----:B------:R-:W-:Y:S01]  /*7d30*/  LDS R104, [R49+0x68] ;  /* 0x0000680031687984 */ /* 0x000fe20000000800 */
[----:B------:R-:W-:-:S02]  /*7d40*/  SHF.R.U32.HI R64, RZ, 0x4, R62 ;  /* 0x00000004ff407819 */ /* 0x000fc4000001163e */
[----:B------:R-:W-:Y:S01]  /*7d50*/  ISETP.NE.AND P1, PT, R58, 0x7fffffff, PT ;  /* 0x7fffffff3a00780c */ /* 0x000fe20003f25270 */
[----:B------:R-:W-:Y:S01]  /*7d60*/  LDS R108, [R49+0x6c] ;  /* 0x00006c00316c7984 */ /* 0x000fe20000000800 */
[----:B------:R-:W-:Y:S01]  /*7d70*/  IMAD R62, R63, 0x300, R0 ;  /* 0x000003003f3e7824 */ /* 0x000fe200078e0200 */
[----:B------:R-:W-:Y:S02]  /*7d80*/  LOP3.LUT R63, R64, 0xffffffe, RZ, 0xc0, !PT ;  /* 0x0ffffffe403f7812 */ /* 0x000fe400078ec0ff */
[----:B------:R-:W-:Y:S01]  /*7d90*/  LDS R112, [R49+0x70] ;  /* 0x0000700031707984 */ /* 0x000fe20000000800 */
[----:B------:R-:W-:Y:S02]  /*7da0*/  SEL R65, R58, 0x80000000, P1 ;  /* 0x800000003a417807 */ /* 0x000fe40000800000 */
[----:B------:R-:W-:Y:S01]  /*7db0*/  IMAD.IADD R62, R62, 0x1, -R63 ;  /* 0x000000013e3e7824 */ /* 0x000fe200078e0a3f */
[----:B------:R-:W-:Y:S01]  /*7dc0*/  LDS R106, [R49+0x74] ;  /* 0x00007400316a7984 */ /* 0x000fe20000000800 */
[----:B------:R-:W-:-:S02]  /*7dd0*/  SHF.R.U32.HI R65, RZ, UR14, R65 ;  /* 0x0000000eff417c19 */ /* 0x000fc40008011641 */
[----:B----4-:R-:W-:Y:S01]  /*7de0*/  ISETP.GT.AND P1, PT, R67, -0x1, PT ;  /* 0xffffffff4300780c */ /* 0x010fe20003f24270 */
[----:B------:R-:W-:Y:S01]  /*7df0*/  LDS R110, [R49+0x78] ;  /* 0x00007800316e7984 */ /* 0x000fe20000000800 */
[----:B------:R-:W-:Y:S02]  /*7e00*/  LOP3.LUT R65, R65, UR13, RZ, 0xc0, !PT ;  /* 0x0000000d41417c12 */ /* 0x000fe4000f8ec0ff */
[----:B------:R-:W-:Y:S01]  /*7e10*/  SEL R66, R54, 0xffffffff, P1 ;  /* 0xffffffff36427807 */ /* 0x000fe20000800000 */
[----:B------:R-:W-:Y:S01]  /*7e20*/  LDS R114, [R49+0x7c] ;  /* 0x00007c0031727984 */ /* 0x000fe20000000800 */
[----:B------:R-:W-:Y:S02]  /*7e30*/  LOP3.LUT R75, R65, 0x1f, RZ, 0xc, !PT ;  /* 0x0000001f414b7812 */ /* 0x000fe400078e0cff */
[----:B------:R-:W-:Y:S01]  /*7e40*/  SHF.R.U32.HI R65, RZ, 0x4, R65 ;  /* 0x00000004ff417819 */ /* 0x000fe20000011641 */
[----:B------:R-:W-:Y:S01]  /*7e50*/  LDS R11, [R49+0x80] ;  /* 0x00008000310b7984 */ /* 0x000fe20000000800 */
[----:B------:R-:W-:-:S02]  /*7e60*/  LOP3.LUT R67, R66, R67, RZ, 0x3c, !PT ;  /* 0x0000004342437212 */ /* 0x000fc400078e3cff */
[----:B------:R-:W-:Y:S01]  /*7e70*/  LOP3.LUT R65, R65, 0xffffffe, RZ, 0xc0, !PT ;  /* 0x0ffffffe41417812 */ /* 0x000fe200078ec0ff */
[----:B------:R-:W-:Y:S01]  /*7e80*/  LDS R10, [R49+0x84] ;  /* 0x00008400310a7984 */ /* 0x000fe20000000800 */
[----:B------:R-:W-:-:S03]  /*7e90*/  ISETP.NE.AND P1, PT, R67, 0x7fffffff, PT ;  /* 0x7fffffff4300780c */ /* 0x000fc60003f25270 */
[----:B------:R-:W-:Y:S01]  /*7ea0*/  LDS R116, [R49+0x88] ;  /* 0x0000880031747984 */ /* 0x000fe20000000800 */
[----:B------:R-:W-:Y:S02]  /*7eb0*/  SEL R66, R67, 0x80000000, P1 ;  /* 0x8000000043427807 */ /* 0x000fe40000800000 */
[----:B-----5:R-:W-:Y:S01]  /*7ec0*/  ISETP.GT.AND P1, PT, R56, -0x1, PT ;  /* 0xffffffff3800780c */ /* 0x020fe20003f24270 */
[----:B------:R-:W-:Y:S01]  /*7ed0*/  LDS R7, [R49+0x8c] ;  /* 0x00008c0031077984 */ /* 0x000fe20000000800 */
[----:B------:R-:W-:-:S03]  /*7ee0*/  SHF.R.U32.HI R66, RZ, UR14, R66 ;  /* 0x0000000eff427c19 */ /* 0x000fc60008011642 */
[----:B------:R-:W-:Y:S01]  /*7ef0*/  LDS R6, [R49+0x90] ;  /* 0x0000900031067984 */ /* 0x000fe20000000800 */
[----:B------:R-:W-:-:S03]  /*7f00*/  LOP3.LUT R66, R66, UR13, RZ, 0xc0, !PT ;  /* 0x0000000d42427c12 */ /* 0x000fc6000f8ec0ff */
[----:B------:R-:W-:Y:S01]  /*7f10*/  LDS R5, [R49+0x94] ;  /* 0x0000940031057984 */ /* 0x000fe20000000800 */
[----:B------:R-:W-:Y:S02]  /*7f20*/  LOP3.LUT R77, R66, 0x1f, RZ, 0xc, !PT ;  /* 0x0000001f424d7812 */ /* 0x000fe400078e0cff */
[----:B------:R-:W-:Y:S01]  /*7f30*/  SHF.R.U32.HI R72, RZ, 0x4, R66 ;  /* 0x00000004ff487819 */ /* 0x000fe20000011642 */
[----:B------:R-:W-:Y:S02]  /*7f40*/  LDS R4, [R49+0x98] ;  /* 0x0000980031047984 */ /* 0x000fe40000000800 */
[----:B------:R-:W-:Y:S01]  /*7f50*/  IMAD R66, R77, 0x300, R0 ;  /* 0x000003004d427824 */ /* 0x000fe200078e0200 */
[----:B------:R-:W-:Y:S06]  /*7f60*/  BAR.SYNC.DEFER_BLOCKING 0x0 ;  /* 0x0000000000007b1d */ /* 0x000fec0000010000 */
[----:B------:R-:W-:Y:S04]  /*7f70*/  STS [R0], RZ ;  /* 0x000000ff00007388 */ /* 0x000fe80000000800 */
        /* <DEDUP_REMOVED lines=32> */
[----:B------:R-:W0:Y:S02]  /*8180*/  LDS.U16 R61, [R59+0x2] ;  /* 0x000002003b3d7984 */ /* 0x000e240000000400 */
[----:B0-----:R-:W-:-:S05]  /*8190*/  VIADD R64, R61, 0x1 ;  /* 0x000000013d407836 */ /* 0x001fca0000000000 */
[----:B------:R0:W-:Y:S04]  /*81a0*/  STS.U16 [R59+0x2], R64 ;  /* 0x000002403b007388 */ /* 0x0001e80000000400 */
[----:B------:R-:W2:Y:S01]  /*81b0*/  LDS.U16 R63, [R62+0x2] ;  /* 0x000002003e3f7984 */ /* 0x000ea20000000400 */
[----:B0-----:R-:W-:-:S04]  /*81c0*/  IMAD R64, R75, 0x300, R0 ;  /* 0x000003004b407824 */ /* 0x001fc800078e0200 */
[----:B------:R-:W-:Y:S02]  /*81d0*/  IMAD.IADD R64, R64, 0x1, -R65 ;  /* 0x0000000140407824 */ /* 0x000fe400078e0a41 */
[----:B--2---:R-:W-:-:S05]  /*81e0*/  VIADD R75, R63, 0x1 ;  /* 0x000000013f4b7836 */ /* 0x004fca0000000000 */
[----:B------:R0:W-:Y:S04]  /*81f0*/  STS.U16 [R62+0x2], R75 ;  /* 0x0000024b3e007388 */ /* 0x0001e80000000400 */
[----:B------:R-:W2:Y:S01]  /*8200*/  LDS.U16 R65, [R64+0x2] ;  /* 0x0000020040417984 */ /* 0x000ea20000000400 */
[----:B0-----:R-:W-:-:S05]  /*8210*/  LOP3.LUT R75, R72, 0xffffffe, RZ, 0xc0, !PT ;  /* 0x0ffffffe484b7812 */ /* 0x001fca00078ec0ff */
[----:B------:R-:W-:Y:S01]  /*8220*/  IMAD.IADD R66, R66, 0x1, -R75 ;  /* 0x0000000142427824 */ /* 0x000fe200078e0a4b */
[----:B------:R-:W-:-:S04]  /*8230*/  SEL R75, R54, 0xffffffff, P1 ;  /* 0xffffffff364b7807 */ /* 0x000fc80000800000 */
[----:B------:R-:W-:-:S04]  /*8240*/  LOP3.LUT R56, R75, R56, RZ, 0x3c, !PT ;  /* 0x000000384b387212 */ /* 0x000fc800078e3cff */
[----:B------:R-:W-:-:S04]  /*8250*/  ISETP.NE.AND P1, PT, R56, 0x7fffffff, PT ;  /* 0x7fffffff3800780c */ /* 0x000fc80003f25270 */
[----:B------:R-:W-:Y:S02]  /*8260*/  SEL R75, R56, 0x80000000, P1 ;  /* 0x80000000384b7807 */ /* 0x000fe40000800000 */
[----:B------:R-:W-:Y:S02]  /*8270*/  ISETP.GT.AND P1, PT, R60, -0x1, PT ;  /* 0xffffffff3c00780c */ /* 0x000fe40003f24270 */
[----:B------:R-:W-:-:S04]  /*8280*/  SHF.R.U32.HI R75, RZ, UR14, R75 ;  /* 0x0000000eff4b7c19 */ /* 0x000fc8000801164b */
[----:B------:R-:W-:-:S04]  /*8290*/  LOP3.LUT R75, R75, UR13, RZ, 0xc0, !PT ;  /* 0x0000000d4b4b7c12 */ /* 0x000fc8000f8ec0ff */
[----:B------:R-:W-:Y:S02]  /*82a0*/  LOP3.LUT R79, R75, 0x1f, RZ, 0xc, !PT ;  /* 0x0000001f4b4f7812 */ /* 0x000fe400078e0cff */
[----:B------:R-:W-:Y:S01]  /*82b0*/  SHF.R.U32.HI R80, RZ, 0x4, R75 ;  /* 0x00000004ff507819 */ /* 0x000fe2000001164b */
[----:B--2---:R-:W-:-:S03]  /*82c0*/  VIADD R77, R65, 0x1 ;  /* 0x00000001414d7836 */ /* 0x004fc60000000000 */
[----:B------:R-:W-:Y:S01]  /*82d0*/  LOP3.LUT R80, R80, 0xffffffe, RZ, 0xc0, !PT ;  /* 0x0ffffffe50507812 */ /* 0x000fe200078ec0ff */
[----:B------:R-:W-:Y:S01]  /*82e0*/  IMAD R75, R79, 0x300, R0 ;  /* 0x000003004f4b7824 */ /* 0x000fe200078e0200 */
[----:B------:R-:W-:Y:S01]  /*82f0*/  SEL R79, R54, 0xffffffff, P1 ;  /* 0xffffffff364f7807 */ /* 0x000fe20000800000 */
[----:B------:R-:W-:Y:S02]  /*8300*/  STS.U16 [R64+0x2], R77 ;  /* 0x0000024d40007388 */ /* 0x000fe40000000400 */
[----:B------:R-:W-:Y:S01]  /*8310*/  IMAD.IADD R75, R75, 0x1, -R80 ;  /* 0x000000014b4b7824 */ /* 0x000fe200078e0a50 */
[----:B------:R-:W-:Y:S01]  /*8320*/  LOP3.LUT R60, R79, R60, RZ, 0x3c, !PT ;  /* 0x0000003c4f3c7212 */ /* 0x000fe200078e3cff */
[----:B------:R-:W0:Y:S03]  /*8330*/  LDS.U16 R72, [R66+0x2] ;  /* 0x0000020042487984 */ /* 0x000e260000000400 */
[----:B------:R-:W-:-:S04]  /*8340*/  ISETP.NE.AND P1, PT, R60, 0x7fffffff, PT ;  /* 0x7fffffff3c00780c */ /* 0x000fc80003f25270 */
[----:B------:R-:W-:Y:S02]  /*8350*/  SEL R79, R60, 0x80000000, P1 ;  /* 0x800000003c4f7807 */ /* 0x000fe40000800000 */
[----:B------:R-:W-:Y:S02]  /*8360*/  ISETP.GT.AND P1, PT, R68, -0x1, PT ;  /* 0xffffffff4400780c */ /* 0x000fe40003f24270 */
        /* <DEDUP_REMOVED lines=8> */
[----:B------:R0:W-:Y:S04]  /*83f0*/  STS.U16 [R66+0x2], R83 ;  /* 0x0000025342007388 */ /* 0x0001e80000000400 */
[----:B------:R-:W2:Y:S01]  /*8400*/  LDS.U16 R77, [R75+0x2] ;  /* 0x000002004b4d7984 */ /* 0x000ea20000000400 */
[----:B0-----:R-:W-:-:S04]  /*8410*/  SEL R83, R54, 0xffffffff, P1 ;  /* 0xffffffff36537807 */ /* 0x001fc80000800000 */
        /* <DEDUP_REMOVED lines=10> */
[C---:B------:R-:W-:Y:S01]  /*84c0*/  ISETP.NE.AND P1, PT, R70.reuse, 0x7fffffff, PT ;  /* 0x7fffffff4600780c */ /* 0x040fe20003f25270 */
[----:B------:R-:W-:Y:S01]  /*84d0*/  IMAD R85, R85, 0x300, R0 ;  /* 0x0000030055557824 */ /* 0x000fe200078e0200 */
[----:B------:R-:W-:Y:S02]  /*84e0*/  LOP3.LUT R92, R83, 0xffffffe, RZ, 0xc0, !PT ;  /* 0x0ffffffe535c7812 */ /* 0x000fe400078ec0ff */
[----:B------:R-:W-:Y:S01]  /*84f0*/  SEL R87, R70, 0x80000000, P1 ;  /* 0x8000000046577807 */ /* 0x000fe20000800000 */
[----:B--2---:R-:W-:Y:S01]  /*8500*/  VIADD R88, R77, 0x1 ;  /* 0x000000014d587836 */ /* 0x004fe20000000000 */
[----:B------:R-:W-:Y:S01]  /*8510*/  ISETP.GT.AND P1, PT, R73, -0x1, PT ;  /* 0xffffffff4900780c */ /* 0x000fe20003f24270 */
[----:B------:R-:W-:Y:S01]  /*8520*/  IMAD.IADD R85, R85, 0x1, -R92 ;  /* 0x0000000155557824 */ /* 0x000fe200078e0a5c */
[----:B------:R-:W-:-:S02]  /*8530*/  SHF.R.U32.HI R87, RZ, UR14, R87 ;  /* 0x0000000eff577c19 */ /* 0x000fc40008011657 */
[----:B------:R-:W-:Y:S02]  /*8540*/  STS.U16 [R75+0x2], R88 ;  /* 0x000002584b007388 */ /* 0x000fe40000000400 */
[----:B------:R-:W-:Y:S02]  /*8550*/  LOP3.LUT R87, R87, UR13, RZ, 0xc0, !PT ;  /* 0x0000000d57577c12 */ /* 0x000fe4000f8ec0ff */
[----:B------:R-:W0:Y:S02]  /*8560*/  LDS.U16 R80, [R79+0x2] ;  /* 0x000002004f507984 */ /* 0x000e240000000400 */
[----:B------:R-:W-:Y:S02]  /*8570*/  LOP3.LUT R91, R87, 0x1f, RZ, 0xc, !PT ;  /* 0x0000001f575b7812 */ /* 0x000fe400078e0cff */
        /* <DEDUP_REMOVED lines=11> */
[----:B------:R-:W-:Y:S01]  /*8630*/  LOP3.LUT R95, R91, 0x1f, RZ, 0xc, !PT ;  /* 0x0000001f5b5f7812 */ /* 0x000fe200078e0cff */
[----:B0-----:R-:W-:Y:S01]  /*8640*/  VIADD R88, R80, 0x1 ;  /* 0x0000000150587836 */ /* 0x001fe20000000000 */
[----:B------:R-:W-:-:S03]  /*8650*/  SHF.R.U32.HI R91, RZ, 0x4, R91 ;  /* 0x00000004ff5b7819 */ /* 0x000fc6000001165b */
[----:B------:R-:W-:Y:S01]  /*8660*/  IMAD R92, R95, 0x300, R0 ;  /* 0x000003005f5c7824 */ /* 0x000fe200078e0200 */
[----:B------:R-:W-:Y:S01]  /*8670*/  STS.U16 [R79+0x2], R88 ;  /* 0x000002584f007388 */ /* 0x000fe20000000400 */
[----:B------:R-:W-:-:S03]  /*8680*/  LOP3.LUT R91, R91, 0xffffffe, RZ, 0xc0, !PT ;  /* 0x0ffffffe5b5b7812 */ /* 0x000fc600078ec0ff */
[----:B------:R-:W0:Y:S02]  /*8690*/  LDS.U16 R83, [R85+0x2] ;  /* 0x0000020055537984 */ /* 0x000e240000000400 */
        /* <DEDUP_REMOVED lines=14> */
[----:B------:R-:W-:Y:S01]  /*8780*/  LOP3.LUT R100, R99, 0xffffffe, RZ, 0xc0, !PT ;  /* 0x0ffffffe63647812 */ /* 0x000fe200078ec0ff */
[----:B--2---:R-:W-:-:S04]  /*8790*/  VIADD R118, R88, 0x1 ;  /* 0x0000000158767836 */ /* 0x004fc80000000000 */
[----:B------:R-:W-:Y:S01]  /*87a0*/  IMAD.IADD R95, R95, 0x1, -R100 ;  /* 0x000000015f5f7824 */ /* 0x000fe200078e0a64 */
[----:B------:R-:W-:Y:S01]  /*87b0*/  SEL R100, R54, 0xffffffff, P1 ;  /* 0xffffffff36647807 */ /* 0x000fe20000800000 */
[----:B------:R-:W-:Y:S03]  /*87c0*/  STS.U16 [R87+0x2], R118 ;  /* 0x0000027657007388 */ /* 0x000fe60000000400 */
        /* <DEDUP_REMOVED lines=10> */
[----:B------:R-:W-:Y:S02]  /*8870*/  LOP3.LUT R105, R105, 0xffffffe, RZ, 0xc0, !PT ;  /* 0x0ffffffe69697812 */ /* 0x000fe400078ec0ff */
[----:B------:R-:W-:-:S03]  /*8880*/  SEL R103, R54, 0xffffffff, P1 ;  /* 0xffffffff36677807 */ /* 0x000fc60000800000 */
[----:B------:R-:W-:Y:S01]  /*8890*/  IMAD.IADD R100, R100, 0x1, -R105 ;  /* 0x0000000164647824 */ /* 0x000fe200078e0a69 */
[----:B------:R-:W-:-:S04]  /*88a0*/  LOP3.LUT R74, R103, R74, RZ, 0x3c, !PT ;  /* 0x0000004a674a7212 */ /* 0x000fc800078e3cff */
[----:B------:R-:W-:-:S04]  /*88b0*/  ISETP.NE.AND P1, PT, R74, 0x7fffffff, PT ;  /* 0x7fffffff4a00780c */ /* 0x000fc80003f25270 */
[----:B------:R-:W-:Y:S01]  /*88c0*/  SEL R103, R74, 0x80000000, P1 ;  /* 0x800000004a677807 */ /* 0x000fe20000800000 */
[----:B0-----:R-:W-:Y:S01]  /*88d0*/  VIADD R99, R91, 0x1 ;  /* 0x000000015b637836 */ /* 0x001fe20000000000 */
[----:B------:R-:W-:Y:S02]  /*88e0*/  ISETP.GT.AND P1, PT, R78, -0x1, PT ;  /* 0xffffffff4e00780c */ /* 0x000fe40003f24270 */
[----:B------:R-:W-:Y:S02]  /*88f0*/  SHF.R.U32.HI R103, RZ, UR14, R103 ;  /* 0x0000000eff677c19 */ /* 0x000fe40008011667 */
[----:B------:R-:W-:Y:S01]  /*8900*/  STS.U16 [R92+0x2], R99 ;  /* 0x000002635c007388 */ /* 0x000fe20000000400 */
[----:B------:R-:W-:Y:S02]  /*8910*/  SEL R107, R54, 0xffffffff, P1 ;  /* 0xffffffff366b7807 */ /* 0x000fe40000800000 */
[----:B------:R-:W-:Y:S01]  /*8920*/  LOP3.LUT R103, R103, UR13, RZ, 0xc0, !PT ;  /* 0x0000000d67677c12 */ /* 0x000fe2000f8ec0ff */
[----:B------:R-:W0:Y:S01]  /*8930*/  LDS.U16 R97, [R95+0x2] ;  /* 0x000002005f617984 */ /* 0x000e220000000400 */
[----:B------:R-:W-:-:S02]  /*8940*/  LOP3.LUT R78, R107, R78, RZ, 0x3c, !PT ;  /* 0x0000004e6b4e7212 */ /* 0x000fc400078e3cff */
[----:B------:R-:W-:Y:S02]  /*8950*/  LOP3.LUT R105, R103, 0x1f, RZ, 0xc, !PT ;  /* 0x0000001f67697812 */ /* 0x000fe400078e0cff */
[----:B------:R-:W-:Y:S02]  /*8960*/  SHF.R.U32.HI R103, RZ, 0x4, R103 ;  /* 0x00000004ff677819 */ /* 0x000fe40000011667 */
[----:B------:R-:W-:Y:S01]  /*8970*/  ISETP.NE.AND P1, PT, R78, 0x7fffffff, PT ;  /* 0x7fffffff4e00780c */ /* 0x000fe20003f25270 */
[----:B------:R-:W-:-:S03]  /*8980*/  IMAD R105, R105, 0x300, R0 ;  /* 0x0000030069697824 */ /* 0x000fc600078e0200 */
        /* <DEDUP_REMOVED lines=11> */
[----:B------:R-:W-:Y:S01]  /*8a40*/  ISETP.NE.AND P1, PT, R82, 0x7fffffff, PT ;  /* 0x7fffffff5200780c */ /* 0x000fe20003f25270 */
[----:B0-----:R-:W-:-:S03]  /*8a50*/  VIADD R118, R97, 0x1 ;  /* 0x0000000161767836 */ /* 0x001fc60000000000 */
[----:B------:R-:W-:Y:S02]  /*8a60*/  SEL R111, R82, 0x80000000, P1 ;  /* 0x80000000526f7807 */ /* 0x000fe40000800000 */
[----:B------:R0:W-:Y:S01]  /*8a70*/  STS.U16 [R95+0x2], R118 ;  /* 0x000002765f007388 */ /* 0x0001e20000000400 */
[----:B------:R-:W-:Y:S02]  /*8a80*/  ISETP.GT.AND P1, PT, R76, -0x1, PT ;  /* 0xffffffff4c00780c */ /* 0x000fe40003f24270 */
[----:B------:R-:W-:Y:S01]  /*8a90*/  SHF.R.U32.HI R111, RZ, UR14, R111 ;  /* 0x0000000eff6f7c19 */ /* 0x000fe2000801166f */
[----:B------:R-:W2:Y:S03]  /*8aa0*/  LDS.U16 R99, [R100+0x2] ;  /* 0x0000020064637984 */ /* 0x000ea60000000400 */
[----:B------:R-:W-:Y:S02]  /*8ab0*/  LOP3.LUT R111, R111, UR13, RZ, 0xc0, !PT ;  /* 0x0000000d6f6f7c12 */ /* 0x000fe4000f8ec0ff */
[----:B0-----:R-:W-:-:S02]  /*8ac0*/  LOP3.LUT R118, R103, 0xffffffe, RZ, 0xc0, !PT ;  /* 0x0ffffffe67767812 */ /* 0x001fc400078ec0ff */
[----:B------:R-:W-:Y:S02]  /*8ad0*/  LOP3.LUT R113, R111, 0x1f, RZ, 0xc, !PT ;  /* 0x0000001f6f717812 */ /* 0x000fe400078e0cff */
[----:B------:R-:W-:Y:S01]  /*8ae0*/  SHF.R.U32.HI R115, RZ, 0x4, R111 ;  /* 0x00000004ff737819 */ /* 0x000fe2000001166f */
[----:B------:R-:W-:Y:S02]  /*8af0*/  IMAD.IADD R105, R105, 0x1, -R118 ;  /* 0x0000000169697824 */ /* 0x000fe400078e0a76 */
[----:B------:R-:W-:Y:S01]  /*8b00*/  IMAD R111, R113, 0x300, R0 ;  /* 0x00000300716f7824 */ /* 0x000fe200078e0200 */
[----:B------:R-:W-:Y:S02]  /*8b10*/  LOP3.LUT R120, R115, 0xffffffe, RZ, 0xc0, !PT ;  /* 0x0ffffffe73787812 */ /* 0x000fe400078ec0ff */
[----:B------:R-:W-:-:S03]  /*8b20*/  SEL R115, R54, 0xffffffff, P1 ;  /* 0xffffffff36737807 */ /* 0x000fc60000800000 */
[----:B------:R-:W-:Y:S01]  /*8b30*/  IMAD.IADD R111, R111, 0x1, -R120 ;  /* 0x000000016f6f7824 */ /* 0x000fe200078e0a78 */
[----:B------:R-:W-:-:S04]  /*8b40*/  LOP3.LUT R76, R115, R76, RZ, 0x3c, !PT ;  /* 0x0000004c734c7212 */ /* 0x000fc800078e3cff */
[----:B------:R-:W-:-:S04]  /*8b50*/  ISETP.NE.AND P1, PT, R76, 0x7fffffff, PT ;  /* 0x7fffffff4c00780c */ /* 0x000fc80003f25270 */
[----:B------:R-:W-:Y:S02]  /*8b60*/  SEL R115, R76, 0x80000000, P1 ;  /* 0x800000004c737807 */ /* 0x000fe40000800000 */
[----:B------:R-:W-:Y:S02]  /*8b70*/  ISETP.GT.AND P1, PT, R81, -0x1, PT ;  /* 0xffffffff5100780c */ /* 0x000fe40003f24270 */
[----:B------:R-:W-:-:S04]  /*8b80*/  SHF.R.U32.HI R115, RZ, UR14, R115 ;  /* 0x0000000eff737c19 */ /* 0x000fc80008011673 */
[----:B------:R-:W-:Y:S01]  /*8b90*/  LOP3.LUT R115, R115, UR13, RZ, 0xc0, !PT ;  /* 0x0000000d73737c12 */ /* 0x000fe2000f8ec0ff */
[----:B--2---:R-:W-:-:S03]  /*8ba0*/  VIADD R109, R99, 0x1 ;  /* 0x00000001636d7836 */ /* 0x004fc60000000000 */
[----:B------:R-:W-:Y:S02]  /*8bb0*/  LOP3.LUT R117, R115, 0x1f, RZ, 0xc, !PT ;  /* 0x0000001f73757812 */ /* 0x000fe400078e0cff */
[----:B------:R-:W-:Y:S01]  /*8bc0*/  SHF.R.U32.HI R119, RZ, 0x4, R115 ;  /* 0x00000004ff777819 */ /* 0x000fe20000011673 */
[----:B------:R-:W-:Y:S02]  /*8bd0*/  STS.U16 [R100+0x2], R109 ;  /* 0x0000026d64007388 */ /* 0x000fe40000000400 */
[----:B------:R-:W-:Y:S02]  /*8be0*/  IMAD R115, R117, 0x300, R0 ;  /* 0x0000030075737824 */ /* 0x000fe400078e0200 */
[----:B------:R-:W0:Y:S02]  /*8bf0*/  LDS.U16 R103, [R105+0x2] ;  /* 0x0000020069677984 */ /* 0x000e240000000400 */
[----:B0-----:R-:W-:-:S05]  /*8c00*/  VIADD R118, R103, 0x1 ;  /* 0x0000000167767836 */ /* 0x001fca0000000000 */
[----:B------:R-:W-:Y:S04]  /*8c10*/  STS.U16 [R105+0x2], R118 ;  /* 0x0000027669007388 */ /* 0x000fe80000000400 */
[----:B------:R-:W0:Y:S02]  /*8c20*/  LDS.U16 R109, [R107+0x2] ;  /* 0x000002006b6d7984 */ /* 0x000e240000000400 */
[----:B0-----:R-:W-:-:S05]  /*8c30*/  VIADD R118, R109, 0x1 ;  /* 0x000000016d767836 */ /* 0x001fca0000000000 */
        /* <DEDUP_REMOVED lines=16> */
[----:B------:R-:W-:Y:S03]  /*8d40*/  STS.U16 [R111+0x2], R120 ;  /* 0x000002786f007388 */ /* 0x000fe60000000400 */
[----:B------:R-:W-:Y:S01]  /*8d50*/  IMAD.IADD R118, R118, 0x1, -R121 ;  /* 0x0000000176767824 */ /* 0x000fe200078e0a79 */
[----:B------:R-:W-:Y:S01]  /*8d60*/  SEL R121, R54, 0xffffffff, P1 ;  /* 0xffffffff36797807 */ /* 0x000fe20000800000 */
[----:B------:R-:W0:Y:S03]  /*8d70*/  LDS.U16 R117, [R115+0x2] ;  /* 0x0000020073757984 */ /* 0x000e260000000400 */
        /* <DEDUP_REMOVED lines=10> */
[----:B------:R-:W-:Y:S02]  /*8e20*/  ISETP.NE.AND P1, PT, R89, 0x7fffffff, PT ;  /* 0x7fffffff5900780c */ /* 0x000fe40003f25270 */
[----:B------:R-:W-:Y:S02]  /*8e30*/  LOP3.LUT R121, R121, 0xffffffe, RZ, 0xc0, !PT ;  /* 0x0ffffffe79797812 */ /* 0x000fe400078ec0ff */
[----:B------:R-:W-:Y:S02]  /*8e40*/  SEL R122, R89, 0x80000000, P1 ;  /* 0x80000000597a7807 */ /* 0x000fe40000800000 */
[----:B------:R-:W-:-:S02]  /*8e50*/  ISETP.GT.AND P1, PT, R93, -0x1, PT ;  /* 0xffffffff5d00780c */ /* 0x000fc40003f24270 */
[----:B------:R-:W-:-:S04]  /*8e60*/  SHF.R.U32.HI R122, RZ, UR14, R122 ;  /* 0x0000000eff7a7c19 */ /* 0x000fc8000801167a */
[----:B------:R-:W-:Y:S01]  /*8e70*/  LOP3.LUT R122, R122, UR13, RZ, 0xc0, !PT ;  /* 0x0000000d7a7a7c12 */ /* 0x000fe2000f8ec0ff */
[----:B0-----:R-:W-:-:S03]  /*8e80*/  VIADD R120, R117, 0x1 ;  /* 0x0000000175787836 */ /* 0x001fc60000000000 */
[----:B------:R-:W-:Y:S02]  /*8e90*/  LOP3.LUT R127, R122, 0x1f, RZ, 0xc, !PT ;  /* 0x0000001f7a7f7812 */ /* 0x000fe400078e0cff */
[----:B------:R0:W-:Y:S01]  /*8ea0*/  STS.U16 [R115+0x2], R120 ;  /* 0x0000027873007388 */ /* 0x0001e20000000400 */
[----:B------:R-:W-:Y:S02]  /*8eb0*/  SHF.R.U32.HI R126, RZ, 0x4, R122 ;  /* 0x00000004ff7e7819 */ /* 0x000fe4000001167a */
[--C-:B------:R-:W-:Y:S01]  /*8ec0*/  IMAD R122, R127, 0x300, R0.reuse ;  /* 0x000003007f7a7824 */ /* 0x100fe200078e0200 */
[----:B------:R-:W2:Y:S01]  /*8ed0*/  LDS.U16 R119, [R118+0x2] ;  /* 0x0000020076777984 */ /* 0x000ea20000000400 */
[----:B0-----:R-:W-:-:S04]  /*8ee0*/  IMAD R120, R123, 0x300, R0 ;  /* 0x000003007b787824 */ /* 0x001fc800078e0200 */
[----:B------:R-:W-:Y:S02]  /*8ef0*/  IMAD.IADD R120, R120, 0x1, -R121 ;  /* 0x0000000178787824 */ /* 0x000fe400078e0a79 */
[----:B--2---:R-:W-:-:S05]  /*8f00*/  VIADD R123, R119, 0x1 ;  /* 0x00000001777b7836 */ /* 0x004fca0000000000 */
[----:B------:R0:W-:Y:S04]  /*8f10*/  STS.U16 [R118+0x2], R123 ;  /* 0x0000027b76007388 */ /* 0x0001e80000000400 */
[----:B------:R-:W2:Y:S01]  /*8f20*/  LDS.U16 R121, [R120+0x2] ;  /* 0x0000020078797984 */ /* 0x000ea20000000400 */
[----:B0-----:R-:W-:Y:S02]  /*8f30*/  LOP3.LUT R123, R126, 0xffffffe, RZ, 0xc0, !PT ;  /* 0x0ffffffe7e7b7812 */ /* 0x001fe400078ec0ff */
[----:B------:R-:W-:-:S03]  /*8f40*/  SEL R126, R54, 0xffffffff, P1 ;  /* 0xffffffff367e7807 */ /* 0x000fc60000800000 */
[----:B------:R-:W-:Y:S01]  /*8f50*/  IMAD.IADD R122, R122, 0x1, -R123 ;  /* 0x000000017a7a7824 */ /* 0x000fe200078e0a7b */
        /* <DEDUP_REMOVED lines=9> */
[----:B------:R-:W-:Y:S01]  /*8ff0*/  SEL R129, R54, 0xffffffff, P1 ;  /* 0xffffffff36817807 */ /* 0x000fe20000800000 */
[----:B--2---:R-:W-:-:S03]  /*9000*/  VIADD R127, R121, 0x1 ;  /* 0x00000001797f7836 */ /* 0x004fc60000000000 */
[----:B------:R-:W-:Y:S02]  /*9010*/  LOP3.LUT R86, R129, R86, RZ, 0x3c, !PT ;  /* 0x0000005681567212 */ /* 0x000fe400078e3cff */
[----:B------:R0:W-:Y:S02]  /*9020*/  STS.U16 [R120+0x2], R127 ;  /* 0x0000027f78007388 */ /* 0x0001e40000000400 */
[----:B------:R-:W-:Y:S02]  /*9030*/  ISETP.NE.AND P1, PT, R86, 0x7fffffff, PT ;  /* 0x7fffffff5600780c */ /* 0x000fe40003f25270 */
[----:B------:R-:W2:Y:S01]  /*9040*/  LDS.U16 R123, [R122+0x2] ;  /* 0x000002007a7b7984 */ /* 0x000ea20000000400 */
[----:B0-----:R-:W-:Y:S02]  /*9050*/  LOP3.LUT R127, R128, 0xffffffe, RZ, 0xc0, !PT ;  /* 0x0ffffffe807f7812 */ /* 0x001fe400078ec0ff */
[----:B------:R-:W-:Y:S02]  /*9060*/  SEL R128, R86, 0x80000000, P1 ;  /* 0x8000000056807807 */ /* 0x000fe40000800000 */
[----:B------:R-:W-:Y:S01]  /*9070*/  ISETP.GT.AND P1, PT, R90, -0x1, PT ;  /* 0xffffffff5a00780c */ /* 0x000fe20003f24270 */
[----:B------:R-:W-:Y:S01]  /*9080*/  IMAD.IADD R126, R126, 0x1, -R127 ;  /* 0x000000017e7e7824 */ /* 0x000fe200078e0a7f */
[----:B------:R-:W-:-:S04]  /*9090*/  SHF.R.U32.HI R128, RZ, UR14, R128 ;  /* 0x0000000eff807c19 */ /* 0x000fc80008011680 */
[----:B------:R-:W-:-:S04]  /*90a0*/  LOP3.LUT R128, R128, UR13, RZ, 0xc0, !PT ;  /* 0x0000000d80807c12 */ /* 0x000fc8000f8ec0ff */
[----:B------:R-:W-:Y:S02]  /*90b0*/  LOP3.LUT R129, R128, 0x1f, RZ, 0xc, !PT ;  /* 0x0000001f80817812 */ /* 0x000fe400078e0cff */
[----:B------:R-:W-:-:S03]  /*90c0*/  SHF.R.U32.HI R130, RZ, 0x4, R128 ;  /* 0x00000004ff827819 */ /* 0x000fc60000011680 */
[----:B------:R-:W-:Y:S01]  /*90d0*/  IMAD R128, R129, 0x300, R0 ;  /* 0x0000030081807824 */ /* 0x000fe200078e0200 */
[----:B------:R-:W-:-:S05]  /*90e0*/  LOP3.LUT R129, R130, 0xffffffe, RZ, 0xc0, !PT ;  /* 0x0ffffffe82817812 */ /* 0x000fca00078ec0ff */
[----:B------:R-:W-:Y:S02]  /*90f0*/  IMAD.IADD R128, R128, 0x1, -R129 ;  /* 0x0000000180807824 */ /* 0x000fe400078e0a81 */
[----:B--2---:R-:W-:-:S05]  /*9100*/  VIADD R131, R123, 0x1 ;  /* 0x000000017b837836 */ /* 0x004fca0000000000 */
        /* <DEDUP_REMOVED lines=73> */
[----:B------:R-:W-:Y:S01]  /*95a0*/  SEL R140, R54, 0xffffffff, P1 ;  /* 0xffffffff368c7807 */ /* 0x000fe20000800000 */
[----:B--2---:R-:W-:Y:S02]  /*95b0*/  VIADD R141, R135, 0x1 ;  /* 0x00000001878d7836 */ /* 0x004fe40000000000 */
[----:B------:R-:W-:Y:S01]  /*95c0*/  IMAD.IADD R138, R138, 0x1, -R139 ;  /* 0x000000018a8a7824 */ /* 0x000fe200078e0a8b */
[----:B------:R-:W-:Y:S02]  /*95d0*/  LOP3.LUT R101, R140, R101, RZ, 0x3c, !PT ;  /* 0x000000658c657212 */ /* 0x000fe400078e3cff */
[----:B------:R-:W-:Y:S02]  /*95e0*/  STS.U16 [R134+0x2], R141 ;  /* 0x0000028d86007388 */ /* 0x000fe40000000400 */
[----:B------:R-:W-:-:S02]  /*95f0*/  ISETP.NE.AND P1, PT, R101, 0x7fffffff, PT ;  /* 0x7fffffff6500780c */ /* 0x000fc40003f25270 */
[----:B------:R-:W0:Y:S02]  /*9600*/  LDS.U16 R137, [R136+0x2] ;  /* 0x0000020088897984 */ /* 0x000e240000000400 */
[----:B------:R-:W-:Y:S02]  /*9610*/  SEL R140, R101, 0x80000000, P1 ;  /* 0x80000000658c7807 */ /* 0x000fe40000800000 */
[----:B------:R-:W-:Y:S02]  /*9620*/  ISETP.GT.AND P1, PT, R104, -0x1, PT ;  /* 0xffffffff6800780c */ /* 0x000fe40003f24270 */
[----:B------:R-:W-:-:S04]  /*9630*/  SHF.R.U32.HI R140, RZ, UR14, R140 ;  /* 0x0000000eff8c7c19 */ /* 0x000fc8000801168c */
[----:B------:R-:W-:-:S04]  /*9640*/  LOP3.LUT R140, R140, UR13, RZ, 0xc0, !PT ;  /* 0x0000000d8c8c7c12 */ /* 0x000fc8000f8ec0ff */
[----:B------:R-:W-:Y:S02]  /*9650*/  LOP3.LUT R143, R140, 0x1f, RZ, 0xc, !PT ;  /* 0x0000001f8c8f7812 */ /* 0x000fe400078e0cff */
[----:B------:R-:W-:-:S03]  /*9660*/  SHF.R.U32.HI R142, RZ, 0x4, R140 ;  /* 0x00000004ff8e7819 */ /* 0x000fc6000001168c */
[----:B------:R-:W-:Y:S01]  /*9670*/  IMAD R140, R143, 0x300, R0 ;  /* 0x000003008f8c7824 */ /* 0x000fe200078e0200 */
[----:B------:R-:W-:-:S04]  /*9680*/  SEL R143, R54, 0xffffffff, P1 ;  /* 0xffffffff368f7807 */ /* 0x000fc80000800000 */
[----:B------:R-:W-:-:S04]  /*9690*/  LOP3.LUT R104, R143, R104, RZ, 0x3c, !PT ;  /* 0x000000688f687212 */ /* 0x000fc800078e3cff */
[----:B------:R-:W-:Y:S01]  /*96a0*/  ISETP.NE.AND P1, PT, R104, 0x7fffffff, PT ;  /* 0x7fffffff6800780c */ /* 0x000fe20003f25270 */
[----:B0-----:R-:W-:-:S05]  /*96b0*/  VIADD R141, R137, 0x1 ;  /* 0x00000001898d7836 */ /* 0x001fca0000000000 */
[----:B------:R0:W-:Y:S04]  /*96c0*/  STS.U16 [R136+0x2], R141 ;  /* 0x0000028d88007388 */ /* 0x0001e80000000400 */
        /* <DEDUP_REMOVED lines=71> */
[----:B------:R-:W-:Y:S01]  /*9b40*/  IMAD.IADD R152, R152, 0x1, -R149 ;  /* 0x0000000198987824 */ /* 0x000fe200078e0a95 */
[----:B------:R-:W-:-:S04]  /*9b50*/  SEL R149, R54, 0xffffffff, P1 ;  /* 0xffffffff36957807 */ /* 0x000fc80000800000 */
[----:B------:R-:W-:-:S04]  /*9b60*/  LOP3.LUT R114, R149, R114, RZ, 0x3c, !PT ;  /* 0x0000007295727212 */ /* 0x000fc800078e3cff */
[----:B------:R-:W-:Y:S01]  /*9b70*/  ISETP.NE.AND P1, PT, R114, 0x7fffffff, PT ;  /* 0x7fffffff7200780c */ /* 0x000fe20003f25270 */
[----:B0-----:R-:W-:-:S05]  /*9b80*/  VIADD R146, R148, 0x1 ;  /* 0x0000000194927836 */ /* 0x001fca0000000000 */
[----:B------:R0:W-:Y:S04]  /*9b90*/  STS.U16 [R147+0x2], R146 ;  /* 0x0000029293007388 */ /* 0x0001e80000000400 */
[----:B------:R-:W2:Y:S01]  /*9ba0*/  LDS.U16 R151, [R150+0x2] ;  /* 0x0000020096977984 */ /* 0x000ea20000000400 */
[----:B0-----:R-:W-:Y:S02]  /*9bb0*/  SEL R146, R114, 0x80000000, P1 ;  /* 0x8000000072927807 */ /* 0x001fe40000800000 */
[----:B------:R-:W-:Y:S02]  /*9bc0*/  ISETP.GT.AND P1, PT, R11, -0x1, PT ;  /* 0xffffffff0b00780c */ /* 0x000fe40003f24270 */
[----:B------:R-:W-:-:S04]  /*9bd0*/  SHF.R.U32.HI R146, RZ, UR14, R146 ;  /* 0x0000000eff927c19 */ /* 0x000fc80008011692 */
[----:B------:R-:W-:-:S04]  /*9be0*/  LOP3.LUT R146, R146, UR13, RZ, 0xc0, !PT ;  /* 0x0000000d92927c12 */ /* 0x000fc8000f8ec0ff */
[----:B------:R-:W-:Y:S02]  /*9bf0*/  LOP3.LUT R149, R146, 0x1f, RZ, 0xc, !PT ;  /* 0x0000001f92957812 */ /* 0x000fe400078e0cff */
[----:B------:R-:W-:-:S04]  /*9c00*/  SHF.R.U32.HI R146, RZ, 0x4, R146 ;  /* 0x00000004ff927819 */ /* 0x000fc80000011692 */
[----:B------:R-:W-:Y:S01]  /*9c10*/  LOP3.LUT R146, R146, 0xffffffe, RZ, 0xc0, !PT ;  /* 0x0ffffffe92927812 */ /* 0x000fe200078ec0ff */
[----:B--2---:R-:W-:-:S05]  /*9c20*/  VIADD R155, R151, 0x1 ;  /* 0x00000001979b7836 */ /* 0x004fca0000000000 */
[----:B------:R0:W-:Y:S04]  /*9c30*/  STS.U16 [R150+0x2], R155 ;  /* 0x0000029b96007388 */ /* 0x0001e80000000400 */
[----:B------:R-:W2:Y:S01]  /*9c40*/  LDS.U16 R153, [R152+0x2] ;  /* 0x0000020098997984 */ /* 0x000ea20000000400 */
[----:B0-----:R-:W-:-:S04]  /*9c50*/  IMAD R155, R149, 0x300, R0 ;  /* 0x00000300959b7824 */ /* 0x001fc800078e0200 */
        /* <DEDUP_REMOVED lines=13> */
[----:B------:R0:W-:Y:S03]  /*9d30*/  STS.U16 [R152+0x2], R149 ;  /* 0x0000029598007388 */ /* 0x0001e60000000400 */
[----:B------:R-:W-:Y:S01]  /*9d40*/  IMAD.IADD R158, R157, 0x1, -R158 ;  /* 0x000000019d9e7824 */ /* 0x000fe200078e0a9e */
        /* <DEDUP_REMOVED lines=15> */
[----:B------:R0:W-:Y:S03]  /*9e40*/  STS.U16 [R155+0x2], R154 ;  /* 0x0000029a9b007388 */ /* 0x0001e60000000400 */
[----:B------:R-:W-:Y:S01]  /*9e50*/  LOP3.LUT R116, R11, R116, RZ, 0x3c, !PT ;  /* 0x000000740b747212 */ /* 0x000fe200078e3cff */
[----:B------:R-:W2:Y:S03]  /*9e60*/  LDS.U16 R159, [R158+0x2] ;  /* 0x000002009e9f7984 */ /* 0x000ea60000000400 */
[----:B------:R-:W-:-:S04]  /*9e70*/  ISETP.NE.AND P1, PT, R116, 0x7fffffff, PT ;  /* 0x7fffffff7400780c */ /* 0x000fc80003f25270 */
[----:B------:R-:W-:Y:S02]  /*9e80*/  SEL R10, R116, 0x80000000, P1 ;  /* 0x80000000740a7807 */ /* 0x000fe40000800000 */
[----:B------:R-:W-:Y:S02]  /*9e90*/  ISETP.GT.AND P1, PT, R7, -0x1, PT ;  /* 0xffffffff0700780c */ /* 0x000fe40003f24270 */
[----:B------:R-:W-:Y:S02]  /*9ea0*/  SHF.R.U32.HI R10, RZ, UR14, R10 ;  /* 0x0000000eff0a7c19 */ /* 0x000fe4000801160a */
[----:B0-----:R-:W-:Y:S02]  /*9eb0*/  SEL R154, R54, 0xffffffff, P1 ;  /* 0xffffffff369a7807 */ /* 0x001fe40000800000 */
        /* <DEDUP_REMOVED lines=10> */
[----:B------:R-:W-:-:S04]  /*9f60*/  SHF.R.U32.HI R7, RZ, UR14, R7 ;  /* 0x0000000eff077c19 */ /* 0x000fc80008011607 */
[----:B------:R-:W-:-:S04]  /*9f70*/  LOP3.LUT R7, R7, UR13, RZ, 0xc0, !PT ;  /* 0x0000000d07077c12 */ /* 0x000fc8000f8ec0ff */
[----:B------:R-:W-:Y:S01]  /*9f80*/  LOP3.LUT R11, R7, 0x1f, RZ, 0xc, !PT ;  /* 0x0000001f070b7812 */ /* 0x000fe200078e0cff */
[----:B--2---:R-:W-:Y:S01]  /*9f90*/  VIADD R157, R159, 0x1 ;  /* 0x000000019f9d7836 */ /* 0x004fe20000000000 */
[----:B------:R-:W-:-:S03]  /*9fa0*/  SHF.R.U32.HI R7, RZ, 0x4, R7 ;  /* 0x00000004ff077819 */ /* 0x000fc60000011607 */
[----:B------:R-:W-:Y:S01]  /*9fb0*/  IMAD R11, R11, 0x300, R0 ;  /* 0x000003000b0b7824 */ /* 0x000fe200078e0200 */
[----:B------:R0:W-:Y:S01]  /*9fc0*/  STS.U16 [R158+0x2], R157 ;  /* 0x0000029d9e007388 */ /* 0x0001e20000000400 */
[----:B------:R-:W-:-:S03]  /*9fd0*/  LOP3.LUT R166, R7, 0xffffffe, RZ, 0xc0, !PT ;  /* 0x0ffffffe07a67812 */ /* 0x000fc600078ec0ff */
[----:B------:R-:W2:Y:S02]  /*9fe0*/  LDS.U16 R162, [R161+0x2] ;  /* 0x00000200a1a27984 */ /* 0x000ea40000000400 */
[----:B------:R-:W-:Y:S01]  /*9ff0*/  IMAD.IADD R166, R11, 0x1, -R166 ;  /* 0x000000010ba67824 */ /* 0x000fe200078e0aa6 */
        /* <DEDUP_REMOVED lines=14> */
[----:B------:R-:W-:Y:S01]  /*a0e0*/  SEL R5, R160, 0x80000000, P1 ;  /* 0x80000000a0057807 */ /* 0x000fe20000800000 */
[----:B--2---:R-:W-:Y:S01]  /*a0f0*/  VIADD R10, R162, 0x1 ;  /* 0x00000001a20a7836 */ /* 0x004fe20000000000 */
[----:B------:R-:W-:Y:S01]  /*a100*/  ISETP.GT.AND P1, PT, R4, -0x1, PT ;  /* 0xffffffff0400780c */ /* 0x000fe20003f24270 */
[----:B------:R-:W-:Y:S01]  /*a110*/  IMAD.IADD R168, R11, 0x1, -R6 ;  /* 0x000000010ba87824 */ /* 0x000fe200078e0a06 */
[----:B------:R-:W-:-:S02]  /*a120*/  SHF.R.U32.HI R5, RZ, UR14, R5 ;  /* 0x0000000eff057c19 */ /* 0x000fc40008011605 */
[----:B------:R-:W-:Y:S01]  /*a130*/  STS.U16 [R161+0x2], R10 ;  /* 0x0000020aa1007388 */ /* 0x000fe20000000400 */
[----:B------:R-:W-:Y:S02]  /*a140*/  SEL R163, R54, 0xffffffff, P1 ;  /* 0xffffffff36a37807 */ /* 0x000fe40000800000 */
[----:B------:R-:W-:Y:S01]  /*a150*/  LOP3.LUT R5, R5, UR13, RZ, 0xc0, !PT ;  /* 0x0000000d05057c12 */ /* 0x000fe2000f8ec0ff */
[----:B------:R-:W0:Y:S01]  /*a160*/  LDS.U16 R165, [R164+0x2] ;  /* 0x00000200a4a57984 */ /* 0x000e220000000400 */
[----:B------:R-:W-:Y:S02]  /*a170*/  LOP3.LUT R163, R163, R4, RZ, 0x3c, !PT ;  /* 0x00000004a3a37212 */ /* 0x000fe400078e3cff */
[----:B------:R-:W-:Y:S02]  /*a180*/  LOP3.LUT R11, R5, 0x1f, RZ, 0xc, !PT ;  /* 0x0000001f050b7812 */ /* 0x000fe400078e0cff */
[----:B------:R-:W-:Y:S02]  /*a190*/  SHF.R.U32.HI R5, RZ, 0x4, R5 ;  /* 0x00000004ff057819 */ /* 0x000fe40000011605 */
[----:B------:R-:W-:Y:S01]  /*a1a0*/  ISETP.NE.AND P1, PT, R163, 0x7fffffff, PT ;  /* 0x7fffffffa300780c */ /* 0x000fe20003f25270 */
[----:B------:R-:W-:Y:S01]  /*a1b0*/  IMAD R11, R11, 0x300, R0 ;  /* 0x000003000b0b7824 */ /* 0x000fe200078e0200 */
[----:B------:R-:W-:-:S02]  /*a1c0*/  LOP3.LUT R170, R5, 0xffffffe, RZ, 0xc0, !PT ;  /* 0x0ffffffe05aa7812 */ /* 0x000fc400078ec0ff */
[----:B------:R-:W-:-:S03]  /*a1d0*/  SEL R4, R163, 0x80000000, P1 ;  /* 0x80000000a3047807 */ /* 0x000fc60000800000 */
[----:B------:R-:W-:Y:S01]  /*a1e0*/  IMAD.IADD R170, R11, 0x1, -R170 ;  /* 0x000000010baa7824 */ /* 0x000fe200078e0aaa */
[----:B------:R-:W-:-:S04]  /*a1f0*/  SHF.R.U32.HI R4, RZ, UR14, R4 ;  /* 0x0000000eff047c19 */ /* 0x000fc80008011604 */
[----:B------:R-:W-:Y:S01]  /*a200*/  LOP3.LUT R4, R4, UR13, RZ, 0xc0, !PT ;  /* 0x0000000d04047c12 */ /* 0x000fe2000f8ec0ff */
[----:B0-----:R-:W-:-:S05]  /*a210*/  VIADD R7, R165, 0x1 ;  /* 0x00000001a5077836 */ /* 0x001fca0000000000 */
[----:B------:R-:W-:Y:S04]  /*a220*/  STS.U16 [R164+0x2], R7 ;  /* 0x00000207a4007388 */ /* 0x000fe80000000400 */
[----:B------:R-:W0:Y:S02]  /*a230*/  LDS.U16 R167, [R166+0x2] ;  /* 0x00000200a6a77984 */ /* 0x000e240000000400 */
[----:B0-----:R-:W-:-:S05]  /*a240*/  VIADD R7, R167, 0x1 ;  /* 0x00000001a7077836 */ /* 0x001fca0000000000 */
[----:B------:R0:W-:Y:S04]  /*a250*/  STS.U16 [R166+0x2], R7 ;  /* 0x00000207a6007388 */ /* 0x0001e80000000400 */
[----:B------:R-:W2:Y:S01]  /*a260*/  LDS.U16 R169, [R168+0x2] ;  /* 0x00000200a8a97984 */ /* 0x000ea20000000400 */
[----:B0-----:R-:W-:Y:S02]  /*a270*/  LOP3.LUT R7, R4, 0x1f, RZ, 0xc, !PT ;  /* 0x0000001f04077812 */ /* 0x001fe400078e0cff */
[----:B------:R-:W-:-:S03]  /*a280*/  SHF.R.U32.HI R4, RZ, 0x4, R4 ;  /* 0x00000004ff047819 */ /* 0x000fc60000011604 */
[----:B------:R-:W-:Y:S01]  /*a290*/  IMAD R7, R7, 0x300, R0 ;  /* 0x0000030007077824 */ /* 0x000fe200078e0200 */
[----:B------:R-:W-:-:S05]  /*a2a0*/  LOP3.LUT R4, R4, 0xffffffe, RZ, 0xc0, !PT ;  /* 0x0ffffffe04047812 */ /* 0x000fca00078ec0ff */
[----:B------:R-:W-:Y:S02]  /*a2b0*/  IMAD.IADD R172, R7, 0x1, -R4 ;  /* 0x0000000107ac7824 */ /* 0x000fe400078e0a04 */
[----:B--2---:R-:W-:-:S05]  /*a2c0*/  VIADD R5, R169, 0x1 ;  /* 0x00000001a9057836 */ /* 0x004fca0000000000 */
[----:B------:R-:W-:Y:S04]  /*a2d0*/  STS.U16 [R168+0x2], R5 ;  /* 0x00000205a8007388 */ /* 0x000fe80000000400 */
        /* <DEDUP_REMOVED lines=17> */
[----:B------:R-:W1:Y:S04]  /*a3f0*/  LDS R184, [R50+0x28] ;  /* 0x0000280032b87984 */ /* 0x000e680000000800 */
[----:B------:R-:W1:Y:S01]  /*a400*/  LDS R185, [R50+0x2c] ;  /* 0x00002c0032b97984 */ /* 0x000e620000000800 */
[----:B0-----:R-:W-:-:S03]  /*a410*/  IMAD.IADD R175, R174, 0x1, R175 ;  /* 0x00000001aeaf7824 */ /* 0x001fc600078e02af */
[----:B------:R-:W0:Y:S01]  /*a420*/  LDS R186, [R50+0x30] ;  /* 0x0000300032ba7984 */ /* 0x000e220000000800 */
[----:B--2---:R-:W-:-:S03]  /*a430*/  IMAD.IADD R176, R176, 0x1, R175 ;  /* 0x00000001b0b07824 */ /* 0x004fc600078e02af */
[----:B------:R-:W2:Y:S01]  /*a440*/  LDS R187, [R50+0x34] ;  /* 0x0000340032bb7984 */ /* 0x000ea20000000800 */
[----:B---3--:R-:W-:-:S03]  /*a450*/  IMAD.IADD R177, R177, 0x1, R176 ;  /* 0x00000001b1b17824 */ /* 0x008fc600078e02b0 */
[----:B------:R-:W3:Y:S01]  /*a460*/  LDS R188, [R50+0x38] ;  /* 0x0000380032bc7984 */ /* 0x000ee20000000800 */
[----:B----4-:R-:W-:-:S03]  /*a470*/  IMAD.IADD R178, R178, 0x1, R177 ;  /* 0x00000001b2b27824 */ /* 0x010fc600078e02b1 */
[----:B------:R-:W4:Y:S01]  /*a480*/  LDS R189, [R50+0x3c] ;  /* 0x00003c0032bd7984 */ /* 0x000f220000000800 */
[----:B-----5:R-:W-:-:S03]  /*a490*/  IMAD.IADD R179, R179, 0x1, R178 ;  /* 0x00000001b3b37824 */ /* 0x020fc600078e02b2 */
[----:B------:R-:W5:Y:S01]  /*a4a0*/  LDS R190, [R50+0x40] ;  /* 0x0000400032be7984 */ /* 0x000f620000000800 */
[----:B-1----:R-:W-:-:S03]  /*a4b0*/  IMAD.IADD R180, R180, 0x1, R179 ;  /* 0x00000001b4b47824 */ /* 0x002fc600078e02b3 */
[----:B------:R-:W1:Y:S01]  /*a4c0*/  LDS R191, [R50+0x44] ;  /* 0x0000440032bf7984 */ /* 0x000e620000000800 */
[----:B------:R-:W-:-:S03]  /*a4d0*/  IMAD.IADD R181, R181, 0x1, R180 ;  /* 0x00000001b5b57824 */ /* 0x000fc600078e02b4 */
        /* <DEDUP_REMOVED lines=29> */
[----:B------:R-:W-:-:S04]  /*a6b0*/  IMAD.IADD R196, R196, 0x1, R195 ;  /* 0x00000001c4c47824 */ /* 0x000fc800078e02c3 */
[----:B0-----:R-:W-:-:S04]  /*a6c0*/  IMAD.IADD R197, R197, 0x1, R196 ;  /* 0x00000001c5c57824 */ /* 0x001fc800078e02c4 */
[----:B--2---:R-:W-:-:S04]  /*a6d0*/  IMAD.IADD R198, R198, 0x1, R197 ;  /* 0x00000001c6c67824 */ /* 0x004fc800078e02c5 */
[----:B---3--:R-:W-:-:S04]  /*a6e0*/  IMAD.IADD R199, R199, 0x1, R198 ;  /* 0x00000001c7c77824 */ /* 0x008fc800078e02c6 */
[----:B----4-:R-:W-:-:S04]  /*a6f0*/  IMAD.IADD R200, R200, 0x1, R199 ;  /* 0x00000001c8c87824 */ /* 0x010fc800078e02c7 */
[----:B-----5:R-:W-:-:S04]  /*a700*/  IMAD.IADD R201, R201, 0x1, R200 ;  /* 0x00000001c9c97824 */ /* 0x020fc800078e02c8 */
[----:B-1----:R-:W-:-:S04]  /*a710*/  IMAD.IADD R202, R202, 0x1, R201 ;  /* 0x00000001caca7824 */ /* 0x002fc800078e02c9 */
[----:B------:R-:W-:-:S04]  /*a720*/  IMAD.IADD R203, R203, 0x1, R202 ;  /* 0x00000001cbcb7824 */ /* 0x000fc800078e02ca */
[----:B------:R-:W-:-:S04]  /*a730*/  IMAD.IADD R204, R204, 0x1, R203 ;  /* 0x00000001cccc7824 */ /* 0x000fc800078e02cb */
[----:B------:R-:W-:-:S04]  /*a740*/  IMAD.IADD R205, R205, 0x1, R204 ;  /* 0x00000001cdcd7824 */ /* 0x000fc800078e02cc */
[----:B------:R-:W-:-:S05]  /*a750*/  IMAD.IADD R206, R4, 0x1, R205 ;  /* 0x0000000104ce7824 */ /* 0x000fca00078e02cd */
        /* <DEDUP_REMOVED lines=8> */
[----:B------:R-:W0:Y:S02]  /*a7e0*/  SHFL.UP P1, R207, R208, 0x10, RZ ;  /* 0x06000000d0cf7989 */ /* 0x000e2400000200ff */
[----:B0-----:R-:W-:Y:S01]  /*a7f0*/  @P1 IMAD.IADD R207, R208, 0x1, R207 ;  /* 0x00000001d0cf1824 */ /* 0x001fe200078e02cf */
[----:B------:R-:W-:-:S04]  /*a800*/  ISETP.NE.AND P1, PT, R45, 0x1, PT ;  /* 0x000000012d00780c */ /* 0x000fc80003f25270 */
[----:B------:R0:W-:Y:S01]  /*a810*/  @!P2 STS [R47+0x6300], R207 ;  /* 0x006300cf2f00a388 */ /* 0x0001e20000000800 */
[----:B------:R-:W-:Y:S01]  /*a820*/  BAR.SYNC.DEFER_BLOCKING 0x0 ;  /* 0x0000000000007b1d */ /* 0x000fe20000010000 */
[----:B------:R-:W-:Y:S01]  /*a830*/  ISETP.GT.U32.AND P2, PT, R125, 0x1f, PT ;  /* 0x0000001f7d00780c */ /* 0x000fe20003f44070 */
[----:B0-----:R-:W-:-:S04]  /*a840*/  IMAD.IADD R207, R207, 0x1, -R206 ;  /* 0x00000001cfcf7824 */ /* 0x001fc800078e0ace */
[----:B------:R-:W0:Y:S04]  /*a850*/  LDS.128 R4, [UR4+0x6300] ;  /* 0x00630004ff047984 */ /* 0x000e280008000c00 */
[----:B------:R-:W1:Y:S01]  /*a860*/  LDS.64 R10, [UR4+0x6310] ;  /* 0x00631004ff0a7984 */ /* 0x000e620008000a00 */
[C---:B0-----:R-:W-:Y:S01]  /*a870*/  SEL R13, R4.reuse, R13, !P1 ;  /* 0x0000000d040d7207 */ /* 0x041fe20004800000 */
[----:B------:R-:W-:Y:S01]  /*a880*/  IMAD.IADD R5, R4, 0x1, R5 ;  /* 0x0000000104057824 */ /* 0x000fe200078e0205 */
[----:B------:R-:W-:-:S03]  /*a890*/  ISETP.NE.AND P1, PT, R45, 0x2, PT ;  /* 0x000000022d00780c */ /* 0x000fc60003f25270 */
[----:B------:R-:W-:Y:S01]  /*a8a0*/  IMAD.IADD R6, R6, 0x1, R5 ;  /* 0x0000000106067824 */ /* 0x000fe200078e0205 */
[----:B------:R-:W-:Y:S02]  /*a8b0*/  SEL R13, R5, R13, !P1 ;  /* 0x0000000d050d7207 */ /* 0x000fe40004800000 */
[----:B------:R-:W-:Y:S01]  /*a8c0*/  ISETP.NE.AND P1, PT, R45, 0x3, PT ;  /* 0x000000032d00780c */ /* 0x000fe20003f25270 */
[----:B------:R-:W-:-:S03]  /*a8d0*/  IMAD.IADD R7, R7, 0x1, R6 ;  /* 0x0000000107077824 */ /* 0x000fc600078e0206 */
[----:B------:R-:W-:Y:S01]  /*a8e0*/  SEL R13, R6, R13, !P1 ;  /* 0x0000000d060d7207 */ /* 0x000fe20004800000 */
[----:B-1----:R-:W-:Y:S01]  /*a8f0*/  IMAD.IADD R10, R7, 0x1, R10 ;  /* 0x00000001070a7824 */ /* 0x002fe200078e020a */
[----:B------:R-:W-:Y:S02]  /*a900*/  ISETP.NE.AND P1, PT, R9, RZ, PT ;  /* 0x000000ff0900720c */ /* 0x000fe40003f25270 */
[----:B------:R-:W-:Y:S01]  /*a910*/  SEL R13, R7, R13, !P3 ;  /* 0x0000000d070d7207 */ /* 0x000fe20005800000 */
[----:B------:R-:W-:Y:S01]  /*a920*/  IMAD.IADD R11, R11, 0x1, R10 ;  /* 0x000000010b0b7824 */ /* 0x000fe200078e020a */
[----:B------:R-:W-:Y:S02]  /*a930*/  ISETP.GT.U32.OR P3, PT, R125, 0x1f, P1 ;  /* 0x0000001f7d00780c */ /* 0x000fe40000f64470 */
[----:B------:R-:W-:Y:S02]  /*a940*/  SEL R4, R207, RZ, P1 ;  /* 0x000000ffcf047207 */ /* 0x000fe40000800000 */
[----:B------:R-:W-:-:S02]  /*a950*/  SEL R13, R10, R13, !P4 ;  /* 0x0000000d0a0d7207 */ /* 0x000fc40006000000 */
[----:B------:R-:W-:-:S03]  /*a960*/  ISETP.NE.AND P1, PT, R125, RZ, PT ;  /* 0x000000ff7d00720c */ /* 0x000fc60003f25270 */
[----:B------:R-:W-:-:S04]  /*a970*/  @P2 IMAD.IADD R207, R13, 0x1, R4 ;  /* 0x000000010dcf2824 */ /* 0x000fc800078e0204 */
[----:B------:R-:W-:-:S05]  /*a980*/  @!P3 IMAD.U32 R207, R11, 0x10000, RZ ;  /* 0x000100000bcfb824 */ /* 0x000fca00078e00ff */
[----:B------:R-:W-:Y:S01]  /*a990*/  @!P3 STS [UR4+0x6320], R207 ;  /* 0x006320cfff00b988 */ /* 0x000fe20008000804 */
[----:B------:R-:W-:Y:S06]  /*a9a0*/  BAR.SYNC.DEFER_BLOCKING 0x0 ;  /* 0x0000000000007b1d */ /* 0x000fec0000010000 */
[----:B------:R-:W0:Y:S02]  /*a9b0*/  @P1 LDS R4, [UR4+0x6320] ;  /* 0x00632004ff041984 */ /* 0x000e240008000800 */
[----:B0-----:R-:W-:Y:S01]  /*a9c0*/  @P1 IMAD.IADD R207, R207, 0x1, R4 ;  /* 0x00000001cfcf1824 */ /* 0x001fe200078e0204 */
[----:B------:R-:W-:-:S03]  /*a9d0*/  ISETP.GT.U32.AND P1, PT, R125, 0x3f, PT ;  /* 0x0000003f7d00780c */ /* 0x000fc60003f24070 */
[--C-:B------:R-:W-:Y:S01]  /*a9e0*/  IMAD.IADD R5, R174, 0x1, R207.reuse ;  /* 0x00000001ae057824 */ /* 0x100fe200078e02cf */
[----:B------:R-:W-:Y:S01]  /*a9f0*/  STS [R50], R207 ;  /* 0x000000cf32007388 */ /* 0x000fe20000000800 */
        /* <DEDUP_REMOVED lines=45> */
[----:B------:R-:W-:Y:S02]  /*acd0*/  IMAD.IADD R205, R205, 0x1, R207 ;  /* 0x00000001cdcd7824 */ /* 0x000fe400078e02cf */
[----:B------:R-:W-:Y:S01]  /*ace0*/  @!P1 IMAD.MOV.U32 R8, RZ, RZ, 0x1d40 ;  /* 0x00001d40ff089424 */ /* 0x000fe200078e00ff */
        /* <DEDUP_REMOVED lines=22> */
[----:B------:R2:W3:Y:S04]  /*ae50*/  LDS.U16 R6, [R64+0x2] ;  /* 0x0000020040067984 */ /* 0x0004e80000000400 */
[----:B------:R-:W4:Y:S04]  /*ae60*/  LDS.U16 R10, [R75+0x2] ;  /* 0x000002004b0a7984 */ /* 0x000f280000000400 */
[----:B------:R-:W5:Y:S04]  /*ae70*/  LDS.U16 R79, [R79+0x2] ;  /* 0x000002004f4f7984 */ /* 0x000f680000000400 */
[----:B------:R-:W5:Y:S04]  /*ae80*/  LDS.U16 R174, [R85+0x2] ;  /* 0x0000020055ae7984 */ /* 0x000f680000000400 */
[----:B------:R-:W5:Y:S04]  /*ae90*/  LDS.U16 R87, [R87+0x2] ;  /* 0x0000020057577984 */ /* 0x000f680000000400 */
[----:B------:R-:W5:Y:S04]  /*aea0*/  LDS.U16 R92, [R92+0x2] ;  /* 0x000002005c5c7984 */ /* 0x000f680000000400 */
[----:B------:R-:W5:Y:S04]  /*aeb0*/  LDS.U16 R176, [R95+0x2] ;  /* 0x000002005fb07984 */ /* 0x000f680000000400 */
[----:B------:R-:W5:Y:S01]  /*aec0*/  LDS.U16 R100, [R100+0x2] ;  /* 0x0000020064647984 */ /* 0x000f620000000400 */
[----:B0-----:R-:W-:-:S03]  /*aed0*/  IMAD.IADD R5, R72, 0x1, R5 ;  /* 0x0000000148057824 */ /* 0x001fc600078e0205 */
[----:B------:R-:W0:Y:S01]  /*aee0*/  LDS.U16 R178, [R105+0x2] ;  /* 0x0000020069b27984 */ /* 0x000e220000000400 */
[----:B-1----:R-:W-:-:S03]  /*aef0*/  IMAD.IADD R4, R61, 0x1, R4 ;  /* 0x000000013d047824 */ /* 0x002fc600078e0204 */
[----:B------:R-:W1:Y:S01]  /*af00*/  LDS.U16 R180, [R107+0x2] ;  /* 0x000002006bb47984 */ /* 0x000e620000000400 */
[----:B--2---:R-:W-:Y:S01]  /*af10*/  IMAD.IADD R64, R63, 0x1, R62 ;  /* 0x000000013f407824 */ /* 0x004fe200078e023e */
[----:B------:R-:W-:Y:S01]  /*af20*/  LEA R62, R4, UR4, 0x2 ;  /* 0x00000004043e7c11 */ /* 0x000fe2000f8e10ff */
[----:B------:R-:W-:Y:S01]  /*af30*/  @!P1 IMAD.IADD R63, R46, 0x1, -R51 ;  /* 0x000000012e3f9824 */ /* 0x000fe200078e0a33 */
[----:B------:R-:W2:Y:S01]  /*af40*/  LDS.U16 R182, [R111+0x2] ;  /* 0x000002006fb67984 */ /* 0x000ea20000000400 */
[----:B---3--:R-:W-:Y:S01]  /*af50*/  IMAD.IADD R65, R65, 0x1, R6 ;  /* 0x0000000141417824 */ /* 0x008fe200078e0206 */
[----:B------:R-:W-:Y:S02]  /*af60*/  LEA R64, R64, UR4, 0x2 ;  /* 0x0000000440407c11 */ /* 0x000fe4000f8e10ff */
[----:B------:R-:W3:Y:S01]  /*af70*/  LDS.U16 R66, [R115+0x2] ;  /* 0x0000020073427984 */ /* 0x000ee20000000400 */
[----:B----4-:R-:W-:Y:S01]  /*af80*/  IMAD.IADD R10, R77, 0x1, R10 ;  /* 0x000000014d0a7824 */ /* 0x010fe200078e020a */
[----:B------:R-:W-:-:S02]  /*af90*/  LEA R65, R65, UR4, 0x2 ;  /* 0x0000000441417c11 */ /* 0x000fc4000f8e10ff */
[----:B------:R-:W4:Y:S01]  /*afa0*/  LDS.U16 R118, [R118+0x2] ;  /* 0x0000020076767984 */ /* 0x000f220000000400 */
[----:B-----5:R-:W-:Y:S01]  /*afb0*/  IMAD.IADD R77, R80, 0x1, R79 ;  /* 0x00000001504d7824 */ /* 0x020fe200078e024f */
[----:B------:R-:W-:Y:S02]  /*afc0*/  LEA R75, R10, UR4, 0x2 ;  /* 0x000000040a4b7c11 */ /* 0x000fe4000f8e10ff */
[----:B------:R-:W5:Y:S01]  /*afd0*/  LDS.U16 R120, [R120+0x2] ;  /* 0x0000020078787984 */ /* 0x000f620000000400 */
[----:B------:R-:W-:Y:S01]  /*afe0*/  IMAD.IADD R79, R83, 0x1, R174 ;  /* 0x00000001534f7824 */ /* 0x000fe200078e02ae */
[----:B------:R-:W-:Y:S02]  /*aff0*/  LEA R77, R77, UR4, 0x2 ;  /* 0x000000044d4d7c11 */ /* 0x000fe4000f8e10ff */
[----:B------:R-:W5:Y:S01]  /*b000*/  LDS.U16 R122, [R122+0x2] ;  /* 0x000002007a7a7984 */ /* 0x000f620000000400 */
[----:B------:R-:W-:Y:S01]  /*b010*/  IMAD.IADD R83, R88, 0x1, R87 ;  /* 0x0000000158537824 */ /* 0x000fe200078e0257 */
[----:B------:R-:W-:-:S02]  /*b020*/  LEA R79, R79, UR4, 0x2 ;  /* 0x000000044f4f7c11 */ /* 0x000fc4000f8e10ff */
[----:B------:R-:W5:Y:S01]  /*b030*/  LDS.U16 R126, [R126+0x2] ;  /* 0x000002007e7e7984 */ /* 0x000f620000000400 */
[----:B------:R-:W-:Y:S01]  /*b040*/  IMAD.IADD R72, R91, 0x1, R92 ;  /* 0x000000015b487824 */ /* 0x000fe200078e025c */
        /* <DEDUP_REMOVED lines=8> */
[----:B0-----:R-:W-:Y:S01]  /*b0d0*/  IMAD.IADD R178, R103, 0x1, R178 ;  /* 0x0000000167b27824 */ /* 0x001fe200078e02b2 */
[----:B------:R-:W-:Y:S02]  /*b0e0*/  LEA R88, R88, UR4, 0x2 ;  /* 0x0000000458587c11 */ /* 0x000fe4000f8e10ff */
[----:B------:R-:W0:Y:S01]  /*b0f0*/  LDS.U16 R134, [R134+0x2] ;  /* 0x0000020086867984 */ /* 0x000e220000000400 */
[----:B-1----:R-:W-:-:S03]  /*b100*/  IMAD.IADD R85, R109, 0x1, R180 ;  /* 0x000000016d557824 */ /* 0x002fc600078e02b4 */
[----:B------:R-:W1:Y:S01]  /*b110*/  LDS.U16 R136, [R136+0x2] ;  /* 0x0000020088887984 */ /* 0x000e620000000400 */
[----:B--2---:R-:W-:Y:S01]  /*b120*/  IMAD.IADD R87, R113, 0x1, R182 ;  /* 0x0000000171577824 */ /* 0x004fe200078e02b6 */
[----:B------:R-:W-:Y:S02]  /*b130*/  LEA R85, R85, UR4, 0x2 ;  /* 0x0000000455557c11 */ /* 0x000fe4000f8e10ff */
[----:B------:R-:W2:Y:S01]  /*b140*/  LDS.U16 R138, [R138+0x2] ;  /* 0x000002008a8a7984 */ /* 0x000ea20000000400 */
[----:B---3--:R-:W-:Y:S01]  /*b150*/  IMAD.IADD R117, R117, 0x1, R66 ;  /* 0x0000000175757824 */ /* 0x008fe200078e0242 */
[----:B------:R-:W-:Y:S02]  /*b160*/  LEA R66, R5, UR4, 0x2 ;  /* 0x0000000405427c11 */ /* 0x000fe4000f8e10ff */
[----:B------:R-:W3:Y:S01]  /*b170*/  LDS.U16 R140, [R140+0x2] ;  /* 0x000002008c8c7984 */ /* 0x000ee20000000400 */
[----:B----4-:R-:W-:Y:S01]  /*b180*/  IMAD.IADD R118, R119, 0x1, R118 ;  /* 0x0000000177767824 */ /* 0x010fe200078e0276 */
[----:B------:R-:W-:-:S02]  /*b190*/  LEA R87, R87, UR4, 0x2 ;  /* 0x0000000457577c11 */ /* 0x000fc4000f8e10ff */
[----:B------:R-:W4:Y:S01]  /*b1a0*/  LDS.U16 R142, [R142+0x2] ;  /* 0x000002008e8e7984 */ /* 0x000f220000000400 */
[----:B-----5:R-:W-:-:S03]  /*b1b0*/  IMAD.IADD R91, R121, 0x1, R120 ;  /* 0x00000001795b7824 */ /* 0x020fc600078e0278 */
[----:B------:R-:W5:Y:S01]  /*b1c0*/  LDS.U16 R144, [R144+0x2] ;  /* 0x0000020090907984 */ /* 0x000f620000000400 */
[----:B------:R-:W-:Y:S01]  /*b1d0*/  IMAD.IADD R122, R123, 0x1, R122 ;  /* 0x000000017b7a7824 */ /* 0x000fe200078e027a */
[----:B------:R-:W-:Y:S02]  /*b1e0*/  LEA R91, R91, UR4, 0x2 ;  /* 0x000000045b5b7c11 */ /* 0x000fe4000f8e10ff */
[----:B------:R-:W5:Y:S01]  /*b1f0*/  LDS.U16 R147, [R147+0x2] ;  /* 0x0000020093937984 */ /* 0x000f620000000400 */
[----:B------:R-:W-:-:S03]  /*b200*/  IMAD.IADD R92, R127, 0x1, R126 ;  /* 0x000000017f5c7824 */ /* 0x000fc600078e027e */
[----:B------:R-:W5:Y:S01]  /*b210*/  LDS.U16 R150, [R150+0x2] ;  /* 0x0000020096967984 */ /* 0x000f620000000400 */
[----:B------:R-:W-:Y:S01]  /*b220*/  IMAD.IADD R128, R129, 0x1, R128 ;  /* 0x0000000181807824 */ /* 0x000fe200078e0280 */
[----:B------:R-:W-:Y:S02]  /*b230*/  LEA R92, R92, UR4, 0x2 ;  /* 0x000000045c5c7c11 */ /* 0x000fe4000f8e10ff */
[----:B------:R-:W5:Y:S01]  /*b240*/  LDS.U16 R152, [R152+0x2] ;  /* 0x0000020098987984 */ /* 0x000f620000000400 */
[----:B------:R-:W-:-:S03]  /*b250*/  IMAD.IADD R130, R131, 0x1, R130 ;  /* 0x0000000183827824 */ /* 0x000fc600078e0282 */
[----:B------:R-:W5:Y:S01]  /*b260*/  LDS.U16 R155, [R155+0x2] ;  /* 0x000002009b9b7984 */ /* 0x000f620000000400 */
[----:B------:R-:W-:-:S03]  /*b270*/  IMAD.IADD R95, R133, 0x1, R132 ;  /* 0x00000001855f7824 */ /* 0x000fc600078e0284 */
[----:B------:R-:W5:Y:S01]  /*b280*/  LDS.U16 R158, [R158+0x2] ;  /* 0x000002009e9e7984 */ /* 0x000f620000000400 */
[----:B0-----:R-:W-:Y:S01]  /*b290*/  IMAD.IADD R97, R135, 0x1, R134 ;  /* 0x0000000187617824 */ /* 0x001fe200078e0286 */
[----:B------:R-:W-:Y:S02]  /*b2a0*/  LEA R95, R95, UR4, 0x2 ;  /* 0x000000045f5f7c11 */ /* 0x000fe4000f8e10ff */
[----:B------:R-:W0:Y:S01]  /*b2b0*/  LDS.U16 R161, [R161+0x2] ;  /* 0x00000200a1a17984 */ /* 0x000e220000000400 */
[----:B-1----:R-:W-:Y:S01]  /*b2c0*/  IMAD.IADD R99, R137, 0x1, R136 ;  /* 0x0000000189637824 */ /* 0x002fe200078e0288 */
[----:B------:R-:W-:Y:S02]  /*b2d0*/  LEA R97, R97, UR4, 0x2 ;  /* 0x0000000461617c11 */ /* 0x000fe4000f8e10ff */
[----:B------:R-:W1:Y:S01]  /*b2e0*/  LDS.U16 R164, [R164+0x2] ;  /* 0x00000200a4a47984 */ /* 0x000e620000000400 */
[----:B--2---:R-:W-:Y:S01]  /*b2f0*/  IMAD.IADD R138, R139, 0x1, R138 ;  /* 0x000000018b8a7824 */ /* 0x004fe200078e028a */
[----:B------:R-:W-:-:S02]  /*b300*/  LEA R99, R99, UR4, 0x2 ;  /* 0x0000000463637c11 */ /* 0x000fc4000f8e10ff */
[----:B------:R-:W2:Y:S01]  /*b310*/  LDS.U16 R166, [R166+0x2] ;  /* 0x00000200a6a67984 */ /* 0x000ea20000000400 */
[----:B---3--:R-:W-:-:S03]  /*b320*/  IMAD.IADD R140, R141, 0x1, R140 ;  /* 0x000000018d8c7824 */ /* 0x008fc600078e028c */
[----:B------:R-:W3:Y:S01]  /*b330*/  LDS.U16 R168, [R168+0x2] ;  /* 0x00000200a8a87984 */ /* 0x000ee20000000400 */
[----:B----4-:R-:W-:-:S03]  /*b340*/  IMAD.IADD R142, R143, 0x1, R142 ;  /* 0x000000018f8e7824 */ /* 0x010fc600078e028e */
[----:B------:R-:W4:Y:S01]  /*b350*/  LDS.U16 R170, [R170+0x2] ;  /* 0x00000200aaaa7984 */ /* 0x000f220000000400 */
[----:B-----5:R-:W-:-:S03]  /*b360*/  IMAD.IADD R144, R145, 0x1, R144 ;  /* 0x0000000191907824 */ /* 0x020fc600078e0290 */
[----:B------:R-:W5:Y:S01]  /*b370*/  LDS.U16 R172, [R172+0x2] ;  /* 0x00000200acac7984 */ /* 0x000f620000000400 */
[----:B------:R-:W-:Y:S01]  /*b380*/  IMAD.IADD R103, R148, 0x1, R147 ;  /* 0x0000000194677824 */ /* 0x000fe200078e0293 */
[----:B------:R-:W-:Y:S01]  /*b390*/  BAR.SYNC.DEFER_BLOCKING 0x0 ;  /* 0x0000000000007b1d */ /* 0x000fe20000010000 */
[----:B------:R-:W-:-:S03]  /*b3a0*/  IMAD.IADD R105, R151, 0x1, R150 ;  /* 0x0000000197697824 */ /* 0x000fc600078e0296 */
[----:B------:R-:W-:Y:S01]  /*b3b0*/  LEA R103, R103, UR4, 0x2 ;  /* 0x0000000467677c11 */ /* 0x000fe2000f8e10ff */
[----:B------:R-:W-:Y:S01]  /*b3c0*/  IMAD.IADD R107, R153, 0x1, R152 ;  /* 0x00000001996b7824 */ /* 0x000fe200078e0298 */
[----:B------:R-:W-:Y:S01]  /*b3d0*/  LEA R105, R105, UR4, 0x2 ;  /* 0x0000000469697c11 */ /* 0x000fe2000f8e10ff */
[----:B------:R-:W-:-:S03]  /*b3e0*/  IMAD.IADD R109, R156, 0x1, R155 ;  /* 0x000000019c6d7824 */ /* 0x000fc600078e029b */
[----:B------:R-:W-:Y:S01]  /*b3f0*/  LEA R107, R107, UR4, 0x2 ;  /* 0x000000046b6b7c11 */ /* 0x000fe2000f8e10ff */
[----:B------:R-:W-:Y:S01]  /*b400*/  IMAD.IADD R111, R159, 0x1, R158 ;  /* 0x000000019f6f7824 */ /* 0x000fe200078e029e */
[----:B------:R-:W-:Y:S01]  /*b410*/  LEA R109, R109, UR4, 0x2 ;  /* 0x000000046d6d7c11 */ /* 0x000fe2000f8e10ff */
[----:B0-----:R-:W-:-:S03]  /*b420*/  IMAD.IADD R161, R162, 0x1, R161 ;  /* 0x00000001a2a17824 */ /* 0x001fc600078e02a1 */
[----:B------:R-:W-:Y:S01]  /*b430*/  LEA R111, R111, UR4, 0x2 ;  /* 0x000000046f6f7c11 */ /* 0x000fe2000f8e10ff */
[----:B-1----:R-:W-:Y:S01]  /*b440*/  IMAD.IADD R164, R165, 0x1, R164 ;  /* 0x00000001a5a47824 */ /* 0x002fe200078e02a4 */
[----:B------:R-:W-:Y:S01]  /*b450*/  @!P1 STS [R0], R51 ;  /* 0x0000003300009388 */ /* 0x000fe20000000800 */
[----:B--2---:R-:W-:Y:S01]  /*b460*/  IMAD.IADD R113, R167, 0x1, R166 ;  /* 0x00000001a7717824 */ /* 0x004fe200078e02a6 */
[----:B------:R-:W-:Y:S01]  /*b470*/  BAR.SYNC.DEFER_BLOCKING 0x0 ;  /* 0x0000000000007b1d */ /* 0x000fe20000010000 */
[----:B---3--:R-:W-:-:S03]  /*b480*/  IMAD.IADD R168, R169, 0x1, R168 ;  /* 0x00000001a9a87824 */ /* 0x008fc600078e02a8 */
[----:B------:R-:W-:Y:S01]  /*b490*/  LEA R113, R113, UR4, 0x2 ;  /* 0x0000000471717c11 */ /* 0x000fe2000f8e10ff */
[----:B----4-:R-:W-:Y:S02]  /*b4a0*/  IMAD.IADD R115, R171, 0x1, R170 ;  /* 0x00000001ab737824 */ /* 0x010fe400078e02aa */
[----:B-----5:R-:W-:-:S03]  /*b4b0*/  IMAD.IADD R172, R173, 0x1, R172 ;  /* 0x00000001adac7824 */ /* 0x020fc600078e02ac */
[----:B------:R-:W-:Y:S01]  /*b4c0*/  LEA R115, R115, UR4, 0x2 ;  /* 0x0000000473737c11 */ /* 0x000fe2000f8e10ff */
[----:B------:R-:W-:Y:S01]  /*b4d0*/  @P0 LDS R8, [R0+-0x4] ;  /* 0xfffffc0000080984 */ /* 0x000fe20000000800 */
[----:B------:R-:W-:Y:S06]  /*b4e0*/  BAR.SYNC.DEFER_BLOCKING 0x0 ;  /* 0x0000000000007b1d */ /* 0x000fec0000010000 */
[----:B------:R-:W-:Y:S02]  /*b4f0*/  @!P1 STS [R0+0x7500], R63 ;  /* 0x0075003f00009388 */ /* 0x000fe40000000800 */
[----:B------:R-:W-:Y:S06]  /*b500*/  BAR.SYNC.DEFER_BLOCKING 0x0 ;  /* 0x0000000000007b1d */ /* 0x000fec0000010000 */
[----:B------:R-:W-:Y:S04]  /*b510*/  STS [R62], R55 ;  /* 0x000000373e007388 */ /* 0x000fe80000000800 */
[----:B------:R-:W-:Y:S04]  /*b520*/  STS [R64], R57 ;  /* 0x0000003940007388 */ /* 0x000fe80000000800 */
[----:B------:R-:W-:Y:S04]  /*b530*/  STS [R65], R58 ;  /* 0x0000003a41007388 */ /* 0x000fe80000000800 */
[----:B------:R0:W-:Y:S04]  /*b540*/  STS [R66], R67 ;  /* 0x0000004342007388 */ /* 0x0001e80000000800 */
[----:B------:R-:W-:Y:S04]  /*b550*/  STS [R75], R56 ;  /* 0x000000384b007388 */ /* 0x000fe80000000800 */
[----:B------:R-:W-:Y:S01]  /*b560*/  STS [R77], R60 ;  /* 0x0000003c4d007388 */ /* 0x000fe20000000800 */
[----:B0-----:R-:W-:-:S03]  /*b570*/  LEA R67, R178, UR4, 0x2 ;  /* 0x00000004b2437c11 */ /* 0x001fc6000f8e10ff */
[----:B------:R0:W-:Y:S04]  /*b580*/  STS [R79], R68 ;  /* 0x000000444f007388 */ /* 0x0001e80000000800 */
[----:B------:R1:W-:Y:S04]  /*b590*/  STS [R83], R70 ;  /* 0x0000004653007388 */ /* 0x0003e80000000800 */
[----:B------:R2:W-:Y:S01]  /*b5a0*/  STS [R72], R73 ;  /* 0x0000004948007388 */ /* 0x0005e20000000800 */
[----:B0-----:R-:W-:-:S03]  /*b5b0*/  LEA R68, R118, UR4, 0x2 ;  /* 0x0000000476447c11 */ /* 0x001fc6000f8e10ff */
[----:B------:R0:W-:Y:S01]  /*b5c0*/  STS [R80], R69 ;  /* 0x0000004550007388 */ /* 0x0001e20000000800 */
[----:B-1----:R-:W-:-:S03]  /*b5d0*/  LEA R70, R122, UR4, 0x2 ;  /* 0x000000047a467c11 */ /* 0x002fc6000f8e10ff */
[----:B------:R1:W-:Y:S01]  /*b5e0*/  STS [R88], R71 ;  /* 0x0000004758007388 */ /* 0x0003e20000000800 */
[----:B--2---:R-:W-:-:S03]  /*b5f0*/  LEA R73, R117, UR4, 0x2 ;  /* 0x0000000475497c11 */ /* 0x004fc6000f8e10ff */
        /* <DEDUP_REMOVED lines=10> */
[----:B------:R-:W-:Y:S01]  /*b6a0*/  STS [R91], R84 ;  /* 0x000000545b007388 */ /* 0x000fe20000000800 */
[----:B--2---:R-:W-:-:S03]  /*b6b0*/  LEA R76, R161, UR4, 0x2 ;  /* 0x00000004a14c7c11 */ /* 0x004fc6000f8e10ff */
[----:B------:R1:W-:Y:S01]  /*b6c0*/  STS [R70], R89 ;  /* 0x0000005946007388 */ /* 0x0003e20000000800 */
[----:B0-----:R-:W-:-:S03]  /*b6d0*/  LEA R81, R138, UR4, 0x2 ;  /* 0x000000048a517c11 */ /* 0x001fc6000f8e10ff */
[----:B------:R0:W-:Y:S04]  /*b6e0*/  STS [R92], R93 ;  /* 0x0000005d5c007388 */ /* 0x0001e80000000800 */
[----:B------:R-:W-:Y:S01]  /*b6f0*/  STS [R69], R86 ;  /* 0x0000005645007388 */ /* 0x000fe20000000800 */
[----:B-1----:R-:W-:-:S03]  /*b700*/  LEA R89, R142, UR4, 0x2 ;  /* 0x000000048e597c11 */ /* 0x002fc6000f8e10ff */
[----:B------:R-:W-:Y:S01]  /*b710*/  STS [R71], R90 ;  /* 0x0000005a47007388 */ /* 0x000fe20000000800 */
[----:B0-----:R-:W-:-:S03]  /*b720*/  LEA R93, R144, UR4, 0x2 ;  /* 0x00000004905d7c11 */ /* 0x001fc6000f8e10ff */
[----:B------:R-:W-:Y:S04]  /*b730*/  STS [R95], R94 ;  /* 0x0000005e5f007388 */ /* 0x000fe80000000800 */
[----:B------:R-:W-:Y:S04]  /*b740*/  STS [R97], R98 ;  /* 0x0000006261007388 */ /* 0x000fe80000000800 */
[----:B------:R-:W-:Y:S04]  /*b750*/  STS [R99], R102 ;  /* 0x0000006663007388 */ /* 0x000fe80000000800 */
[----:B------:R-:W-:Y:S04]  /*b760*/  STS [R81], R96 ;  /* 0x0000006051007388 */ /* 0x000fe80000000800 */
        /* <DEDUP_REMOVED lines=14> */
[----:B------:R-:W-:Y:S01]  /*b850*/  STS [R82], R163 ;  /* 0x000000a352007388 */ /* 0x000fe20000000800 */
[----:B------:R-:W-:Y:S06]  /*b860*/  BAR.SYNC.DEFER_BLOCKING 0x0 ;  /* 0x0000000000007b1d */ /* 0x000fec0000010000 */
[----:B------:R-:W0:Y:S04]  /*b870*/  LDS R6, [R0] ;  /* 0x0000000000067984 */ /* 0x000e280000000800 */
[----:B------:R-:W1:Y:S04]  /*b880*/  LDS R10, [R0+0x300] ;  /* 0x00030000000a7984 */ /* 0x000e680000000800 */
[----:B------:R-:W2:Y:S04]  /*b890*/  LDS R56, [R0+0x600] ;  /* 0x0006000000387984 */ /* 0x000ea80000000800 */
[----:B------:R-:W3:Y:S04]  /*b8a0*/  LDS R60, [R0+0x900] ;  /* 0x00090000003c7984 */ /* 0x000ee80000000800 */
[----:B------:R-:W4:Y:S04]  /*b8b0*/  LDS R61, [R0+0xc00] ;  /* 0x000c0000003d7984 */ /* 0x000f280000000800 */
[----:B------:R-:W5:Y:S04]  /*b8c0*/  LDS R86, [R0+0xf00] ;  /* 0x000f000000567984 */ /* 0x000f680000000800 */
[----:B------:R-:W5:Y:S04]  /*b8d0*/  LDS R94, [R0+0x1200] ;  /* 0x00120000005e7984 */ /* 0x000f680000000800 */
[----:B------:R-:W-:Y:S04]  /*b8e0*/  LDS R98, [R0+0x1500] ;  /* 0x0015000000627984 */ /* 0x000fe80000000800 */
[----:B------:R-:W-:Y:S04]  /*b8f0*/  LDS R100, [R0+0x1800] ;  /* 0x0018000000647984 */ /* 0x000fe80000000800 */
[----:B------:R-:W-:Y:S01]  /*b900*/  LDS R104, [R0+0x1e00] ;  /* 0x001e000000687984 */ /* 0x000fe20000000800 */
[----:B0-----:R-:W-:-:S03]  /*b910*/  ISETP.NE.AND P3, PT, R6, 0x7fffffff, PT ;  /* 0x7fffffff0600780c */ /* 0x001fc60003f65270 */
[----:B------:R-:W-:Y:S01]  /*b920*/  LDS R102, [R0+0x1b00] ;  /* 0x001b000000667984 */ /* 0x000fe20000000800 */
[----:B------:R-:W-:-:S03]  /*b930*/  SEL R4, R6, 0x80000000, P3 ;  /* 0x8000000006047807 */ /* 0x000fc60001800000 */
[----:B------:R-:W-:Y:S01]  /*b940*/  LDS R106, [R0+0x4500] ;  /* 0x00450000006a7984 */ /* 0x000fe20000000800 */
[----:B-1----:R-:W-:Y:S02]  /*b950*/  ISETP.NE.AND P4, PT, R10, 0x7fffffff, PT ;  /* 0x7fffffff0a00780c */ /* 0x002fe40003f85270 */
[----:B------:R-:W-:Y:S01]  /*b960*/  SHF.R.U32.HI R4, RZ, UR14, R4 ;  /* 0x0000000eff047c19 */ /* 0x000fe20008011604 */
[----:B------:R-:W-:Y:S01]  /*b970*/  LDS R108, [R0+0x6900] ;  /* 0x00690000006c7984 */ /* 0x000fe20000000800 */
[----:B--2---:R-:W-:Y:S02]  /*b980*/  ISETP.NE.AND P3, PT, R56, 0x7fffffff, PT ;  /* 0x7fffffff3800780c */ /* 0x004fe40003f65270 */
[----:B------:R-:W-:Y:S02]  /*b990*/  LOP3.LUT R4, R4, UR13, RZ, 0xc0, !PT ;  /* 0x0000000d04047c12 */ /* 0x000fe4000f8ec0ff */
[----:B------:R-:W-:Y:S02]  /*b9a0*/  SEL R5, R10, 0x80000000, P4 ;  /* 0x800000000a057807 */ /* 0x000fe40002000000 */
[----:B------:R-:W-:-:S02]  /*b9b0*/  LEA R119, R4, UR4, 0x2 ;  /* 0x0000000404777c11 */ /* 0x000fc4000f8e10ff */
[----:B------:R-:W-:Y:S02]  /*b9c0*/  SEL R4, R56, 0x80000000, P3 ;  /* 0x8000000038047807 */ /* 0x000fe40001800000 */
[----:B------:R-:W-:Y:S02]  /*b9d0*/  SHF.R.U32.HI R5, RZ, UR14, R5 ;  /* 0x0000000eff057c19 */ /* 0x000fe40008011605 */
[----:B------:R-:W-:Y:S01]  /*b9e0*/  SHF.R.U32.HI R4, RZ, UR14, R4 ;  /* 0x0000000eff047c19 */ /* 0x000fe20008011604 */
[----:B------:R-:W0:Y:S01]  /*b9f0*/  LDS R119, [R119+0x7500] ;  /* 0x0075000077777984 */ /* 0x000e220000000800 */
[----:B------:R-:W-:Y:S02]  /*ba00*/  LOP3.LUT R5, R5, UR13, RZ, 0xc0, !PT ;  /* 0x0000000d05057c12 */ /* 0x000fe4000f8ec0ff */
[----:B------:R-:W-:Y:S02]  /*ba10*/  LOP3.LUT R4, R4, UR13, RZ, 0xc0, !PT ;  /* 0x0000000d04047c12 */ /* 0x000fe4000f8ec0ff */
[----:B------:R-:W-:-:S02]  /*ba20*/  LEA R117, R5, UR4, 0x2 ;  /* 0x0000000405757c11 */ /* 0x000fc4000f8e10ff */
[----:B------:R-:W-:Y:S02]  /*ba30*/  LEA R58, R4, UR4, 0x2 ;  /* 0x00000004043a7c11 */ /* 0x000fe4000f8e10ff */
[----:B------:R-:W1:Y:S01]  /*ba40*/  LDC.64 R4, c[0x0][0x388] ;  /* 0x0000e200ff047b82 */ /* 0x000e620000000a00 */
[----:B------:R-:W-:Y:S01]  /*ba50*/  ISETP.GT.AND P3, PT, R6, -0x1, PT ;  /* 0xffffffff0600780c */ /* 0x000fe20003f64270 */
[----:B------:R-:W2:Y:S01]  /*ba60*/  LDS R117, [R117+0x7500] ;  /* 0x0075000075757984 */ /* 0x000ea20000000800 */
[----:B------:R-:W-:Y:S02]  /*ba70*/  ISETP.GT.AND P4, PT, R10, -0x1, PT ;  /* 0xffffffff0a00780c */ /* 0x000fe40003f84270 */
[----:B------:R-:W-:Y:S01]  /*ba80*/  SEL R7, R54, 0xffffffff, !P3 ;  /* 0xffffffff36077807 */ /* 0x000fe20005800000 */
[----:B------:R-:W2:Y:S01]  /*ba90*/  LDS R58, [R58+0x7500] ;  /* 0x007500003a3a7984 */ /* 0x000ea20000000800 */
[----:B------:R-:W-:Y:S02]  /*baa0*/  ISETP.GT.AND P3, PT, R56, -0x1, PT ;  /* 0xffffffff3800780c */ /* 0x000fe40003f64270 */
[----:B------:R-:W-:-:S02]  /*bab0*/  LOP3.LUT R55, R7, R6, RZ, 0x3c, !PT ;  /* 0x0000000607377212 */ /* 0x000fc400078e3cff */
[----:B------:R-:W-:Y:S02]  /*bac0*/  SEL R59, R54, 0xffffffff, !P3 ;  /* 0xffffffff363b7807 */ /* 0x000fe40005800000 */
[----:B---3--:R-:W-:Y:S02]  /*bad0*/  ISETP.NE.AND P3, PT, R60, 0x7fffffff, PT ;  /* 0x7fffffff3c00780c */ /* 0x008fe40003f65270 */
[----:B------:R-:W-:Y:S02]  /*bae0*/  SEL R11, R54, 0xffffffff, !P4 ;  /* 0xffffffff360b7807 */ /* 0x000fe40006000000 */
[----:B------:R-:W-:Y:S02]  /*baf0*/  LOP3.LUT R59, R59, R56, RZ, 0x3c, !PT ;  /* 0x000000383b3b7212 */ /* 0x000fe400078e3cff */
[----:B----4-:R-:W-:Y:S02]  /*bb00*/  ISETP.NE.AND P4, PT, R61, 0x7fffffff, PT ;  /* 0x7fffffff3d00780c */ /* 0x010fe40003f85270 */
[----:B------:R-:W-:-:S02]  /*bb10*/  SEL R56, R60, 0x80000000, P3 ;  /* 0x800000003c387807 */ /* 0x000fc40001800000 */
[----:B-----5:R-:W-:Y:S02]  /*bb20*/  ISETP.NE.AND P5, PT, R86, 0x7fffffff, PT ;  /* 0x7fffffff5600780c */ /* 0x020fe40003fa5270 */
[----:B------:R-:W-:Y:S02]  /*bb30*/  LOP3.LUT R57, R11, R10, RZ, 0x3c, !PT ;  /* 0x0000000a0b397212 */ /* 0x000fe400078e3cff */
[----:B------:R-:W-:Y:S02]  /*bb40*/  ISETP.NE.AND P6, PT, R94, 0x7fffffff, PT ;  /* 0x7fffffff5e00780c */ /* 0x000fe40003fc5270 */
[----:B------:R-:W-:Y:S01]  /*bb50*/  SEL R84, R61, 0x80000000, P4 ;  /* 0x800000003d547807 */ /* 0x000fe20002000000 */
[----:B0-----:R-:W-:Y:S01]  /*bb60*/  IMAD.IADD R119, R119, 0x1, R125 ;  /* 0x0000000177777824 */ /* 0x001fe200078e027d */
[----:B------:R-:W-:Y:S02]  /*bb70*/  SHF.R.U32.HI R56, RZ, UR14, R56 ;  /* 0x0000000eff387c19 */ /* 0x000fe40008011638 */
[----:B------:R-:W-:Y:S01]  /*bb80*/  SEL R90, R86, 0x80000000, P5 ;  /* 0x80000000565a7807 */ /* 0x000fe20002800000 */
[----:B-1----:R-:W-:Y:S01]  /*bb90*/  IMAD.WIDE.U32 R6, R119, 0x4, R4 ;  /* 0x0000000477067825 */ /* 0x002fe200078e0004 */
[----:B------:R-:W-:-:S02]  /*bba0*/  SEL R96, R94, 0x80000000, P6 ;  /* 0x800000005e607807 */ /* 0x000fc40003000000 */
[----:B------:R-:W-:Y:S02]  /*bbb0*/  ISETP.NE.AND P5, PT, R98, 0x7fffffff, PT ;  /* 0x7fffffff6200780c */ /* 0x000fe40003fa5270 */
[----:B------:R0:W-:Y:S01]  /*bbc0*/  STG.E desc[UR10][R6.64], R55 ;  /* 0x0000003706007986 */ /* 0x0001e2000c10190a */
[----:B------:R-:W-:Y:S01]  /*bbd0*/  ISETP.NE.AND P6, PT, R100, 0x7fffffff, PT ;  /* 0x7fffffff6400780c */ /* 0x000fe20003fc5270 */
[----:B--2---:R-:W-:Y:S01]  /*bbe0*/  IMAD.IADD R117, R12, 0x1, R117 ;  /* 0x000000010c757824 */ /* 0x004fe200078e0275 */
[----:B------:R-:W-:Y:S02]  /*bbf0*/  SHF.R.U32.HI R84, RZ, UR14, R84 ;  /* 0x0000000eff547c19 */ /* 0x000fe40008011654 */
[----:B------:R-:W-:Y:S01]  /*bc00*/  LOP3.LUT R56, R56, UR13, RZ, 0xc0, !PT ;  /* 0x0000000d38387c12 */ /* 0x000fe2000f8ec0ff */
[----:B------:R-:W-:Y:S01]  /*bc10*/  IMAD.IADD R121, R15, 0x1, R58 ;  /* 0x000000010f797824 */ /* 0x000fe200078e023a */
[----:B------:R-:W-:Y:S01]  /*bc20*/  SHF.R.U32.HI R90, RZ, UR14, R90 ;  /* 0x0000000eff5a7c19 */ /* 0x000fe2000801165a */
[----:B------:R-:W-:Y:S01]  /*bc30*/  IMAD.WIDE.U32 R10, R117, 0x4, R4 ;  /* 0x00000004750a7825 */ /* 0x000fe200078e0004 */
[----:B------:R-:W-:-:S02]  /*bc40*/  SHF.R.U32.HI R96, RZ, UR14, R96 ;  /* 0x0000000eff607c19 */ /* 0x000fc40008011660 */
[----:B------:R-:W-:Y:S01]  /*bc50*/  LOP3.LUT R84, R84, UR13, RZ, 0xc0, !PT ;  /* 0x0000000d54547c12 */ /* 0x000fe2000f8ec0ff */
[----:B0-----:R-:W-:Y:S01]  /*bc60*/  IMAD.WIDE.U32 R6, R121, 0x4, R4 ;  /* 0x0000000479067825 */ /* 0x001fe200078e0004 */
[----:B------:R0:W-:Y:S01]  /*bc70*/  STG.E desc[UR10][R10.64], R57 ;  /* 0x000000390a007986 */ /* 0x0001e2000c10190a */
[----:B------:R-:W-:Y:S02]  /*bc80*/  LEA R131, R56, UR4, 0x2 ;  /* 0x0000000438837c11 */ /* 0x000fe4000f8e10ff */
[----:B------:R-:W-:Y:S01]  /*bc90*/  LOP3.LUT R90, R90, UR13, RZ, 0xc0, !PT ;  /* 0x0000000d5a5a7c12 */ /* 0x000fe2000f8ec0ff */
[----:B------:R1:W-:Y:S01]  /*bca0*/  STG.E desc[UR10][R6.64], R59 ;  /* 0x0000003b06007986 */ /* 0x0003e2000c10190a */
[----:B------:R-:W-:Y:S02]  /*bcb0*/  LOP3.LUT R96, R96, UR13, RZ, 0xc0, !PT ;  /* 0x0000000d60607c12 */ /* 0x000fe4000f8ec0ff */
[----:B------:R-:W-:Y:S01]  /*bcc0*/  LEA R90, R90, UR4, 0x2 ;  /* 0x000000045a5a7c11 */ /* 0x000fe2000f8e10ff */
[----:B------:R-:W2:Y:S01]  /*bcd0*/  LDS R131, [R131+0x7500] ;  /* 0x0075000083837984 */ /* 0x000ea20000000800 */
[----:B------:R-:W-:-:S02]  /*bce0*/  LEA R56, R96, UR4, 0x2 ;  /* 0x0000000460387c11 */ /* 0x000fc4000f8e10ff */
[----:B------:R-:W-:Y:S01]  /*bcf0*/  ISETP.NE.AND P4, PT, R102, 0x7fffffff, PT ;  /* 0x7fffffff6600780c */ /* 0x000fe20003f85270 */
[----:B------:R3:W4:Y:S01]  /*bd00*/  LDS R127, [R90+0x7500] ;  /* 0x007500005a7f7984 */ /* 0x0007220000000800 */
[----:B0-----:R-:W-:Y:S02]  /*bd10*/  LEA R10, R84, UR4, 0x2 ;  /* 0x00000004540a7c11 */ /* 0x001fe4000f8e10ff */
[----:B------:R-:W-:Y:S01]  /*bd20*/  SEL R11, R102, 0x80000000, P4 ;  /* 0x80000000660b7807 */ /* 0x000fe20002000000 */
[----:B------:R-:W0:Y:S01]  /*bd30*/  LDS R56, [R56+0x7500] ;  /* 0x0075000038387984 */ /* 0x000e220000000800 */
[----:B-1----:R-:W-:Y:S02]  /*bd40*/  SEL R6, R98, 0x80000000, P5 ;  /* 0x8000000062067807 */ /* 0x002fe40002800000 */
[----:B------:R-:W-:Y:S01]  /*bd50*/  ISETP.NE.AND P5, PT, R104, 0x7fffffff, PT ;  /* 0x7fffffff6800780c */ /* 0x000fe20003fa5270 */
[----:B------:R-:W1:Y:S01]  /*bd60*/  LDS R10, [R10+0x7500] ;  /* 0x007500000a0a7984 */ /* 0x000e620000000800 */
[----:B------:R-:W-:-:S02]  /*bd70*/  SEL R7, R100, 0x80000000, P6 ;  /* 0x8000000064077807 */ /* 0x000fc40003000000 */
[----:B------:R-:W-:Y:S01]  /*bd80*/  SEL R55, R104, 0x80000000, P5 ;  /* 0x8000000068377807 */ /* 0x000fe20002800000 */
[----:B------:R-:W-:Y:S01]  /*bd90*/  LDS R96, [R0+0x2a00] ;  /* 0x002a000000607984 */ /* 0x000fe20000000800 */
[----:B------:R-:W-:Y:S02]  /*bda0*/  SHF.R.U32.HI R7, RZ, UR14, R7 ;  /* 0x0000000eff077c19 */ /* 0x000fe40008011607 */
[----:B------:R-:W-:Y:S02]  /*bdb0*/  SHF.R.U32.HI R55, RZ, UR14, R55 ;  /* 0x0000000eff377c19 */ /* 0x000fe40008011637 */
[----:B------:R-:W-:Y:S02]  /*bdc0*/  LOP3.LUT R7, R7, UR13, RZ, 0xc0, !PT ;  /* 0x0000000d07077c12 */ /* 0x000fe4000f8ec0ff */
[----:B------:R-:W-:Y:S02]  /*bdd0*/  LOP3.LUT R55, R55, UR13, RZ, 0xc0, !PT ;  /* 0x0000000d37377c12 */ /* 0x000fe4000f8ec0ff */
[----:B------:R-:W-:-:S02]  /*bde0*/  LEA R84, R7, UR4, 0x2 ;  /* 0x0000000407547c11 */ /* 0x000fc4000f8e10ff */
[----:B---3--:R-:W-:Y:S02]  /*bdf0*/  LEA R90, R55, UR4, 0x2 ;  /* 0x00000004375a7c11 */ /* 0x008fe4000f8e10ff */
[----:B------:R-:W-:Y:S02]  /*be00*/  SHF.R.U32.HI R6, RZ, UR14, R6 ;  /* 0x0000000eff067c19 */ /* 0x000fe40008011606 */
[----:B------:R-:W3:Y:S01]  /*be10*/  LDS R84, [R84+0x7500] ;  /* 0x0075000054547984 */ /* 0x000ee20000000800 */
[----:B------:R-:W-:Y:S02]  /*be20*/  ISETP.GT.AND P3, PT, R60, -0x1, PT ;  /* 0xffffffff3c00780c */ /* 0x000fe40003f64270 */
[----:B------:R-:W-:Y:S01]  /*be30*/  LOP3.LUT R6, R6, UR13, RZ, 0xc0, !PT ;  /* 0x0000000d06067c12 */ /* 0x000fe2000f8ec0ff */
[----:B------:R-:W5:Y:S01]  /*be40*/  LDS R90, [R90+0x7500] ;  /* 0x007500005a5a7984 */ /* 0x000f620000000800 */
[----:B------:R-:W-:Y:S02]  /*be50*/  SHF.R.U32.HI R11, RZ, UR14, R11 ;  /* 0x0000000eff0b7c19 */ /* 0x000fe4000801160b */
[----:B------:R-:W-:-:S02]  /*be60*/  LEA R137, R6, UR4, 0x2 ;  /* 0x0000000406897c11 */ /* 0x000fc4000f8e10ff */
[----:B------:R-:W-:Y:S01]  /*be70*/  SEL R7, R54, 0xffffffff, !P3 ;  /* 0xffffffff36077807 */ /* 0x000fe20005800000 */
[----:B--2---:R-:W-:Y:S01]  /*be80*/  IMAD.IADD R131, R16, 0x1, R131 ;  /* 0x0000000110837824 */ /* 0x004fe200078e0283 */
[----:B------:R-:W-:Y:S02]  /*be90*/  ISETP.GT.AND P5, PT, R94, -0x1, PT ;  /* 0xffffffff5e00780c */ /* 0x000fe40003fa4270 */
[----:B------:R-:W-:Y:S01]  /*bea0*/  LDS R137, [R137+0x7500] ;  /* 0x0075000089897984 */ /* 0x000fe20000000800 */
[----:B------:R-:W-:Y:S01]  /*beb0*/  LOP3.LUT R11, R11, UR13, RZ, 0xc0, !PT ;  /* 0x0000000d0b0b7c12 */ /* 0x000fe2000f8ec0ff */
[----:B----4-:R-:W-:Y:S01]  /*bec0*/  IMAD.IADD R127, R18, 0x1, R127 ;  /* 0x00000001127f7824 */ /* 0x010fe200078e027f */
[----:B------:R-:W-:Y:S01]  /*bed0*/  ISETP.GT.AND P6, PT, R61, -0x1, PT ;  /* 0xffffffff3d00780c */ /* 0x000fe20003fc4270 */
[----:B0-----:R-:W-:Y:S01]  /*bee0*/  IMAD.IADD R123, R19, 0x1, R56 ;  /* 0x00000001137b7824 */ /* 0x001fe200078e0238 */
[----:B------:R-:W-:Y:S02]  /*bef0*/  ISETP.GT.AND P4, PT, R86, -0x1, PT ;  /* 0xffffffff5600780c */ /* 0x000fe40003f84270 */
[----:B------:R-:W-:Y:S01]  /*bf00*/  LOP3.LUT R55, R7, R60, RZ, 0x3c, !PT ;  /* 0x0000003c07377212 */ /* 0x000fe200078e3cff */
[----:B-1----:R-:W-:Y:S01]  /*bf10*/  IMAD.IADD R129, R17, 0x1, R10 ;  /* 0x0000000111817824 */ /* 0x002fe200078e020a */
[C---:B------:R-:W-:Y:S01]  /*bf20*/  SEL R57, R54.reuse, 0xffffffff, !P5 ;  /* 0xffffffff36397807 */ /* 0x040fe20006800000 */
[----:B------:R-:W0:Y:S01]  /*bf30*/  LDS R60, [R0+0x2100] ;  /* 0x00210000003c7984 */ /* 0x000e220000000800 */
[----:B------:R-:W-:Y:S01]  /*bf40*/  LEA R141, R11, UR4, 0x2 ;  /* 0x000000040b8d7c11 */ /* 0x000fe2000f8e10ff */
[----:B------:R-:W-:Y:S01]  /*bf50*/  IMAD.WIDE.U32 R58, R123, 0x4, R4 ;  /* 0x000000047b3a7825 */ /* 0x000fe200078e0004 */
[----:B------:R-:W-:-:S02]  /*bf60*/  SEL R6, R54, 0xffffffff, !P6 ;  /* 0xffffffff36067807 */ /* 0x000fc40007000000 */
[----:B------:R-:W-:Y:S02]  /*bf70*/  SEL R11, R54, 0xffffffff, !P4 ;  /* 0xffffffff360b7807 */ /* 0x000fe40006000000 */
[----:B------:R-:W-:Y:S01]  /*bf80*/  LOP3.LUT R135, R57, R94, RZ, 0x3c, !PT ;  /* 0x0000005e39877212 */ /* 0x000fe200078e3cff */
[--C-:B------:R-:W-:Y:S01]  /*bf90*/  IMAD.WIDE.U32 R56, R127, 0x4, R4.reuse ;  /* 0x000000047f387825 */ /* 0x100fe200078e0004 */
[----:B------:R-:W1:Y:S01]  /*bfa0*/  LDS R94, [R0+0x2700] ;  /* 0x00270000005e7984 */ /* 0x000e620000000800 */
[----:B------:R-:W-:Y:S02]  /*bfb0*/  ISETP.GT.AND P3, PT, R98, -0x1, PT ;  /* 0xffffffff6200780c */ /* 0x000fe40003f64270 */
[----:B------:R-:W-:Y:S01]  /*bfc0*/  LOP3.LUT R61, R6, R61, RZ, 0x3c, !PT ;  /* 0x0000003d063d7212 */ /* 0x000fe200078e3cff */
[--C-:B------:R-:W-:Y:S01]  /*bfd0*/  IMAD.WIDE.U32 R6, R131, 0x4, R4.reuse ;  /* 0x0000000483067825 */ /* 0x100fe200078e0004 */
[----:B------:R-:W-:Y:S01]  /*bfe0*/  LOP3.LUT R133, R11, R86, RZ, 0x3c, !PT ;  /* 0x000000560b857212 */ /* 0x000fe200078e3cff */
[----:B------:R-:W-:Y:S01]  /*bff0*/  LDS R141, [R141+0x7500] ;  /* 0x007500008d8d7984 */ /* 0x000fe20000000800 */
[----:B------:R-:W-:Y:S01]  /*c000*/  SEL R139, R54, 0xffffffff, !P3 ;  /* 0xffffffff368b7807 */ /* 0x000fe20005800000 */
[----:B------:R-:W-:Y:S01]  /*c010*/  IMAD.WIDE.U32 R10, R129, 0x4, R4 ;  /* 0x00000004810a7825 */ /* 0x000fe200078e0004 */
[----:B------:R-:W-:Y:S01]  /*c020*/  ISETP.GT.AND P5, PT, R102, -0x1, PT ;  /* 0xffffffff6600780c */ /* 0x000fe20003fa4270 */
[----:B------:R-:W2:Y:S01]  /*c030*/  LDS R86, [R0+0x2400] ;  /* 0x0024000000567984 */ /* 0x000ea20000000800 */
[----:B------:R-:W-:-:S02]  /*c040*/  ISETP.GT.AND P4, PT, R100, -0x1, PT ;  /* 0xffffffff6400780c */ /* 0x000fc40003f84270 */
[----:B------:R-:W-:Y:S01]  /*c050*/  SEL R143, R54, 0xffffffff, !P5 ;  /* 0xffffffff368f7807 */ /* 0x000fe20006800000 */
[----:B------:R4:W-:Y:S01]  /*c060*/  STG.E desc[UR10][R6.64], R55 ;  /* 0x0000003706007986 */ /* 0x0009e2000c10190a */
[----:B------:R-:W-:Y:S02]  /*c070*/  ISETP.GT.AND P3, PT, R104, -0x1, PT ;  /* 0xffffffff6800780c */ /* 0x000fe40003f64270 */
[----:B------:R-:W-:Y:S01]  /*c080*/  LOP3.LUT R143, R143, R102, RZ, 0x3c, !PT ;  /* 0x000000668f8f7212 */ /* 0x000fe200078e3cff */
[----:B------:R5:W-:Y:S04]  /*c090*/  STG.E desc[UR10][R10.64], R61 ;  /* 0x0000003d0a007986 */ /* 0x000be8000c10190a */
[----:B------:R0:W-:Y:S01]  /*c0a0*/  STG.E desc[UR10][R56.64], R133 ;  /* 0x0000008538007986 */ /* 0x0001e2000c10190a */
[----:B----4-:R-:W-:Y:S01]  /*c0b0*/  LOP3.LUT R55, R139, R98, RZ, 0x3c, !PT ;  /* 0x000000628b377212 */ /* 0x010fe200078e3cff */
[----:B---3--:R-:W-:-:S02]  /*c0c0*/  IMAD.IADD R139, R21, 0x1, R84 ;  /* 0x00000001158b7824 */ /* 0x008fc400078e0254 */
[----:B------:R-:W-:Y:S01]  /*c0d0*/  LDS R98, [R0+0x3300] ;  /* 0x0033000000627984 */ /* 0x000fe20000000800 */
[C---:B------:R-:W-:Y:S02]  /*c0e0*/  SEL R7, R54.reuse, 0xffffffff, !P4 ;  /* 0xffffffff36077807 */ /* 0x040fe40006000000 */
[----:B-----5:R-:W-:Y:S01]  /*c0f0*/  SEL R11, R54, 0xffffffff, !P3 ;  /* 0xffffffff360b7807 */ /* 0x020fe20005800000 */
[----:B------:R-:W3:Y:S01]  /*c100*/  LDS R84, [R0+0x2d00] ;  /* 0x002d000000547984 */ /* 0x000ee20000000800 */
[----:B------:R-:W-:Y:S01]  /*c110*/  LOP3.LUT R61, R7, R100, RZ, 0x3c, !PT ;  /* 0x00000064073d7212 */ /* 0x000fe200078e3cff */
[----:B0-----:R-:W-:Y:S01]  /*c120*/  IMAD.IADD R133, R23, 0x1, R90 ;  /* 0x0000000117857824 */ /* 0x001fe200078e025a */
[C---:B------:R-:W-:Y:S01]  /*c130*/  ISETP.GT.AND P4, PT, R60.reuse, -0x1, PT ;  /* 0xffffffff3c00780c */ /* 0x040fe20003f84270 */
[----:B------:R-:W0:Y:S01]  /*c140*/  LDS R90, [R0+0x3000] ;  /* 0x00300000005a7984 */ /* 0x000e220000000800 */
[----:B------:R-:W-:Y:S01]  /*c150*/  LOP3.LUT R145, R11, R104, RZ, 0x3c, !PT ;  /* 0x000000680b917212 */ /* 0x000fe200078e3cff */
[----:B------:R-:W-:Y:S01]  /*c160*/  IMAD.WIDE.U32 R10, R139, 0x4, R4 ;  /* 0x000000048b0a7825 */ /* 0x000fe200078e0004 */
[----:B------:R-:W-:Y:S01]  /*c170*/  ISETP.NE.AND P3, PT, R60, 0x7fffffff, PT ;  /* 0x7fffffff3c00780c */ /* 0x000fe20003f65270 */
[----:B------:R-:W4:Y:S01]  /*c180*/  LDS R102, [R0+0x3900] ;  /* 0x0039000000667984 */ /* 0x000f220000000800 */
[----:B-1----:R-:W-:-:S03]  /*c190*/  ISETP.GT.AND P6, PT, R94, -0x1, PT ;  /* 0xffffffff5e00780c */ /* 0x002fc60003fc4270 */
[----:B------:R1:W-:Y:S04]  /*c1a0*/  STG.E desc[UR10][R58.64], R135 ;  /* 0x000000873a007986 */ /* 0x0003e8000c10190a */
[----:B------:R-:W5:Y:S01]  /*c1b0*/  LDS R100, [R0+0x3600] ;  /* 0x0036000000647984 */ /* 0x000f620000000800 */
[----:B--2---:R-:W-:-:S03]  /*c1c0*/  ISETP.NE.AND P5, PT, R86, 0x7fffffff, PT ;  /* 0x7fffffff5600780c */ /* 0x004fc60003fa5270 */
[----:B------:R-:W2:Y:S01]  /*c1d0*/  LDS R104, [R0+0x3c00] ;  /* 0x003c000000687984 */ /* 0x000ea20000000800 */
[----:B-1----:R-:W-:Y:S02]  /*c1e0*/  IMAD.IADD R135, R20, 0x1, R137 ;  /* 0x0000000114877824 */ /* 0x002fe400078e0289 */
[----:B------:R-:W-:Y:S02]  /*c1f0*/  IMAD.IADD R137, R22, 0x1, R141 ;  /* 0x0000000116897824 */ /* 0x000fe400078e028d */
[----:B------:R-:W-:-:S04]  /*c200*/  IMAD.WIDE.U32 R6, R135, 0x4, R4 ;  /* 0x0000000487067825 */ /* 0x000fc800078e0004 */
[--C-:B------:R-:W-:Y:S01]  /*c210*/  IMAD.WIDE.U32 R56, R137, 0x4, R4.reuse ;  /* 0x0000000489387825 */ /* 0x100fe200078e0004 */
[----:B------:R1:W-:Y:S03]  /*c220*/  STG.E desc[UR10][R6.64], R55 ;  /* 0x0000003706007986 */ /* 0x0003e6000c10190a */
[----:B------:R-:W-:Y:S01]  /*c230*/  IMAD.WIDE.U32 R58, R133, 0x4, R4 ;  /* 0x00000004853a7825 */ /* 0x000fe200078e0004 */
[----:B------:R3:W-:Y:S04]  /*c240*/  STG.E desc[UR10][R10.64], R61 ;  /* 0x0000003d0a007986 */ /* 0x0007e8000c10190a */
[----:B------:R-:W-:Y:S01]  /*c250*/  STG.E desc[UR10][R56.64], R143 ;  /* 0x0000008f38007986 */ /* 0x000fe2000c10190a */
[----:B-1----:R-:W-:-:S03]  /*c260*/  SEL R7, R54, 0xffffffff, !P4 ;  /* 0xffffffff36077807 */ /* 0x002fc60006000000 */
[----:B------:R-:W-:Y:S01]  /*c270*/  STG.E desc[UR10][R58.64], R145 ;  /* 0x000000913a007986 */ /* 0x000fe2000c10190a */
[----:B------:R-:W-:Y:S02]  /*c280*/  ISETP.GT.AND P4, PT, R86, -0x1, PT ;  /* 0xffffffff5600780c */ /* 0x000fe40003f84270 */
[----:B------:R-:W-:Y:S02]  /*c290*/  LOP3.LUT R55, R7, R60, RZ, 0x3c, !PT ;  /* 0x0000003c07377212 */ /* 0x000fe400078e3cff */
[----:B------:R-:W-:Y:S02]  /*c2a0*/  SEL R60, R60, 0x80000000, P3 ;  /* 0x800000003c3c7807 */ /* 0x000fe40001800000 */
[----:B---3--:R-:W-:Y:S02]  /*c2b0*/  SEL R11, R54, 0xffffffff, !P6 ;  /* 0xffffffff360b7807 */ /* 0x008fe40007000000 */
[----:B------:R-:W-:Y:S02]  /*c2c0*/  ISETP.NE.AND P3, PT, R94, 0x7fffffff, PT ;  /* 0x7fffffff5e00780c */ /* 0x000fe40003f65270 */
[----:B------:R-:W-:-:S02]  /*c2d0*/  SEL R7, R54, 0xffffffff, !P4 ;  /* 0xffffffff36077807 */ /* 0x000fc40006000000 */
[----:B------:R-:W-:Y:S02]  /*c2e0*/  ISETP.NE.AND P4, PT, R96, 0x7fffffff, PT ;  /* 0x7fffffff6000780c */ /* 0x000fe40003f85270 */
[----:B------:R-:W-:Y:S02]  /*c2f0*/  LOP3.LUT R149, R11, R94, RZ, 0x3c, !PT ;  /* 0x0000005e0b957212 */ /* 0x000fe400078e3cff */
[----:B------:R-:W-:Y:S02]  /*c300*/  SEL R94, R94, 0x80000000, P3 ;  /* 0x800000005e5e7807 */ /* 0x000fe40001800000 */
[----:B------:R-:W-:Y:S02]  /*c310*/  LOP3.LUT R61, R7, R86, RZ, 0x3c, !PT ;  /* 0x00000056073d7212 */ /* 0x000fe400078e3cff */
[----:B------:R-:W-:Y:S02]  /*c320*/  ISETP.NE.AND P3, PT, R84, 0x7fffffff, PT ;  /* 0x7fffffff5400780c */ /* 0x000fe40003f65270 */
[----:B------:R-:W-:-:S02]  /*c330*/  SEL R86, R86, 0x80000000, P5 ;  /* 0x8000000056567807 */ /* 0x000fc40002800000 */
[----:B------:R-:W-:Y:S02]  /*c340*/  SEL R6, R96, 0x80000000, P4 ;  /* 0x8000000060067807 */ /* 0x000fe40002000000 */
[----:B------:R-:W-:Y:S02]  /*c350*/  SHF.R.U32.HI R60, RZ, UR14, R60 ;  /* 0x0000000eff3c7c19 */ /* 0x000fe4000801163c */
[----:B0-----:R-:W-:Y:S02]  /*c360*/  ISETP.NE.AND P6, PT, R90, 0x7fffffff, PT ;  /* 0x7fffffff5a00780c */ /* 0x001fe40003fc5270 */
[----:B------:R-:W-:Y:S02]  /*c370*/  SEL R7, R84, 0x80000000, P3 ;  /* 0x8000000054077807 */ /* 0x000fe40001800000 */
[----:B------:R-:W-:Y:S02]  /*c380*/  SHF.R.U32.HI R86, RZ, UR14, R86 ;  /* 0x0000000eff567c19 */ /* 0x000fe40008011656 */
[----:B------:R-:W-:-:S02]  /*c390*/  SHF.R.U32.HI R6, RZ, UR14, R6 ;  /* 0x0000000eff067c19 */ /* 0x000fc40008011606 */
[----:B------:R-:W-:Y:S02]  /*c3a0*/  LOP3.LUT R60, R60, UR13, RZ, 0xc0, !PT ;  /* 0x0000000d3c3c7c12 */ /* 0x000fe4000f8ec0ff */
[----:B------:R-:W-:Y:S02]  /*c3b0*/  SHF.R.U32.HI R94, RZ, UR14, R94 ;  /* 0x0000000eff5e7c19 */ /* 0x000fe4000801165e */
[----:B------:R-:W-:Y:S02]  /*c3c0*/  SEL R10, R90, 0x80000000, P6 ;  /* 0x800000005a0a7807 */ /* 0x000fe40003000000 */
[----:B------:R-:W-:Y:S02]  /*c3d0*/  SHF.R.U32.HI R7, RZ, UR14, R7 ;  /* 0x0000000eff077c19 */ /* 0x000fe40008011607 */
[----:B------:R-:W-:Y:S02]  /*c3e0*/  LOP3.LUT R86, R86, UR13, RZ, 0xc0, !PT ;  /* 0x0000000d56567c12 */ /* 0x000fe4000f8ec0ff */
[----:B------:R-:W-:-:S02]  /*c3f0*/  LOP3.LUT R6, R6, UR13, RZ, 0xc0, !PT ;  /* 0x0000000d06067c12 */ /* 0x000fc4000f8ec0ff */
[----:B------:R-:W-:Y:S02]  /*c400*/  LEA R60, R60, UR4, 0x2 ;  /* 0x000000043c3c7c11 */ /* 0x000fe4000f8e10ff */
[----:B------:R-:W-:Y:S02]  /*c410*/  ISETP.NE.AND P4, PT, R98, 0x7fffffff, PT ;  /* 0x7fffffff6200780c */ /* 0x000fe40003f85270 */
[----:B------:R-:W-:Y:S01]  /*c420*/  LOP3.LUT R94, R94, UR13, RZ, 0xc0, !PT ;  /* 0x0000000d5e5e7c12 */ /* 0x000fe2000f8ec0ff */
[----:B------:R0:W1:Y:S01]  /*c430*/  LDS R147, [R60+0x7500] ;  /* 0x007500003c937984 */ /* 0x0000620000000800 */
[----:B------:R-:W-:Y:S02]  /*c440*/  SHF.R.U32.HI R10, RZ, UR14, R10 ;  /* 0x0000000eff0a7c19 */ /* 0x000fe4000801160a */
[----:B------:R-:W-:Y:S02]  /*c450*/  LOP3.LUT R7, R7, UR13, RZ, 0xc0, !PT ;  /* 0x0000000d07077c12 */ /* 0x000fe4000f8ec0ff */
[----:B------:R-:W-:-:S02]  /*c460*/  LEA R86, R86, UR4, 0x2 ;  /* 0x0000000456567c11 */ /* 0x000fc4000f8e10ff */
[----:B------:R-:W-:Y:S02]  /*c470*/  LEA R141, R6, UR4, 0x2 ;  /* 0x00000004068d7c11 */ /* 0x000fe4000f8e10ff */
[----:B----4-:R-:W-:Y:S01]  /*c480*/  ISETP.NE.AND P6, PT, R102, 0x7fffffff, PT ;  /* 0x7fffffff6600780c */ /* 0x010fe20003fc5270 */
[----:B------:R-:W3:Y:S01]  /*c490*/  LDS R6, [R86+0x7500] ;  /* 0x0075000056067984 */ /* 0x000ee20000000800 */
[----:B------:R-:W-:Y:S02]  /*c4a0*/  SEL R11, R98, 0x80000000, P4 ;  /* 0x80000000620b7807 */ /* 0x000fe40002000000 */
[----:B------:R-:W-:Y:S01]  /*c4b0*/  LEA R94, R94, UR4, 0x2 ;  /* 0x000000045e5e7c11 */ /* 0x000fe2000f8e10ff */
[----:B------:R-:W-:Y:S01]  /*c4c0*/  LDS R141, [R141+0x7500] ;  /* 0x007500008d8d7984 */ /* 0x000fe20000000800 */
[----:B------:R-:W-:Y:S02]  /*c4d0*/  LOP3.LUT R10, R10, UR13, RZ, 0xc0, !PT ;  /* 0x0000000d0a0a7c12 */ /* 0x000fe4000f8ec0ff */
[----:B0-----:R-:W-:Y:S01]  /*c4e0*/  LEA R60, R7, UR4, 0x2 ;  /* 0x00000004073c7c11 */ /* 0x001fe2000f8e10ff */
[----:B------:R0:W4:Y:S01]  /*c4f0*/  LDS R143, [R94+0x7500] ;  /* 0x007500005e8f7984 */ /* 0x0001220000000800 */
[----:B------:R-:W-:-:S02]  /*c500*/  SHF.R.U32.HI R11, RZ, UR14, R11 ;  /* 0x0000000eff0b7c19 */ /* 0x000fc4000801160b */
[----:B------:R-:W-:Y:S02]  /*c510*/  SEL R7, R102, 0x80000000, P6 ;  /* 0x8000000066077807 */ /* 0x000fe40003000000 */
[----:B------:R-:W-:Y:S01]  /*c520*/  LEA R157, R10, UR4, 0x2 ;  /* 0x000000040a9d7c11 */ /* 0x000fe2000f8e10ff */
[----:B------:R-:W-:Y:S01]  /*c530*/  LDS R60, [R60+0x7500] ;  /* 0x007500003c3c7984 */ /* 0x000fe20000000800 */
[----:B------:R-:W-:Y:S02]  /*c540*/  LOP3.LUT R11, R11, UR13, RZ, 0xc0, !PT ;  /* 0x0000000d0b0b7c12 */ /* 0x000fe4000f8ec0ff */
[----:B------:R-:W-:Y:S02]  /*c550*/  SHF.R.U32.HI R10, RZ, UR14, R7 ;  /* 0x0000000eff0a7c19 */ /* 0x000fe40008011607 */
[----:B------:R-:W-:Y:S01]  /*c560*/  LEA R11, R11, UR4, 0x2 ;  /* 0x000000040b0b7c11 */ /* 0x000fe2000f8e10ff */
[----:B------:R-:W4:Y:S01]  /*c570*/  LDS R157, [R157+0x7500] ;  /* 0x007500009d9d7984 */ /* 0x000f220000000800 */
[----:B------:R-:W-:-:S02]  /*c580*/  LOP3.LUT R10, R10, UR13, RZ, 0xc0, !PT ;  /* 0x0000000d0a0a7c12 */ /* 0x000fc4000f8ec0ff */
[----:B-----5:R-:W-:Y:S01]  /*c590*/  ISETP.NE.AND P3, PT, R100, 0x7fffffff, PT ;  /* 0x7fffffff6400780c */ /* 0x020fe20003f65270 */
[----:B------:R5:W-:Y:S01]  /*c5a0*/  LDS R86, [R11+0x7500] ;  /* 0x007500000b567984 */ /* 0x000be20000000800 */
[----:B0-----:R-:W-:Y:S02]  /*c5b0*/  LEA R94, R10, UR4, 0x2 ;  /* 0x000000040a5e7c11 */ /* 0x001fe4000f8e10ff */
[----:B------:R-:W-:Y:S02]  /*c5c0*/  SEL R56, R100, 0x80000000, P3 ;  /* 0x8000000064387807 */ /* 0x000fe40001800000 */
[----:B--2---:R-:W-:Y:S01]  /*c5d0*/  ISETP.NE.AND P4, PT, R104, 0x7fffffff, PT ;  /* 0x7fffffff6800780c */ /* 0x004fe20003f85270 */
[----:B-1----:R-:W-:Y:S01]  /*c5e0*/  IMAD.IADD R147, R24, 0x1, R147 ;  /* 0x0000000118937824 */ /* 0x002fe200078e0293 */
[----:B------:R-:W0:Y:S01]  /*c5f0*/  LDS R94, [R94+0x7500] ;  /* 0x007500005e5e7984 */ /* 0x000e220000000800 */
[----:B------:R-:W-:Y:S02]  /*c600*/  SHF.R.U32.HI R56, RZ, UR14, R56 ;  /* 0x0000000eff387c19 */ /* 0x000fe40008011638 */
[----:B------:R-:W-:Y:S01]  /*c610*/  ISETP.GT.AND P3, PT, R84, -0x1, PT ;  /* 0xffffffff5400780c */ /* 0x000fe20003f64270 */
[----:B------:R-:W-:Y:S01]  /*c620*/  IMAD.WIDE.U32 R58, R147, 0x4, R4 ;  /* 0x00000004933a7825 */ /* 0x000fe200078e0004 */
[----:B------:R-:W-:-:S02]  /*c630*/  LOP3.LUT R56, R56, UR13, RZ, 0xc0, !PT ;  /* 0x0000000d38387c12 */ /* 0x000fc4000f8ec0ff */
[----:B------:R-:W-:Y:S02]  /*c640*/  SEL R57, R104, 0x80000000, P4 ;  /* 0x8000000068397807 */ /* 0x000fe40002000000 */
[----:B------:R-:W-:Y:S01]  /*c650*/  LEA R159, R56, UR4, 0x2 ;  /* 0x00000004389f7c11 */ /* 0x000fe2000f8e10ff */
[----:B---3--:R-:W-:Y:S01]  /*c660*/  IMAD.IADD R145, R25, 0x1, R6 ;  /* 0x0000000119917824 */ /* 0x008fe200078e0206 */
[----:B------:R-:W-:Y:S01]  /*c670*/  SEL R153, R54, 0xffffffff, !P3 ;  /* 0xffffffff36997807 */ /* 0x000fe20005800000 */
[----:B------:R1:W-:Y:S01]  /*c680*/  STG.E desc[UR10][R58.64], R55 ;  /* 0x000000373a007986 */ /* 0x0003e2000c10190a */
[----:B------:R-:W-:Y:S02]  /*c690*/  ISETP.GT.AND P5, PT, R96, -0x1, PT ;  /* 0xffffffff6000780c */ /* 0x000fe40003fa4270 */
[----:B------:R-:W-:Y:S01]  /*c6a0*/  SHF.R.U32.HI R57, RZ, UR14, R57 ;  /* 0x0000000eff397c19 */ /* 0x000fe20008011639 */
[----:B------:R-:W2:Y:S01]  /*c6b0*/  LDS R159, [R159+0x7500] ;  /* 0x007500009f9f7984 */ /* 0x000ea20000000800 */
[----:B------:R-:W-:Y:S01]  /*c6c0*/  LOP3.LUT R155, R153, R84, RZ, 0x3c, !PT ;  /* 0x00000054999b7212 */ /* 0x000fe200078e3cff */
[----:B----4-:R-:W-:Y:S01]  /*c6d0*/  IMAD.IADD R143, R26, 0x1, R143 ;  /* 0x000000011a8f7824 */ /* 0x010fe200078e028f */
[----:B------:R-:W-:Y:S01]  /*c6e0*/  SEL R7, R54, 0xffffffff, !P5 ;  /* 0xffffffff36077807 */ /* 0x000fe20006800000 */
[----:B------:R-:W3:Y:S01]  /*c6f0*/  LDS R84, [R0+0x3f00] ;  /* 0x003f000000547984 */ /* 0x000ee20000000800 */
[----:B------:R-:W-:Y:S01]  /*c700*/  LOP3.LUT R57, R57, UR13, RZ, 0xc0, !PT ;  /* 0x0000000d39397c12 */ /* 0x000fe2000f8ec0ff */
[--C-:B-----5:R-:W-:Y:S01]  /*c710*/  IMAD.WIDE.U32 R10, R143, 0x4, R4.reuse ;  /* 0x000000048f0a7825 */ /* 0x120fe200078e0004 */
[----:B------:R-:W-:Y:S01]  /*c720*/  LOP3.LUT R151, R7, R96, RZ, 0x3c, !PT ;  /* 0x0000006007977212 */ /* 0x000fe200078e3cff */
[----:B------:R-:W4:Y:S01]  /*c730*/  LDS R58, [R0+0x4800] ;  /* 0x00480000003a7984 */ /* 0x000f220000000800 */
[----:B------:R-:W-:Y:S01]  /*c740*/  LEA R163, R57, UR4, 0x2 ;  /* 0x0000000439a37c11 */ /* 0x000fe2000f8e10ff */
[----:B------:R-:W-:Y:S01]  /*c750*/  IMAD.WIDE.U32 R6, R145, 0x4, R4 ;  /* 0x0000000491067825 */ /* 0x000fe200078e0004 */
[----:B------:R-:W-:Y:S01]  /*c760*/  IADD3 R141, PT, PT, R125, 0xa80, R141 ;  /* 0x00000a807d8d7810 */ /* 0x000fe20007ffe08d */
[----:B------:R-:W-:Y:S01]  /*c770*/  LDS R96, [R0+0x4200] ;  /* 0x0042000000607984 */ /* 0x000fe20000000800 */
[----:B------:R-:W-:Y:S01]  /*c780*/  ISETP.GT.AND P4, PT, R98, -0x1, PT ;  /* 0xffffffff6200780c */ /* 0x000fe20003f84270 */
[----:B------:R-:W-:Y:S01]  /*c790*/  IMAD.IADD R153, R28, 0x1, R157 ;  /* 0x000000011c997824 */ /* 0x000fe200078e029d */
[----:B------:R-:W-:Y:S01]  /*c7a0*/  ISETP.GT.AND P3, PT, R90, -0x1, PT ;  /* 0xffffffff5a00780c */ /* 0x000fe20003f64270 */
[----:B------:R-:W-:Y:S01]  /*c7b0*/  IMAD.WIDE.U32 R56, R141, 0x4, R4 ;  /* 0x000000048d387825 */ /* 0x000fe200078e0004 */
[----:B------:R-:W5:Y:S01]  /*c7c0*/  LDS R163, [R163+0x7500] ;  /* 0x00750000a3a37984 */ /* 0x000f620000000800 */
[----:B-1----:R-:W-:-:S02]  /*c7d0*/  SEL R59, R54, 0xffffffff, !P4 ;  /* 0xffffffff363b7807 */ /* 0x002fc40006000000 */
[----:B------:R-:W-:Y:S01]  /*c7e0*/  ISETP.GT.AND P4, PT, R102, -0x1, PT ;  /* 0xffffffff6600780c */ /* 0x000fe20003f84270 */
[----:B------:R1:W-:Y:S01]  /*c7f0*/  STG.E desc[UR10][R6.64], R61 ;  /* 0x0000003d06007986 */ /* 0x0003e2000c10190a */
[C---:B------:R-:W-:Y:S02]  /*c800*/  SEL R55, R54.reuse, 0xffffffff, !P3 ;  /* 0xffffffff36377807 */ /* 0x040fe40005800000 */
[----:B------:R-:W-:Y:S01]  /*c810*/  SEL R157, R54, 0xffffffff, !P4 ;  /* 0xffffffff369d7807 */ /* 0x000fe20006000000 */
[----:B------:R2:W-:Y:S01]  /*c820*/  STG.E desc[UR10][R10.64], R149 ;  /* 0x000000950a007986 */ /* 0x0005e2000c10190a */
[----:B------:R-:W-:Y:S02]  /*c830*/  LOP3.LUT R55, R55, R90, RZ, 0x3c, !PT ;  /* 0x0000005a37377212 */ /* 0x000fe400078e3cff */
[----:B------:R-:W-:Y:S01]  /*c840*/  LOP3.LUT R161, R157, R102, RZ, 0x3c, !PT ;  /* 0x000000669da17212 */ /* 0x000fe200078e3cff */
[----:B------:R3:W-:Y:S01]  /*c850*/  STG.E desc[UR10][R56.64], R151 ;  /* 0x0000009738007986 */ /* 0x0007e2000c10190a */
[----:B0-----:R-:W-:Y:S01]  /*c860*/  IMAD.IADD R157, R31, 0x1, R94 ;  /* 0x000000011f9d7824 */ /* 0x001fe200078e025e */
[----:B------:R-:W-:-:S02]  /*c870*/  ISETP.GT.AND P3, PT, R100, -0x1, PT ;  /* 0xffffffff6400780c */ /* 0x000fc40003f64270 */
[----:B------:R-:W-:Y:S01]  /*c880*/  LDS R90, [R0+0x5100] ;  /* 0x00510000005a7984 */ /* 0x000fe20000000800 */
[----:B-1----:R-:W-:Y:S01]  /*c890*/  IMAD.WIDE.U32 R6, R153, 0x4, R4 ;  /* 0x0000000499067825 */ /* 0x002fe200078e0004 */
[----:B------:R-:W-:Y:S02]  /*c8a0*/  LOP3.LUT R59, R59, R98, RZ, 0x3c, !PT ;  /* 0x000000623b3b7212 */ /* 0x000fe400078e3cff */
[----:B------:R-:W-:Y:S01]  /*c8b0*/  LDS R94, [R0+0x5400] ;  /* 0x00540000005e7984 */ /* 0x000fe20000000800 */
[----:B--2---:R-:W-:Y:S01]  /*c8c0*/  IMAD.IADD R149, R27, 0x1, R60 ;  /* 0x000000011b957824 */ /* 0x004fe200078e023c */
[----:B------:R-:W-:Y:S01]  /*c8d0*/  SEL R61, R54, 0xffffffff, !P3 ;  /* 0xffffffff363d7807 */ /* 0x000fe20005800000 */
[----:B------:R-:W-:Y:S01]  /*c8e0*/  IMAD.IADD R159, R30, 0x1, R159 ;  /* 0x000000011e9f7824 */ /* 0x000fe200078e029f */
[----:B------:R-:W0:Y:S01]  /*c8f0*/  LDS R60, [R0+0x4b00] ;  /* 0x004b0000003c7984 */ /* 0x000e220000000800 */
[----:B---3--:R-:W-:Y:S01]  /*c900*/  IMAD.IADD R151, R29, 0x1, R86 ;  /* 0x000000011d977824 */ /* 0x008fe200078e0256 */
[----:B------:R-:W-:Y:S01]  /*c910*/  ISETP.GT.AND P3, PT, R104, -0x1, PT ;  /* 0xffffffff6800780c */ /* 0x000fe20003f64270 */
[----:B------:R-:W-:Y:S01]  /*c920*/  IMAD.WIDE.U32 R56, R149, 0x4, R4 ;  /* 0x0000000495387825 */ /* 0x000fe200078e0004 */
[----:B------:R-:W1:Y:S01]  /*c930*/  LDS R86, [R0+0x4e00] ;  /* 0x004e000000567984 */ /* 0x000e620000000800 */
[----:B------:R-:W-:-:S02]  /*c940*/  ISETP.GT.AND P4, PT, R84, -0x1, PT ;  /* 0xffffffff5400780c */ /* 0x000fc40003f84270 */
[----:B------:R-:W-:Y:S01]  /*c950*/  IMAD.WIDE.U32 R10, R151, 0x4, R4 ;  /* 0x00000004970a7825 */ /* 0x000fe200078e0004 */
[----:B------:R2:W-:Y:S01]  /*c960*/  STG.E desc[UR10][R56.64], R155 ;  /* 0x0000009b38007986 */ /* 0x0005e2000c10190a */
[----:B------:R-:W-:Y:S02]  /*c970*/  LOP3.LUT R61, R61, R100, RZ, 0x3c, !PT ;  /* 0x000000643d3d7212 */ /* 0x000fe400078e3cff */
[----:B------:R-:W-:Y:S01]  /*c980*/  ISETP.NE.AND P5, PT, R106, 0x7fffffff, PT ;  /* 0x7fffffff6a00780c */ /* 0x000fe20003fa5270 */
[----:B------:R3:W-:Y:S01]  /*c990*/  STG.E desc[UR10][R6.64], R55 ;  /* 0x0000003706007986 */ /* 0x0007e2000c10190a */
[----:B----4-:R-:W-:-:S03]  /*c9a0*/  ISETP.NE.AND P6, PT, R58, 0x7fffffff, PT ;  /* 0x7fffffff3a00780c */ /* 0x010fc60003fc5270 */
[----:B------:R4:W-:Y:S01]  /*c9b0*/  STG.E desc[UR10][R10.64], R59 ;  /* 0x0000003b0a007986 */ /* 0x0009e2000c10190a */
[----:B--2---:R-:W-:-:S03]  /*c9c0*/  SEL R57, R54, 0xffffffff, !P3 ;  /* 0xffffffff36397807 */ /* 0x004fc60005800000 */
[----:B------:R-:W2:Y:S01]  /*c9d0*/  LDS R98, [R0+0x5700] ;  /* 0x0057000000627984 */ /* 0x000ea20000000800 */
[----:B------:R-:W-:Y:S01]  /*c9e0*/  ISETP.NE.AND P3, PT, R84, 0x7fffffff, PT ;  /* 0x7fffffff5400780c */ /* 0x000fe20003f65270 */
[----:B-----5:R-:W-:Y:S01]  /*c9f0*/  IMAD.IADD R155, R32, 0x1, R163 ;  /* 0x00000001209b7824 */ /* 0x020fe200078e02a3 */
[----:B---3--:R-:W-:Y:S01]  /*ca00*/  LOP3.LUT R55, R57, R104, RZ, 0x3c, !PT ;  /* 0x0000006839377212 */ /* 0x008fe200078e3cff */
[--C-:B------:R-:W-:Y:S01]  /*ca10*/  IMAD.WIDE.U32 R6, R159, 0x4, R4.reuse ;  /* 0x000000049f067825 */ /* 0x100fe200078e0004 */
[----:B------:R-:W-:Y:S01]  /*ca20*/  LDS R100, [R0+0x5d00] ;  /* 0x005d000000647984 */ /* 0x000fe20000000800 */
[----:B----4-:R-:W-:Y:S02]  /*ca30*/  SEL R59, R54, 0xffffffff, !P4 ;  /* 0xffffffff363b7807 */ /* 0x010fe40006000000 */
[--C-:B------:R-:W-:Y:S01]  /*ca40*/  IMAD.WIDE.U32 R56, R157, 0x4, R4.reuse ;  /* 0x000000049d387825 */ /* 0x100fe200078e0004 */
[----:B------:R-:W-:Y:S01]  /*ca50*/  ISETP.NE.AND P4, PT, R96, 0x7fffffff, PT ;  /* 0x7fffffff6000780c */ /* 0x000fe20003f85270 */
[----:B------:R3:W-:Y:S01]  /*ca60*/  STG.E desc[UR10][R6.64], R61 ;  /* 0x0000003d06007986 */ /* 0x0007e2000c10190a */
[----:B------:R-:W-:Y:S01]  /*ca70*/  LOP3.LUT R169, R59, R84, RZ, 0x3c, !PT ;  /* 0x000000543ba97212 */ /* 0x000fe200078e3cff */
[----:B------:R-:W-:Y:S01]  /*ca80*/  IMAD.WIDE.U32 R10, R155, 0x4, R4 ;  /* 0x000000049b0a7825 */ /* 0x000fe200078e0004 */
[----:B------:R-:W-:Y:S01]  /*ca90*/  SEL R84, R84, 0x80000000, P3 ;  /* 0x8000000054547807 */ /* 0x000fe20001800000 */
[----:B------:R4:W-:Y:S03]  /*caa0*/  STG.E desc[UR10][R56.64], R161 ;  /* 0x000000a138007986 */ /* 0x0009e6000c10190a */
[----:B------:R-:W-:Y:S01]  /*cab0*/  SHF.R.U32.HI R84, RZ, UR14, R84 ;  /* 0x0000000eff547c19 */ /* 0x000fe20008011654 */
[----:B------:R5:W-:Y:S01]  /*cac0*/  STG.E desc[UR10][R10.64], R55 ;  /* 0x000000370a007986 */ /* 0x000be2000c10190a */
[----:B0-----:R-:W-:-:S02]  /*cad0*/  ISETP.NE.AND P3, PT, R60, 0x7fffffff, PT ;  /* 0x7fffffff3c00780c */ /* 0x001fc40003f65270 */
[----:B------:R-:W-:Y:S01]  /*cae0*/  LOP3.LUT R84, R84, UR13, RZ, 0xc0, !PT ;  /* 0x0000000d54547c12 */ /* 0x000fe2000f8ec0ff */
[----:B------:R-:W-:Y:S01]  /*caf0*/  LDS R104, [R0+0x6300] ;  /* 0x0063000000687984 */ /* 0x000fe20000000800 */
[----:B---3--:R-:W-:Y:S02]  /*cb00*/  SEL R6, R96, 0x80000000, P4 ;  /* 0x8000000060067807 */ /* 0x008fe40002000000 */
[----:B------:R-:W-:Y:S01]  /*cb10*/  SEL R7, R106, 0x80000000, P5 ;  /* 0x800000006a077807 */ /* 0x000fe20002800000 */
[----:B------:R-:W-:Y:S01]  /*cb20*/  LDS R102, [R0+0x6000] ;  /* 0x0060000000667984 */ /* 0x000fe20000000800 */
[----:B------:R-:W-:Y:S02]  /*cb30*/  SHF.R.U32.HI R6, RZ, UR14, R6 ;  /* 0x0000000eff067c19 */ /* 0x000fe40008011606 */
[----:B----4-:R-:W-:Y:S02]  /*cb40*/  SEL R56, R58, 0x80000000, P6 ;  /* 0x800000003a387807 */ /* 0x010fe40003000000 */
[----:B------:R-:W-:-:S02]  /*cb50*/  SHF.R.U32.HI R7, RZ, UR14, R7 ;  /* 0x0000000eff077c19 */ /* 0x000fc40008011607 */
[----:B------:R-:W-:Y:S02]  /*cb60*/  LOP3.LUT R6, R6, UR13, RZ, 0xc0, !PT ;  /* 0x0000000d06067c12 */ /* 0x000fe4000f8ec0ff */
[----:B-1----:R-:W-:Y:S02]  /*cb70*/  ISETP.NE.AND P5, PT, R86, 0x7fffffff, PT ;  /* 0x7fffffff5600780c */ /* 0x002fe40003fa5270 */
[----:B------:R-:W-:Y:S02]  /*cb80*/  SHF.R.U32.HI R56, RZ, UR14, R56 ;  /* 0x0000000eff387c19 */ /* 0x000fe40008011638 */
[----:B------:R-:W-:Y:S02]  /*cb90*/  LOP3.LUT R7, R7, UR13, RZ, 0xc0, !PT ;  /* 0x0000000d07077c12 */ /* 0x000fe4000f8ec0ff */
[----:B------:R-:W-:Y:S02]  /*cba0*/  LEA R165, R6, UR4, 0x2 ;  /* 0x0000000406a57c11 */ /* 0x000fe4000f8e10ff */
[----:B------:R-:W-:-:S02]  /*cbb0*/  LEA R84, R84, UR4, 0x2 ;  /* 0x0000000454547c11 */ /* 0x000fc4000f8e10ff */
[----:B------:R-:W-:Y:S02]  /*cbc0*/  ISETP.NE.AND P6, PT, R90, 0x7fffffff, PT ;  /* 0x7fffffff5a00780c */ /* 0x000fe40003fc5270 */
[----:B-----5:R-:W-:Y:S01]  /*cbd0*/  SEL R10, R86, 0x80000000, P5 ;  /* 0x80000000560a7807 */ /* 0x020fe20002800000 */
[----:B------:R0:W1:Y:S01]  /*cbe0*/  LDS R6, [R84+0x7500] ;  /* 0x0075000054067984 */ /* 0x0000620000000800 */
[----:B------:R-:W-:Y:S02]  /*cbf0*/  LOP3.LUT R56, R56, UR13, RZ, 0xc0, !PT ;  /* 0x0000000d38387c12 */ /* 0x000fe4000f8ec0ff */
[----:B------:R-:W-:Y:S01]  /*cc00*/  ISETP.NE.AND P5, PT, R94, 0x7fffffff, PT ;  /* 0x7fffffff5e00780c */ /* 0x000fe20003fa5270 */
[----:B------:R-:W-:Y:S01]  /*cc10*/  LDS R165, [R165+0x7500] ;  /* 0x00750000a5a57984 */ /* 0x000fe20000000800 */
[----:B------:R-:W-:Y:S02]  /*cc20*/  LEA R163, R7, UR4, 0x2 ;  /* 0x0000000407a37c11 */ /* 0x000fe4000f8e10ff */
[----:B------:R-:W-:-:S02]  /*cc30*/  SEL R11, R90, 0x80000000, P6 ;  /* 0x800000005a0b7807 */ /* 0x000fc40003000000 */
[----:B------:R-:W-:Y:S02]  /*cc40*/  LEA R56, R56, UR4, 0x2 ;  /* 0x0000000438387c11 */ /* 0x000fe4000f8e10ff */
[----:B------:R-:W-:Y:S01]  /*cc50*/  SEL R55, R94, 0x80000000, P5 ;  /* 0x800000005e377807 */ /* 0x000fe20002800000 */
[----:B------:R-:W-:Y:S01]  /*cc60*/  LDS R163, [R163+0x7500] ;  /* 0x00750000a3a37984 */ /* 0x000fe20000000800 */
[----:B------:R-:W-:Y:S02]  /*cc70*/  SHF.R.U32.HI R11, RZ, UR14, R11 ;  /* 0x0000000eff0b7c19 */ /* 0x000fe4000801160b */
[----:B------:R-:W-:Y:S01]  /*cc80*/  SHF.R.U32.HI R55, RZ, UR14, R55 ;  /* 0x0000000eff377c19 */ /* 0x000fe20008011637 */
[----:B------:R-:W3:Y:S01]  /*cc90*/  LDS R161, [R56+0x7500] ;  /* 0x0075000038a17984 */ /* 0x000ee20000000800 */
[----:B------:R-:W-:Y:S02]  /*cca0*/  LOP3.LUT R11, R11, UR13, RZ, 0xc0, !PT ;  /* 0x0000000d0b0b7c12 */ /* 0x000fe4000f8ec0ff */
[----:B------:R-:W-:-:S02]  /*ccb0*/  LOP3.LUT R55, R55, UR13, RZ, 0xc0, !PT ;  /* 0x0000000d37377c12 */ /* 0x000fc4000f8ec0ff */
[----:B------:R-:W-:Y:S02]  /*ccc0*/  SEL R7, R60, 0x80000000, P3 ;  /* 0x800000003c077807 */ /* 0x000fe40001800000 */
[----:B------:R-:W-:Y:S02]  /*ccd0*/  LEA R177, R11, UR4, 0x2 ;  /* 0x000000040bb17c11 */ /* 0x000fe4000f8e10ff */
[----:B------:R-:W-:Y:S02]  /*cce0*/  LEA R181, R55, UR4, 0x2 ;  /* 0x0000000437b57c11 */ /* 0x000fe4000f8e10ff */
[----:B------:R-:W-:Y:S02]  /*ccf0*/  SHF.R.U32.HI R7, RZ, UR14, R7 ;  /* 0x0000000eff077c19 */ /* 0x000fe40008011607 */
[----:B------:R-:W-:Y:S01]  /*cd00*/  SHF.R.U32.HI R10, RZ, UR14, R10 ;  /* 0x0000000eff0a7c19 */ /* 0x000fe2000801160a */
[----:B------:R-:W4:Y:S01]  /*cd10*/  LDS R177, [R177+0x7500] ;  /* 0x00750000b1b17984 */ /* 0x000f220000000800 */
[----:B------:R-:W-:-:S02]  /*cd20*/  LOP3.LUT R7, R7, UR13, RZ, 0xc0, !PT ;  /* 0x0000000d07077c12 */ /* 0x000fc4000f8ec0ff */
[----:B------:R-:W-:Y:S01]  /*cd30*/  LOP3.LUT R10, R10, UR13, RZ, 0xc0, !PT ;  /* 0x0000000d0a0a7c12 */ /* 0x000fe2000f8ec0ff */
[----:B------:R-:W5:Y:S01]  /*cd40*/  LDS R181, [R181+0x7500] ;  /* 0x00750000b5b57984 */ /* 0x000f620000000800 */
[----:B--2---:R-:W-:Y:S02]  /*cd50*/  ISETP.NE.AND P6, PT, R98, 0x7fffffff, PT ;  /* 0x7fffffff6200780c */ /* 0x004fe40003fc5270 */
[----:B0-----:R-:W-:Y:S02]  /*cd60*/  LEA R84, R7, UR4, 0x2 ;  /* 0x0000000407547c11 */ /* 0x001fe4000f8e10ff */
[----:B------:R-:W-:Y:S01]  /*cd70*/  LEA R175, R10, UR4, 0x2 ;  /* 0x000000040aaf7c11 */ /* 0x000fe2000f8e10ff */
[----:B-1----:R-:W-:Y:S01]  /*cd80*/  IMAD.IADD R167, R33, 0x1, R6 ;  /* 0x0000000121a77824 */ /* 0x002fe200078e0206 */
[----:B------:R-:W-:Y:S02]  /*cd90*/  SEL R7, R98, 0x80000000, P6 ;  /* 0x8000000062077807 */ /* 0x000fe40003000000 */
[----:B------:R-:W-:Y:S01]  /*cda0*/  ISETP.GT.AND P4, PT, R96, -0x1, PT ;  /* 0xffffffff6000780c */ /* 0x000fe20003f84270 */
[----:B------:R-:W0:Y:S01]  /*cdb0*/  LDS R84, [R84+0x7500] ;  /* 0x0075000054547984 */ /* 0x000e220000000800 */
[----:B------:R-:W-:-:S02]  /*cdc0*/  SHF.R.U32.HI R10, RZ, UR14, R7 ;  /* 0x0000000eff0a7c19 */ /* 0x000fc40008011607 */
[----:B------:R-:W-:Y:S01]  /*cdd0*/  ISETP.GT.AND P3, PT, R106, -0x1, PT ;  /* 0xffffffff6a00780c */ /* 0x000fe20003f64270 */
[----:B------:R-:W1:Y:S01]  /*cde0*/  LDS R175, [R175+0x7500] ;  /* 0x00750000afaf7984 */ /* 0x000e620000000800 */
[C---:B------:R-:W-:Y:S02]  /*cdf0*/  SEL R7, R54.reuse, 0xffffffff, !P4 ;  /* 0xffffffff36077807 */ /* 0x040fe40006000000 */
[----:B------:R-:W-:Y:S02]  /*ce00*/  SEL R11, R54, 0xffffffff, !P3 ;  /* 0xffffffff360b7807 */ /* 0x000fe40005800000 */
[----:B------:R-:W-:Y:S01]  /*ce10*/  LOP3.LUT R55, R7, R96, RZ, 0x3c, !PT ;  /* 0x0000006007377212 */ /* 0x000fe200078e3cff */
[----:B------:R-:W-:Y:S01]  /*ce20*/  IMAD.WIDE.U32 R6, R167, 0x4, R4 ;  /* 0x00000004a7067825 */ /* 0x000fe200078e0004 */
[----:B------:R-:W-:Y:S01]  /*ce30*/  ISETP.GT.AND P5, PT, R58, -0x1, PT ;  /* 0xffffffff3a00780c */ /* 0x000fe20003fa4270 */
[----:B------:R-:W2:Y:S01]  /*ce40*/  LDS R96, [R0+0x5a00] ;  /* 0x005a000000607984 */ /* 0x000ea20000000800 */
[----:B------:R-:W-:Y:S01]  /*ce50*/  LOP3.LUT R61, R11, R106, RZ, 0x3c, !PT ;  /* 0x0000006a0b3d7212 */ /* 0x000fe200078e3cff */
[----:B---3--:R-:W-:Y:S01]  /*ce60*/  IMAD.IADD R161, R34, 0x1, R161 ;  /* 0x0000000122a17824 */ /* 0x008fe200078e02a1 */
[----:B------:R-:W-:Y:S01]  /*ce70*/  LOP3.LUT R10, R10, UR13, RZ, 0xc0, !PT ;  /* 0x0000000d0a0a7c12 */ /* 0x000fe2000f8ec0ff */
[----:B------:R-:W-:Y:S01]  /*ce80*/  LDS R106, [R0+0x6600] ;  /* 0x00660000006a7984 */ /* 0x000fe20000000800 */
[----:B------:R-:W-:-:S02]  /*ce90*/  SEL R11, R54, 0xffffffff, !P5 ;  /* 0xffffffff360b7807 */ /* 0x000fc40006800000 */
[C---:B------:R-:W-:Y:S01]  /*cea0*/  IADD3 R165, PT, PT, R125.reuse, 0x1080, R165 ;  /* 0x000010807da57810 */ /* 0x040fe20007ffe0a5 */
[----:B------:R4:W-:Y:S01]  /*ceb0*/  STG.E desc[UR10][R6.64], R169 ;  /* 0x000000a906007986 */ /* 0x0009e2000c10190a */
[----:B------:R-:W-:Y:S02]  /*cec0*/  ISETP.GT.AND P3, PT, R60, -0x1, PT ;  /* 0xffffffff3c00780c */ /* 0x000fe40003f64270 */
[----:B------:R-:W-:Y:S02]  /*ced0*/  LEA R183, R10, UR4, 0x2 ;  /* 0x000000040ab77c11 */ /* 0x000fe4000f8e10ff */
[----:B------:R-:W-:Y:S02]  /*cee0*/  IADD3 R163, PT, PT, R125, 0x1140, R163 ;  /* 0x000011407da37810 */ /* 0x000fe40007ffe0a3 */
[----:B------:R-:W-:Y:S01]  /*cef0*/  LOP3.LUT R171, R11, R58, RZ, 0x3c, !PT ;  /* 0x0000003a0bab7212 */ /* 0x000fe200078e3cff */
[--C-:B------:R-:W-:Y:S01]  /*cf00*/  IMAD.WIDE.U32 R10, R165, 0x4, R4.reuse ;  /* 0x00000004a50a7825 */ /* 0x100fe200078e0004 */
[----:B------:R-:W-:Y:S01]  /*cf10*/  SEL R173, R54, 0xffffffff, !P3 ;  /* 0xffffffff36ad7807 */ /* 0x000fe20005800000 */
[----:B------:R-:W3:Y:S01]  /*cf20*/  LDS R183, [R183+0x7500] ;  /* 0x00750000b7b77984 */ /* 0x000ee20000000800 */
[----:B------:R-:W-:Y:S01]  /*cf30*/  ISETP.GT.AND P3, PT, R86, -0x1, PT ;  /* 0xffffffff5600780c */ /* 0x000fe20003f64270 */
[----:B------:R-:W-:Y:S01]  /*cf40*/  IMAD.WIDE.U32 R56, R163, 0x4, R4 ;  /* 0x00000004a3387825 */ /* 0x000fe200078e0004 */
[----:B------:R-:W-:Y:S01]  /*cf50*/  ISETP.GT.AND P4, PT, R90, -0x1, PT ;  /* 0xffffffff5a00780c */ /* 0x000fe20003f84270 */
[----:B------:R0:W-:Y:S01]  /*cf60*/  STG.E desc[UR10][R10.64], R55 ;  /* 0x000000370a007986 */ /* 0x0001e2000c10190a */
[----:B----4-:R-:W-:Y:S01]  /*cf70*/  IADD3 R169, PT, PT, R125, 0x1440, R177 ;  /* 0x000014407da97810 */ /* 0x010fe20007ffe0b1 */
[----:B------:R-:W-:Y:S01]  /*cf80*/  IMAD.WIDE.U32 R58, R161, 0x4, R4 ;  /* 0x00000004a13a7825 */ /* 0x000fe200078e0004 */
[----:B-----5:R-:W-:Y:S01]  /*cf90*/  IADD3 R177, PT, PT, R125, 0x1500, R181 ;  /* 0x000015007db17810 */ /* 0x020fe20007ffe0b5 */
[----:B------:R4:W-:Y:S01]  /*cfa0*/  STG.E desc[UR10][R56.64], R61 ;  /* 0x0000003d38007986 */ /* 0x0009e2000c10190a */
[----:B------:R-:W-:-:S03]  /*cfb0*/  ISETP.NE.AND P5, PT, R104, 0x7fffffff, PT ;  /* 0x7fffffff6800780c */ /* 0x000fc60003fa5270 */
[----:B------:R5:W-:Y:S01]  /*cfc0*/  STG.E desc[UR10][R58.64], R171 ;  /* 0x000000ab3a007986 */ /* 0x000be2000c10190a */
[----:B0-----:R-:W-:Y:S02]  /*cfd0*/  SEL R11, R54, 0xffffffff, !P3 ;  /* 0xffffffff360b7807 */ /* 0x001fe40005800000 */
[----:B------:R-:W-:Y:S02]  /*cfe0*/  ISETP.GT.AND P3, PT, R94, -0x1, PT ;  /* 0xffffffff5e00780c */ /* 0x000fe40003f64270 */
[C---:B----4-:R-:W-:Y:S02]  /*cff0*/  SEL R57, R54.reuse, 0xffffffff, !P4 ;  /* 0xffffffff36397807 */ /* 0x050fe40006000000 */
[----:B------:R-:W-:Y:S02]  /*d000*/  LOP3.LUT R61, R11, R86, RZ, 0x3c, !PT ;  /* 0x000000560b3d7212 */ /* 0x000fe400078e3cff */
[----:B-----5:R-:W-:Y:S01]  /*d010*/  SEL R59, R54, 0xffffffff, !P3 ;  /* 0xffffffff363b7807 */ /* 0x020fe20005800000 */
[----:B------:R-:W0:Y:S01]  /*d020*/  LDS R86, [R0+0x6c00] ;  /* 0x006c000000567984 */ /* 0x000e220000000800 */
[----:B------:R-:W-:Y:S01]  /*d030*/  LOP3.LUT R179, R57, R90, RZ, 0x3c, !PT ;  /* 0x0000005a39b37212 */ /* 0x000fe200078e3cff */
[----:B------:R-:W-:Y:S01]  /*d040*/  IMAD.WIDE.U32 R56, R169, 0x4, R4 ;  /* 0x00000004a9387825 */ /* 0x000fe200078e0004 */
[----:B------:R-:W-:Y:S01]  /*d050*/  LOP3.LUT R181, R59, R94, RZ, 0x3c, !PT ;  /* 0x0000005e3bb57212 */ /* 0x000fe200078e3cff */
[----:B------:R-:W4:Y:S01]  /*d060*/  LDS R90, [R0+0x6f00] ;  /* 0x006f0000005a7984 */ /* 0x000f220000000800 */
[----:B------:R-:W-:Y:S01]  /*d070*/  LOP3.LUT R55, R173, R60, RZ, 0x3c, !PT ;  /* 0x0000003cad377212 */ /* 0x000fe200078e3cff */
[----:B------:R-:W-:Y:S01]  /*d080*/  IMAD.IADD R173, R35, 0x1, R84 ;  /* 0x0000000123ad7824 */ /* 0x000fe200078e0254 */
[----:B-1----:R-:W-:Y:S01]  /*d090*/  IADD3 R171, PT, PT, R125, 0x1380, R175 ;  /* 0x000013807dab7810 */ /* 0x002fe20007ffe0af */
[----:B------:R-:W1:Y:S01]  /*d0a0*/  LDS R94, [R0+0x7200] ;  /* 0x00720000005e7984 */ /* 0x000e620000000800 */
[----:B--2---:R-:W-:Y:S01]  /*d0b0*/  ISETP.GT.AND P3, PT, R96, -0x1, PT ;  /* 0xffffffff6000780c */ /* 0x004fe20003f64270 */
[----:B------:R-:W-:Y:S01]  /*d0c0*/  IMAD.WIDE.U32 R6, R173, 0x4, R4 ;  /* 0x00000004ad067825 */ /* 0x000fe200078e0004 */
[----:B------:R-:W-:-:S02]  /*d0d0*/  ISETP.GT.AND P4, PT, R98, -0x1, PT ;  /* 0xffffffff6200780c */ /* 0x000fc40003f84270 */
[----:B------:R-:W-:Y:S01]  /*d0e0*/  ISETP.NE.AND P6, PT, R96, 0x7fffffff, PT ;  /* 0x7fffffff6000780c */ /* 0x000fe20003fc5270 */
[----:B------:R-:W-:Y:S01]  /*d0f0*/  IMAD.WIDE.U32 R10, R171, 0x4, R4 ;  /* 0x00000004ab0a7825 */ /* 0x000fe200078e0004 */
[----:B------:R2:W-:Y:S01]  /*d100*/  STG.E desc[UR10][R6.64], R55 ;  /* 0x0000003706007986 */ /* 0x0005e2000c10190a */
[----:B------:R-:W-:Y:S02]  /*d110*/  SEL R185, R54, 0xffffffff, !P4 ;  /* 0xffffffff36b97807 */ /* 0x000fe40006000000 */
[----:B------:R-:W-:Y:S01]  /*d120*/  ISETP.NE.AND P4, PT, R102, 0x7fffffff, PT ;  /* 0x7fffffff6600780c */ /* 0x000fe20003f85270 */
[----:B------:R5:W-:Y:S01]  /*d130*/  STG.E desc[UR10][R10.64], R61 ;  /* 0x0000003d0a007986 */ /* 0x000be2000c10190a */
[----:B---3--:R-:W-:Y:S02]  /*d140*/  IADD3 R175, PT, PT, R125, 0x15c0, R183 ;  /* 0x000015c07daf7810 */ /* 0x008fe40007ffe0b7 */
[----:B------:R-:W-:Y:S01]  /*d150*/  LOP3.LUT R185, R185, R98, RZ, 0x3c, !PT ;  /* 0x00000062b9b97212 */ /* 0x000fe200078e3cff */
[----:B------:R-:W-:Y:S02]  /*d160*/  STG.E desc[UR10][R56.64], R179 ;  /* 0x000000b338007986 */ /* 0x000fe4000c10190a */
[----:B------:R-:W-:-:S04]  /*d170*/  IMAD.WIDE.U32 R58, R175, 0x4, R4 ;  /* 0x00000004af3a7825 */ /* 0x000fc800078e0004 */
[----:B--2---:R-:W-:Y:S01]  /*d180*/  IMAD.WIDE.U32 R6, R177, 0x4, R4 ;  /* 0x00000004b1067825 */ /* 0x004fe200078e0004 */
[----:B-----5:R-:W-:Y:S02]  /*d190*/  SEL R11, R54, 0xffffffff, !P3 ;  /* 0xffffffff360b7807 */ /* 0x020fe40005800000 */
[----:B------:R-:W-:Y:S02]  /*d1a0*/  ISETP.NE.AND P3, PT, R100, 0x7fffffff, PT ;  /* 0x7fffffff6400780c */ /* 0x000fe40003f65270 */
[----:B------:R2:W-:Y:S01]  /*d1b0*/  STG.E desc[UR10][R6.64], R181 ;  /* 0x000000b506007986 */ /* 0x0005e2000c10190a */
[----:B------:R-:W-:Y:S02]  /*d1c0*/  LOP3.LUT R55, R11, R96, RZ, 0x3c, !PT ;  /* 0x000000600b377212 */ /* 0x000fe400078e3cff */
[----:B------:R-:W-:Y:S01]  /*d1d0*/  SEL R96, R96, 0x80000000, P6 ;  /* 0x8000000060607807 */ /* 0x000fe20003000000 */
[----:B------:R-:W-:Y:S01]  /*d1e0*/  STG.E desc[UR10][R58.64], R185 ;  /* 0x000000b93a007986 */ /* 0x000fe2000c10190a */
[----:B------:R-:W-:-:S02]  /*d1f0*/  ISETP.NE.AND P6, PT, R106, 0x7fffffff, PT ;  /* 0x7fffffff6a00780c */ /* 0x000fc40003fc5270 */
[----:B------:R-:W-:Y:S02]  /*d200*/  SEL R10, R100, 0x80000000, P3 ;  /* 0x80000000640a7807 */ /* 0x000fe40001800000 */
[----:B------:R-:W-:Y:S02]  /*d210*/  SEL R11, R106, 0x80000000, P6 ;  /* 0x800000006a0b7807 */ /* 0x000fe40003000000 */
[----:B------:R-:W-:Y:S02]  /*d220*/  SHF.R.U32.HI R10, RZ, UR14, R10 ;  /* 0x0000000eff0a7c19 */ /* 0x000fe4000801160a */
[----:B--2---:R-:W-:Y:S02]  /*d230*/  SEL R7, R104, 0x80000000, P5 ;  /* 0x8000000068077807 */ /* 0x004fe40002800000 */
[----:B------:R-:W-:Y:S02]  /*d240*/  SEL R6, R102, 0x80000000, P4 ;  /* 0x8000000066067807 */ /* 0x000fe40002000000 */
[----:B------:R-:W-:-:S02]  /*d250*/  SHF.R.U32.HI R7, RZ, UR14, R7 ;  /* 0x0000000eff077c19 */ /* 0x000fc40008011607 */
[----:B------:R-:W-:Y:S02]  /*d260*/  SHF.R.U32.HI R96, RZ, UR14, R96 ;  /* 0x0000000eff607c19 */ /* 0x000fe40008011660 */
[----:B------:R-:W-:Y:S02]  /*d270*/  SHF.R.U32.HI R6, RZ, UR14, R6 ;  /* 0x0000000eff067c19 */ /* 0x000fe40008011606 */
[----:B------:R-:W-:Y:S02]  /*d280*/  SHF.R.U32.HI R11, RZ, UR14, R11 ;  /* 0x0000000eff0b7c19 */ /* 0x000fe4000801160b */
[----:B------:R-:W-:Y:S02]  /*d290*/  LOP3.LUT R10, R10, UR13, RZ, 0xc0, !PT ;  /* 0x0000000d0a0a7c12 */ /* 0x000fe4000f8ec0ff */
[----:B------:R-:W-:Y:S02]  /*d2a0*/  LOP3.LUT R7, R7, UR13, RZ, 0xc0, !PT ;  /* 0x0000000d07077c12 */ /* 0x000fe4000f8ec0ff */
[----:B------:R-:W-:-:S02]  /*d2b0*/  ISETP.NE.AND P3, PT, R108, 0x7fffffff, PT ;  /* 0x7fffffff6c00780c */ /* 0x000fc40003f65270 */
[----:B------:R-:W-:Y:S02]  /*d2c0*/  LOP3.LUT R96, R96, UR13, RZ, 0xc0, !PT ;  /* 0x0000000d60607c12 */ /* 0x000fe4000f8ec0ff */
[----:B------:R-:W-:Y:S02]  /*d2d0*/  LOP3.LUT R6, R6, UR13, RZ, 0xc0, !PT ;  /* 0x0000000d06067c12 */ /* 0x000fe4000f8ec0ff */
[----:B------:R-:W-:Y:S02]  /*d2e0*/  LOP3.LUT R11, R11, UR13, RZ, 0xc0, !PT ;  /* 0x0000000d0b0b7c12 */ /* 0x000fe4000f8ec0ff */
[----:B------:R-:W-:Y:S02]  /*d2f0*/  LEA R56, R10, UR4, 0x2 ;  /* 0x000000040a387c11 */ /* 0x000fe4000f8e10ff */
[----:B------:R-:W-:Y:S02]  /*d300*/  LEA R10, R7, UR4, 0x2 ;  /* 0x00000004070a7c11 */ /* 0x000fe4000f8e10ff */
[----:B0-----:R-:W-:-:S02]  /*d310*/  ISETP.NE.AND P6, PT, R86, 0x7fffffff, PT ;  /* 0x7fffffff5600780c */ /* 0x001fc40003fc5270 */
[----:B------:R-:W-:Y:S02]  /*d320*/  SEL R7, R108, 0x80000000, P3 ;  /* 0x800000006c077807 */ /* 0x000fe40001800000 */
[----:B----4-:R-:W-:Y:S01]  /*d330*/  ISETP.NE.AND P5, PT, R90, 0x7fffffff, PT ;  /* 0x7fffffff5a00780c */ /* 0x010fe20003fa5270 */
[----:B------:R-:W0:Y:S01]  /*d340*/  LDS R10, [R10+0x7500] ;  /* 0x007500000a0a7984 */ /* 0x000e220000000800 */
[----:B-1----:R-:W-:Y:S02]  /*d350*/  ISETP.NE.AND P3, PT, R94, 0x7fffffff, PT ;  /* 0x7fffffff5e00780c */ /* 0x002fe40003f65270 */
[----:B------:R-:W-:Y:S02]  /*d360*/  LEA R96, R96, UR4, 0x2 ;  /* 0x0000000460607c11 */ /* 0x000fe4000f8e10ff */
[----:B------:R-:W-:Y:S02]  /*d370*/  LEA R179, R11, UR4, 0x2 ;  /* 0x000000040bb37c11 */ /* 0x000fe4000f8e10ff */
[----:B------:R-:W-:Y:S01]  /*d380*/  LEA R183, R6, UR4, 0x2 ;  /* 0x0000000406b77c11 */ /* 0x000fe2000f8e10ff */
[----:B------:R-:W1:Y:S01]  /*d390*/  LDS R187, [R96+0x7500] ;  /* 0x0075000060bb7984 */ /* 0x000e620000000800 */
[----:B------:R-:W-:-:S02]  /*d3a0*/  SEL R11, R86, 0x80000000, P6 ;  /* 0x80000000560b7807 */ /* 0x000fc40003000000 */
[----:B------:R-:W-:Y:S01]  /*d3b0*/  SEL R57, R94, 0x80000000, P3 ;  /* 0x800000005e397807 */ /* 0x000fe20001800000 */
[----:B------:R2:W3:Y:S01]  /*d3c0*/  LDS R6, [R56+0x7500] ;  /* 0x0075000038067984 */ /* 0x0004e20000000800 */
[----:B------:R-:W-:Y:S02]  /*d3d0*/  SHF.R.U32.HI R7, RZ, UR14, R7 ;  /* 0x0000000eff077c19 */ /* 0x000fe40008011607 */
[----:B------:R-:W-:Y:S01]  /*d3e0*/  SHF.R.U32.HI R11, RZ, UR14, R11 ;  /* 0x0000000eff0b7c19 */ /* 0x000fe2000801160b */
[----:B------:R-:W4:Y:S01]  /*d3f0*/  LDS R183, [R183+0x7500] ;  /* 0x00750000b7b77984 */ /* 0x000f220000000800 */
[----:B------:R-:W-:Y:S02]  /*d400*/  SHF.R.U32.HI R57, RZ, UR14, R57 ;  /* 0x0000000eff397c19 */ /* 0x000fe40008011639 */
[----:B------:R-:W-:Y:S01]  /*d410*/  LOP3.LUT R7, R7, UR13, RZ, 0xc0, !PT ;  /* 0x0000000d07077c12 */ /* 0x000fe2000f8ec0ff */
[----:B------:R-:W5:Y:S01]  /*d420*/  LDS R179, [R179+0x7500] ;  /* 0x00750000b3b37984 */ /* 0x000f620000000800 */
[----:B--2---:R-:W-:-:S02]  /*d430*/  SEL R56, R90, 0x80000000, P5 ;  /* 0x800000005a387807 */ /* 0x004fc40002800000 */
[----:B------:R-:W-:Y:S02]  /*d440*/  LOP3.LUT R11, R11, UR13, RZ, 0xc0, !PT ;  /* 0x0000000d0b0b7c12 */ /* 0x000fe4000f8ec0ff */
[----:B------:R-:W-:Y:S02]  /*d450*/  SHF.R.U32.HI R56, RZ, UR14, R56 ;  /* 0x0000000eff387c19 */ /* 0x000fe40008011638 */
[----:B------:R-:W-:Y:S02]  /*d460*/  LOP3.LUT R57, R57, UR13, RZ, 0xc0, !PT ;  /* 0x0000000d39397c12 */ /* 0x000fe4000f8ec0ff */
[----:B------:R-:W-:Y:S02]  /*d470*/  LOP3.LUT R56, R56, UR13, RZ, 0xc0, !PT ;  /* 0x0000000d38387c12 */ /* 0x000fe4000f8ec0ff */
[----:B------:R-:W-:Y:S02]  /*d480*/  LEA R84, R7, UR4, 0x2 ;  /* 0x0000000407547c11 */ /* 0x000fe4000f8e10ff */
[----:B------:R-:W-:-:S02]  /*d490*/  LEA R199, R11, UR4, 0x2 ;  /* 0x000000040bc77c11 */ /* 0x000fc4000f8e10ff */
[----:B------:R-:W-:Y:S02]  /*d4a0*/  LEA R56, R56, UR4, 0x2 ;  /* 0x0000000438387c11 */ /* 0x000fe4000f8e10ff */
[----:B------:R-:W-:Y:S01]  /*d4b0*/  LEA R205, R57, UR4, 0x2 ;  /* 0x0000000439cd7c11 */ /* 0x000fe2000f8e10ff */
[----:B------:R-:W2:Y:S01]  /*d4c0*/  LDS R84, [R84+0x7500] ;  /* 0x0075000054547984 */ /* 0x000ea20000000800 */
[----:B------:R-:W-:Y:S01]  /*d4d0*/  ISETP.GT.AND P4, PT, R100, -0x1, PT ;  /* 0xffffffff6400780c */ /* 0x000fe20003f84270 */
[----:B0-----:R-:W-:Y:S01]  /*d4e0*/  IMAD.IADD R181, R39, 0x1, R10 ;  /* 0x0000000127b57824 */ /* 0x001fe200078e020a */
[----:B------:R-:W-:Y:S01]  /*d4f0*/  ISETP.GT.AND P6, PT, R102, -0x1, PT ;  /* 0xffffffff6600780c */ /* 0x000fe20003fc4270 */
[----:B------:R-:W-:Y:S01]  /*d500*/  LDS R199, [R199+0x7500] ;  /* 0x00750000c7c77984 */ /* 0x000fe20000000800 */
[----:B------:R-:W-:Y:S02]  /*d510*/  ISETP.GT.AND P3, PT, R104, -0x1, PT ;  /* 0xffffffff6800780c */ /* 0x000fe40003f64270 */
[----:B------:R-:W-:Y:S01]  /*d520*/  ISETP.GT.AND P5, PT, R106, -0x1, PT ;  /* 0xffffffff6a00780c */ /* 0x000fe20003fa4270 */
[----:B------:R0:W2:Y:S01]  /*d530*/  LDS R203, [R56+0x7500] ;  /* 0x0075000038cb7984 */ /* 0x0000a20000000800 */
[----:B------:R-:W-:Y:S01]  /*d540*/  SEL R7, R54, 0xffffffff, !P4 ;  /* 0xffffffff36077807 */ /* 0x000fe20006000000 */
[----:B-1----:R-:W-:Y:S01]  /*d550*/  IMAD.IADD R187, R36, 0x1, R187 ;  /* 0x0000000124bb7824 */ /* 0x002fe200078e02bb */
[C---:B------:R-:W-:Y:S01]  /*d560*/  SEL R11, R54.reuse, 0xffffffff, !P6 ;  /* 0xffffffff360b7807 */ /* 0x040fe20007000000 */
[----:B------:R-:W1:Y:S01]  /*d570*/  LDS R205, [R205+0x7500] ;  /* 0x00750000cdcd7984 */ /* 0x000e620000000800 */
[C---:B------:R-:W-:Y:S01]  /*d580*/  SEL R57, R54.reuse, 0xffffffff, !P3 ;  /* 0xffffffff36397807 */ /* 0x040fe20005800000 */
[----:B---3--:R-:W-:Y:S01]  /*d590*/  IMAD.IADD R185, R37, 0x1, R6 ;  /* 0x0000000125b97824 */ /* 0x008fe200078e0206 */
[----:B------:R-:W-:-:S02]  /*d5a0*/  SEL R59, R54, 0xffffffff, !P5 ;  /* 0xffffffff363b7807 */ /* 0x000fc40006800000 */
[----:B------:R-:W-:Y:S01]  /*d5b0*/  LOP3.LUT R189, R7, R100, RZ, 0x3c, !PT ;  /* 0x0000006407bd7212 */ /* 0x000fe200078e3cff */
[----:B----4-:R-:W-:Y:S01]  /*d5c0*/  IMAD.IADD R183, R38, 0x1, R183 ;  /* 0x0000000126b77824 */ /* 0x010fe200078e02b7 */
[----:B------:R-:W-:Y:S01]  /*d5d0*/  LOP3.LUT R191, R11, R102, RZ, 0x3c, !PT ;  /* 0x000000660bbf7212 */ /* 0x000fe200078e3cff */
[----:B------:R-:W-:Y:S01]  /*d5e0*/  IMAD.WIDE.U32 R6, R187, 0x4, R4 ;  /* 0x00000004bb067825 */ /* 0x000fe200078e0004 */
[----:B------:R-:W-:Y:S02]  /*d5f0*/  LOP3.LUT R193, R57, R104, RZ, 0x3c, !PT ;  /* 0x0000006839c17212 */ /* 0x000fe400078e3cff */
[----:B------:R-:W-:Y:S01]  /*d600*/  LOP3.LUT R195, R59, R106, RZ, 0x3c, !PT ;  /* 0x0000006a3bc37212 */ /* 0x000fe200078e3cff */
[----:B-----5:R-:W-:Y:S01]  /*d610*/  IMAD.IADD R179, R40, 0x1, R179 ;  /* 0x0000000128b37824 */ /* 0x020fe200078e02b3 */
[----:B------:R-:W-:Y:S01]  /*d620*/  ISETP.GT.AND P6, PT, R94, -0x1, PT ;  /* 0xffffffff5e00780c */ /* 0x000fe20003fc4270 */
[----:B------:R-:W-:Y:S01]  /*d630*/  IMAD.WIDE.U32 R10, R185, 0x4, R4 ;  /* 0x00000004b90a7825 */ /* 0x000fe200078e0004 */
[----:B------:R-:W-:Y:S01]  /*d640*/  STG.E desc[UR10][R6.64], R55 ;  /* 0x0000003706007986 */ /* 0x000fe2000c10190a */
[----:B------:R-:W-:-:S02]  /*d650*/  ISETP.GT.AND P3, PT, R108, -0x1, PT ;  /* 0xffffffff6c00780c */ /* 0x000fc40003f64270 */
[--C-:B0-----:R-:W-:Y:S01]  /*d660*/  IMAD.WIDE.U32 R56, R183, 0x4, R4.reuse ;  /* 0x00000004b7387825 */ /* 0x101fe200078e0004 */
[----:B------:R0:W-:Y:S01]  /*d670*/  STG.E desc[UR10][R10.64], R189 ;  /* 0x000000bd0a007986 */ /* 0x0001e2000c10190a */
[----:B------:R-:W-:Y:S02]  /*d680*/  ISETP.GT.AND P4, PT, R86, -0x1, PT ;  /* 0xffffffff5600780c */ /* 0x000fe40003f84270 */
[--C-:B------:R-:W-:Y:S01]  /*d690*/  IMAD.WIDE.U32 R58, R181, 0x4, R4.reuse ;  /* 0x00000004b53a7825 */ /* 0x100fe200078e0004 */
[----:B------:R-:W-:Y:S01]  /*d6a0*/  STG.E desc[UR10][R56.64], R191 ;  /* 0x000000bf38007986 */ /* 0x000fe2000c10190a */
[----:B------:R-:W-:Y:S02]  /*d6b0*/  ISETP.GT.AND P5, PT, R90, -0x1, PT ;  /* 0xffffffff5a00780c */ /* 0x000fe40003fa4270 */
[----:B------:R-:W-:Y:S01]  /*d6c0*/  IMAD.WIDE.U32 R60, R179, 0x4, R4 ;  /* 0x00000004b33c7825 */ /* 0x000fe200078e0004 */
[----:B------:R3:W-:Y:S01]  /*d6d0*/  STG.E desc[UR10][R58.64], R193 ;  /* 0x000000c13a007986 */ /* 0x0007e2000c10190a */
[----:B------:R-:W-:-:S02]  /*d6e0*/  SEL R197, R54, 0xffffffff, !P3 ;  /* 0xffffffff36c57807 */ /* 0x000fc40005800000 */
[C---:B------:R-:W-:Y:S01]  /*d6f0*/  SEL R201, R54.reuse, 0xffffffff, !P4 ;  /* 0xffffffff36c97807 */ /* 0x040fe20006000000 */
[----:B------:R4:W-:Y:S01]  /*d700*/  STG.E desc[UR10][R60.64], R195 ;  /* 0x000000c33c007986 */ /* 0x0009e2000c10190a */
[C---:B0-----:R-:W-:Y:S01]  /*d710*/  SEL R11, R54.reuse, 0xffffffff, !P6 ;  /* 0xffffffff360b7807 */ /* 0x041fe20007000000 */
[----:B--2---:R-:W-:Y:S01]  /*d720*/  IMAD.IADD R189, R41, 0x1, R84 ;  /* 0x0000000129bd7824 */ /* 0x004fe200078e0254 */
[----:B------:R-:W-:Y:S02]  /*d730*/  SEL R7, R54, 0xffffffff, !P5 ;  /* 0xffffffff36077807 */ /* 0x000fe40006800000 */
[----:B------:R-:W-:Y:S02]  /*d740*/  IADD3 R6, P3, PT, R53, UR6, RZ ;  /* 0x0000000635067c10 */ /* 0x000fe4000ff7e0ff */
[----:B------:R-:W-:Y:S01]  /*d750*/  LOP3.LUT R197, R197, R108, RZ, 0x3c, !PT ;  /* 0x0000006cc5c57212 */ /* 0x000fe200078e3cff */
[----:B---3--:R-:W-:Y:S01]  /*d760*/  IMAD.IADD R59, R44, 0x1, R203 ;  /* 0x000000012c3b7824 */ /* 0x008fe200078e02cb */
[----:B------:R-:W-:Y:S01]  /*d770*/  LOP3.LUT R193, R11, R94, RZ, 0x3c, !PT ;  /* 0x0000005e0bc17212 */ /* 0x000fe200078e3cff */
[----:B-1----:R-:W-:Y:S01]  /*d780*/  IMAD.IADD R53, R48, 0x1, R205 ;  /* 0x0000000130357824 */ /* 0x002fe200078e02cd */
[----:B------:R-:W-:Y:S01]  /*d790*/  LOP3.LUT R201, R201, R86, RZ, 0x3c, !PT ;  /* 0x00000056c9c97212 */ /* 0x000fe200078e3cff */
[----:B----4-:R-:W-:Y:S01]  /*d7a0*/  IMAD.IADD R61, R42, 0x1, R199 ;  /* 0x000000012a3d7824 */ /* 0x010fe200078e02c7 */
[----:B------:R-:W-:Y:S01]  /*d7b0*/  LOP3.LUT R191, R7, R90, RZ, 0x3c, !PT ;  /* 0x0000005a07bf7212 */ /* 0x000fe200078e3cff */
[----:B------:R-:W-:Y:S01]  /*d7c0*/  IMAD.WIDE.U32 R10, R189, 0x4, R4 ;  /* 0x00000004bd0a7825 */ /* 0x000fe200078e0004 */
[----:B------:R-:W-:-:S03]  /*d7d0*/  IADD3.X R7, PT, PT, R52, UR7, RZ, P3, !PT ;  /* 0x0000000734077c10 */ /* 0x000fc60009ffe4ff */
[--C-:B------:R-:W-:Y:S01]  /*d7e0*/  IMAD.WIDE.U32 R54, R61, 0x4, R4.reuse ;  /* 0x000000043d367825 */ /* 0x100fe200078e0004 */
[----:B------:R-:W-:Y:S03]  /*d7f0*/  STG.E desc[UR10][R10.64], R197 ;  /* 0x000000c50a007986 */ /* 0x000fe6000c10190a */
[--C-:B------:R-:W-:Y:S01]  /*d800*/  IMAD.WIDE.U32 R56, R59, 0x4, R4.reuse ;  /* 0x000000043b387825 */ /* 0x100fe200078e0004 */
[----:B------:R-:W-:Y:S03]  /*d810*/  STG.E desc[UR10][R54.64], R201 ;  /* 0x000000c936007986 */ /* 0x000fe6000c10190a */
[----:B------:R-:W-:Y:S01]  /*d820*/  IMAD.WIDE.U32 R4, R53, 0x4, R4 ;  /* 0x0000000435047825 */ /* 0x000fe200078e0004 */
[----:B------:R-:W-:Y:S04]  /*d830*/  STG.E desc[UR10][R56.64], R191 ;  /* 0x000000bf38007986 */ /* 0x000fe8000c10190a */
[----:B------:R0:W-:Y:S01]  /*d840*/  STG.E desc[UR10][R4.64], R193 ;  /* 0x000000c104007986 */ /* 0x0001e2000c10190a */
[----:B------:R-:W-:Y:S08]  /*d850*/  BAR.SYNC.DEFER_BLOCKING 0x0 ;  /* 0x0000000000007b1d */ /* 0x000ff00000010000 */
[----:B0-----:R-:W0:Y:S01]  /*d860*/  LDC.64 R4, c[0x0][0x398] ;  /* 0x0000e600ff047b82 */ /* 0x001e220000000a00 */
        /* <DEDUP_REMOVED lines=39> */
[----:B------:R-:W-:-:S02]  /*dae0*/  VIADD R43, R43, 0xffffe2c0 ;  /* 0xffffe2c02b2b7836 */ /* 0x000fc40000000000 */
[----:B------:R-:W-:Y:S02]  /*daf0*/  @!P1 IMAD.IADD R46, R8, 0x1, R63 ;  /* 0x00000001082e9824 */ /* 0x000fe400078e023f */
[----:B------:R-:W-:Y:S01]  /*db00*/  VIADD R3, R3, 0x1d40 ;  /* 0x00001d4003037836 */ /* 0x000fe20000000000 */
[----:B------:R-:W-:Y:S01]  /*db10*/  ISETP.GT.AND P3, PT, R43, 0x1d3f, PT ;  /* 0x00001d3f2b00780c */ /* 0x000fe20003f64270 */
[--C-:B0-----:R-:W-:Y:S01]  /*db20*/  IMAD.WIDE.U32 R6, R119, 0x4, R4.reuse ;  /* 0x0000000477067825 */ /* 0x101fe200078e0004 */
[----:B--2---:R-:W-:Y:S04]  /*db30*/  STS [R0], R195 ;  /* 0x000000c300007388 */ /* 0x004fe80000000800 */
[----:B---3--:R-:W-:Y:S04]  /*db40*/  STS [R0+0x300], R199 ;  /* 0x000300c700007388 */ /* 0x008fe80000000800 */
[----:B----4-:R-:W-:Y:S04]  /*db50*/  STS [R0+0x600], R203 ;  /* 0x000600cb00007388 */ /* 0x010fe80000000800 */
[----:B-----5:R-:W-:Y:S04]  /*db60*/  STS [R0+0x900], R205 ;  /* 0x000900cd00007388 */ /* 0x020fe80000000800 */
[----:B------:R-:W-:Y:S04]  /*db70*/  STS [R0+0xc00], R207 ;  /* 0x000c00cf00007388 */ /* 0x000fe80000000800 */
[----:B------:R-:W-:Y:S04]  /*db80*/  STS [R0+0xf00], R209 ;  /* 0x000f00d100007388 */ /* 0x000fe80000000800 */
[----:B------:R0:W-:Y:S04]  /*db90*/  STS [R0+0x1200], R11 ;  /* 0x0012000b00007388 */ /* 0x0001e80000000800 */
[----:B------:R-:W-:Y:S04]  /*dba0*/  STS [R0+0x1500], R55 ;  /* 0x0015003700007388 */ /* 0x000fe80000000800 */
[----:B------:R-:W-:Y:S01]  /*dbb0*/  STS [R0+0x1800], R57 ;  /* 0x0018003900007388 */ /* 0x000fe20000000800 */
[----:B0-----:R-:W-:-:S03]  /*dbc0*/  IMAD.WIDE.U32 R10, R117, 0x4, R4 ;  /* 0x00000004750a7825 */ /* 0x001fc600078e0004 */
        /* <DEDUP_REMOVED lines=69> */
[----:B------:R-:W5:Y:S01]  /*e020*/  LDS R207, [R49+0x98] ;  /* 0x0000980031cf7984 */ /* 0x000f620000000800 */
[----:B------:R-:W-:Y:S08]  /*e030*/  BAR.SYNC.DEFER_BLOCKING 0x0 ;  /* 0x0000000000007b1d */ /* 0x000ff00000010000 */
[----:B------:R-:W-:Y:S06]  /*e040*/  BAR.SYNC.DEFER_BLOCKING 0x0 ;  /* 0x0000000000007b1d */ /* 0x000fec0000010000 */
[----:B0-----:R-:W-:Y:S04]  /*e050*/  STS [R62], R55 ;  /* 0x000000373e007388 */ /* 0x001fe80000000800 */
[----:B-1----:R-:W-:Y:S04]  /*e060*/  STS [R64], R57 ;  /* 0x0000003940007388 */ /* 0x002fe80000000800 */
[----:B--2---:R0:W-:Y:S04]  /*e070*/  STS [R65], R84 ;  /* 0x0000005441007388 */ /* 0x0041e80000000800 */
[----:B---3--:R-:W-:Y:S04]  /*e080*/  STS [R66], R117 ;  /* 0x0000007542007388 */ /* 0x008fe80000000800 */
[----:B----4-:R-:W-:Y:S01]  /*e090*/  STS [R75], R52 ;  /* 0x000000344b007388 */ /* 0x010fe20000000800 */
[----:B0-----:R-:W-:-:S03]  /*e0a0*/  IMAD.WIDE.U32 R64, R129, 0x4, R4 ;  /* 0x0000000481407825 */ /* 0x001fc600078e0004 */
[----:B-----5:R0:W-:Y:S04]  /*e0b0*/  STS [R77], R54 ;  /* 0x000000364d007388 */ /* 0x0201e80000000800 */
[----:B------:R1:W-:Y:S04]  /*e0c0*/  STS [R79], R56 ;  /* 0x000000384f007388 */ /* 0x0003e80000000800 */
[----:B------:R2:W-:Y:S01]  /*e0d0*/  STS [R83], R58 ;  /* 0x0000003a53007388 */ /* 0x0005e20000000800 */
[----:B0-----:R-:W-:-:S03]  /*e0e0*/  IMAD.WIDE.U32 R54, R121, 0x4, R4 ;  /* 0x0000000479367825 */ /* 0x001fc600078e0004 */
[----:B------:R-:W-:Y:S01]  /*e0f0*/  STS [R72], R119 ;  /* 0x0000007748007388 */ /* 0x000fe20000000800 */
[----:B-1----:R-:W-:-:S03]  /*e100*/  IMAD.WIDE.U32 R56, R131, 0x4, R4 ;  /* 0x0000000483387825 */ /* 0x002fc600078e0004 */
[----:B------:R-:W-:Y:S01]  /*e110*/  STS [R80], R191 ;  /* 0x000000bf50007388 */ /* 0x000fe20000000800 */
[----:B--2---:R-:W-:-:S03]  /*e120*/  IMAD.WIDE.U32 R58, R59, 0x4, R4 ;  /* 0x000000043b3a7825 */ /* 0x004fc600078e0004 */
[----:B------:R-:W-:Y:S04]  /*e130*/  STS [R88], R193 ;  /* 0x000000c158007388 */ /* 0x000fe80000000800 */
[----:B------:R0:W-:Y:S04]  /*e140*/  STS [R67], R60 ;  /* 0x0000003c43007388 */ /* 0x0001e80000000800 */
[----:B------:R1:W-:Y:S04]  /*e150*/  STS [R85], R86 ;  /* 0x0000005655007388 */ /* 0x0003e80000000800 */
[----:B------:R2:W-:Y:S01]  /*e160*/  STS [R87], R90 ;  /* 0x0000005a57007388 */ /* 0x0005e20000000800 */
[----:B0-----:R-:W-:-:S03]  /*e170*/  IMAD.WIDE.U32 R66, R127, 0x4, R4 ;  /* 0x000000047f427825 */ /* 0x001fc600078e0004 */
[----:B------:R0:W-:Y:S01]  /*e180*/  STS [R73], R94 ;  /* 0x0000005e49007388 */ /* 0x0001e20000000800 */
[----:B-1----:R-:W-:-:S03]  /*e190*/  IMAD.WIDE.U32 R84, R141, 0x4, R4 ;  /* 0x000000048d547825 */ /* 0x002fc600078e0004 */
[----:B------:R-:W-:Y:S01]  /*e1a0*/  STS [R68], R195 ;  /* 0x000000c344007388 */ /* 0x000fe20000000800 */
[----:B--2---:R-:W-:-:S03]  /*e1b0*/  IMAD.WIDE.U32 R86, R149, 0x4, R4 ;  /* 0x0000000495567825 */ /* 0x004fc600078e0004 */
[----:B------:R1:W-:Y:S01]  /*e1c0*/  STS [R91], R96 ;  /* 0x000000605b007388 */ /* 0x0003e20000000800 */
[----:B0-----:R-:W-:-:S03]  /*e1d0*/  IMAD.WIDE.U32 R72, R139, 0x4, R4 ;  /* 0x000000048b487825 */ /* 0x001fc600078e0004 */
[----:B------:R-:W-:Y:S01]  /*e1e0*/  STS [R70], R197 ;  /* 0x000000c546007388 */ /* 0x000fe20000000800 */
[----:B------:R-:W-:-:S03]  /*e1f0*/  IMAD.WIDE.U32 R60, R61, 0x4, R4 ;  /* 0x000000043d3c7825 */ /* 0x000fc600078e0004 */
[----:B------:R-:W-:Y:S01]  /*e200*/  STS [R92], R199 ;  /* 0x000000c75c007388 */ /* 0x000fe20000000800 */
[----:B-1----:R-:W-:-:S03]  /*e210*/  IMAD.WIDE.U32 R90, R151, 0x4, R4 ;  /* 0x00000004975a7825 */ /* 0x002fc600078e0004 */
[----:B------:R0:W-:Y:S04]  /*e220*/  STS [R69], R98 ;  /* 0x0000006245007388 */ /* 0x0001e80000000800 */
        /* <DEDUP_REMOVED lines=36> */
[--C-:B--2---:R-:W-:Y:S01]  /*e470*/  IMAD.WIDE.U32 R78, R147, 0x4, R4.reuse ;  /* 0x00000004934e7825 */ /* 0x104fe200078e0004 */
[----:B------:R-:W-:Y:S03]  /*e480*/  BAR.SYNC.DEFER_BLOCKING 0x0 ;  /* 0x0000000000007b1d */ /* 0x000fe60000010000 */
[----:B0-----:R-:W-:-:S04]  /*e490*/  IMAD.WIDE.U32 R114, R175, 0x4, R4 ;  /* 0x00000004af727825 */ /* 0x001fc800078e0004 */
[----:B-1----:R-:W-:-:S04]  /*e4a0*/  IMAD.WIDE.U32 R82, R143, 0x4, R4 ;  /* 0x000000048f527825 */ /* 0x002fc800078e0004 */
[----:B------:R-:W-:-:S04]  /*e4b0*/  IMAD.WIDE.U32 R126, R179, 0x4, R4 ;  /* 0x00000004b37e7825 */ /* 0x000fc800078e0004 */
[----:B------:R-:W-:-:S04]  /*e4c0*/  IMAD.WIDE.U32 R122, R181, 0x4, R4 ;  /* 0x00000004b57a7825 */ /* 0x000fc800078e0004 */
[----:B------:R-:W-:-:S04]  /*e4d0*/  IMAD.WIDE.U32 R120, R183, 0x4, R4 ;  /* 0x00000004b7787825 */ /* 0x000fc800078e0004 */
[--C-:B------:R-:W-:Y:S01]  /*e4e0*/  IMAD.WIDE.U32 R118, R185, 0x4, R4.reuse ;  /* 0x00000004b9767825 */ /* 0x100fe200078e0004 */
[----:B------:R-:W0:Y:S03]  /*e4f0*/  LDS R131, [R0] ;  /* 0x0000000000837984 */ /* 0x000e260000000800 */
[--C-:B------:R-:W-:Y:S01]  /*e500*/  IMAD.WIDE.U32 R116, R187, 0x4, R4.reuse ;  /* 0x00000004bb747825 */ /* 0x100fe200078e0004 */
[----:B------:R-:W1:Y:S03]  /*e510*/  LDS R133, [R0+0x300] ;  /* 0x0003000000857984 */ /* 0x000e660000000800 */
[--C-:B------:R-:W-:Y:S01]  /*e520*/  IMAD.WIDE.U32 R128, R189, 0x4, R4.reuse ;  /* 0x00000004bd807825 */ /* 0x100fe200078e0004 */
[----:B------:R-:W2:Y:S03]  /*e530*/  LDS R135, [R0+0x600] ;  /* 0x0006000000877984 */ /* 0x000ea60000000800 */
[----:B------:R-:W-:Y:S01]  /*e540*/  IMAD.WIDE.U32 R4, R53, 0x4, R4 ;  /* 0x0000000435047825 */ /* 0x000fe200078e0004 */
        /* <DEDUP_REMOVED lines=74> */
[----:B------:R0:W-:Y:S01]  /*e9f0*/  STG.E desc[UR10][R4.64], R207 ;  /* 0x000000cf04007986 */ /* 0x0001e2000c10190a */
[----:B------:R-:W-:Y:S06]  /*ea00*/  BAR.SYNC.DEFER_BLOCKING 0x0 ;  /* 0x0000000000007b1d */ /* 0x000fec0000010000 */
[----:B------:R-:W-:Y:S05]  /*ea10*/  @P3 BRA `(.L_x_63) ;  /* 0xffffff8800883947 */ /* 0x000fea000383ffff */
.L_x_62:
[----:B------:R-:W-:-:S13]  /*ea20*/  ISETP.GE.AND P0, PT, R3, R2, PT ;  /* 0x000000020300720c */ /* 0x000fda0003f06270 */
[----:B------:R-:W-:Y:S05]  /*ea30*/  @P0 EXIT ;  /* 0x000000000000094d */ /* 0x000fea0003800000 */
[----:B------:R-:W-:Y:S05]  /*ea40*/  WARPSYNC.ALL ;  /* 0x0000000000007948 */ /* 0x000fea0003800000 */
[----:B------:R-:W4:Y:S01]  /*ea50*/  SHFL.IDX PT, R41, R43, RZ, 0x1f ;  /* 0x00001fff2b297589 */ /* 0x000f2200000e0000 */
[----:B------:R-:W5:Y:S01]  /*ea60*/  LDCU.64 UR4, c[0x0][0x380] ;  /* 0x00007000ff0477ac */ /* 0x000f620008000a00 */
[C---:B0-----:R-:W-:Y:S01]  /*ea70*/  IADD3 R128, P0, PT, R125.reuse, R3, RZ ;  /* 0x000000037d807210 */ /* 0x041fe20007f1e0ff */
[C---:B------:R-:W-:Y:S01]  /*ea80*/  VIADD R40, R125.reuse, 0xc0 ;  /* 0x000000c07d287836 */ /* 0x040fe20000000000 */
[C---:B------:R-:W-:Y:S01]  /*ea90*/  LOP3.LUT R25, R125.reuse, 0xc00, RZ, 0xfc, !PT ;  /* 0x00000c007d197812 */ /* 0x040fe200078efcff */
[----:B------:R-:W-:Y:S01]  /*eaa0*/  VIADD R39, R125, 0x180 ;  /* 0x000001807d277836 */ /* 0x000fe20000000000 */
[----:B------:R-:W-:Y:S01]  /*eab0*/  LEA.HI.X.SX32 R3, R3, RZ, 0x1, P0 ;  /* 0x000000ff03037211 */ /* 0x000fe200000f0eff */
[----:B------:R-:W-:-:S02]  /*eac0*/  IMAD.SHL.U32 R129, R128, 0x4, RZ ;  /* 0x0000000480817824 */ /* 0x000fc400078e00ff */
[C---:B------:R-:W-:Y:S01]  /*ead0*/  VIADD R38, R125.reuse, 0x240 ;  /* 0x000002407d267836 */ /* 0x040fe20000000000 */
[----:B------:R-:W-:Y:S01]  /*eae0*/  SHF.L.U64.HI R128, R128, 0x2, R3 ;  /* 0x0000000280807819 */ /* 0x000fe20000010203 */
[----:B------:R-:W-:Y:S02]  /*eaf0*/  IMAD.MOV.U32 R87, RZ, RZ, -0x1 ;  /* 0xffffffffff577424 */ /* 0x000fe400078e00ff */
[----:B------:R-:W-:Y:S02]  /*eb00*/  IMAD.MOV.U32 R127, RZ, RZ, -0x1 ;  /* 0xffffffffff7f7424 */ /* 0x000fe400078e00ff */
[----:B------:R-:W-:Y:S02]  /*eb10*/  IMAD.MOV.U32 R131, RZ, RZ, -0x1 ;  /* 0xffffffffff837424 */ /* 0x000fe400078e00ff */
[----:B------:R-:W-:Y:S02]  /*eb20*/  IMAD.MOV.U32 R133, RZ, RZ, -0x1 ;  /* 0xffffffffff857424 */ /* 0x000fe400078e00ff */
[----:B------:R-:W-:Y:S01]  /*eb30*/  VIADD R37, R125, 0x300 ;  /* 0x000003007d257836 */ /* 0x000fe20000000000 */
[----:B-----5:R-:W-:Y:S01]  /*eb40*/  IADD3 R84, P0, PT, R129, UR4, RZ ;  /* 0x0000000481547c10 */ /* 0x020fe2000ff1e0ff */
[----:B------:R-:W-:-:S02]  /*eb50*/  VIADD R36, R125, 0x3c0 ;  /* 0x000003c07d247836 */ /* 0x000fc40000000000 */
[C---:B------:R-:W-:Y:S01]  /*eb60*/  VIADD R35, R125.reuse, 0x480 ;  /* 0x000004807d237836 */ /* 0x040fe20000000000 */
[----:B------:R-:W-:Y:S01]  /*eb70*/  IADD3.X R85, PT, PT, R128, UR5, RZ, P0, !PT ;  /* 0x0000000580557c10 */ /* 0x000fe200087fe4ff */
[C---:B------:R-:W-:Y:S01]  /*eb80*/  VIADD R34, R125.reuse, 0x540 ;  /* 0x000005407d227836 */ /* 0x040fe20000000000 */
[CC--:B----4-:R-:W-:Y:S01]  /*eb90*/  ISETP.GE.AND P5, PT, R125.reuse, R41.reuse, PT ;  /* 0x000000297d00720c */ /* 0x0d0fe20003fa6270 */
[----:B------:R-:W-:Y:S01]  /*eba0*/  VIADD R33, R125, 0x600 ;  /* 0x000006007d217836 */ /* 0x000fe20000000000 */
[-C--:B------:R-:W-:Y:S01]  /*ebb0*/  ISETP.GE.AND P6, PT, R40, R41.reuse, PT ;  /* 0x000000292800720c */ /* 0x080fe20003fc6270 */
[----:B------:R-:W-:Y:S01]  /*ebc0*/  IMAD.MOV.U32 R135, RZ, RZ, -0x1 ;  /* 0xffffffffff877424 */ /* 0x000fe200078e00ff */
[-C--:B------:R-:W-:Y:S01]  /*ebd0*/  ISETP.GE.AND P0, PT, R39, R41.reuse, PT ;  /* 0x000000292700720c */ /* 0x080fe20003f06270 */
[----:B------:R-:W-:Y:S01]  /*ebe0*/  IMAD.MOV.U32 R137, RZ, RZ, -0x1 ;  /* 0xffffffffff897424 */ /* 0x000fe200078e00ff */
[-C--:B------:R-:W-:Y:S01]  /*ebf0*/  ISETP.GE.AND P3, PT, R38, R41.reuse, PT ;  /* 0x000000292600720c */ /* 0x080fe20003f66270 */
[----:B------:R-:W-:Y:S01]  /*ec00*/  IMAD.MOV.U32 R139, RZ, RZ, -0x1 ;  /* 0xffffffffff8b7424 */ /* 0x000fe200078e00ff */
[----:B------:R-:W-:Y:S01]  /*ec10*/  ISETP.GE.AND P4, PT, R37, R41, PT ;  /* 0x000000292500720c */ /* 0x000fe20003f86270 */
[----:B------:R-:W-:-:S02]  /*ec20*/  IMAD.MOV.U32 R141, RZ, RZ, -0x1 ;  /* 0xffffffffff8d7424 */ /* 0x000fc400078e00ff */
[----:B------:R-:W-:Y:S02]  /*ec30*/  IMAD.MOV.U32 R143, RZ, RZ, -0x1 ;  /* 0xffffffffff8f7424 */ /* 0x000fe400078e00ff */
[C---:B------:R-:W-:Y:S01]  /*ec40*/  VIADD R32, R125.reuse, 0x6c0 ;  /* 0x000006c07d207836 */ /* 0x040fe20000000000 */
[----:B------:R-:W4:Y:S01]  /*ec50*/  @!P5 LDG.E R87, desc[UR10][R84.64] ;  /* 0x0000000a5457d981 */ /* 0x000f22000c1e1900 */
[-C--:B------:R-:W-:Y:S01]  /*ec60*/  ISETP.GE.AND P5, PT, R36, R41.reuse, PT ;  /* 0x000000292400720c */ /* 0x080fe20003fa6270 */
[C---:B------:R-:W-:Y:S02]  /*ec70*/  VIADD R31, R125.reuse, 0x780 ;  /* 0x000007807d1f7836 */ /* 0x040fe40000000000 */
[----:B------:R-:W-:Y:S01]  /*ec80*/  VIADD R30, R125, 0x840 ;  /* 0x000008407d1e7836 */ /* 0x000fe20000000000 */
[----:B------:R-:W5:Y:S01]  /*ec90*/  @!P6 LDG.E R127, desc[UR10][R84.64+0x300] ;  /* 0x0003000a547fe981 */ /* 0x000f62000c1e1900 */
[----:B------:R-:W-:Y:S01]  /*eca0*/  ISETP.GE.AND P6, PT, R35, R41, PT ;  /* 0x000000292300720c */ /* 0x000fe20003fc6270 */
[----:B------:R-:W-:-:S02]  /*ecb0*/  VIADD R29, R125, 0x900 ;  /* 0x000009007d1d7836 */ /* 0x000fc40000000000 */
[----:B------:R-:W-:Y:S01]  /*ecc0*/  VIADD R28, R125, 0x9c0 ;  /* 0x000009c07d1c7836 */ /* 0x000fe20000000000 */
[----:B------:R-:W5:Y:S01]  /*ecd0*/  @!P0 LDG.E R131, desc[UR10][R84.64+0x600] ;  /* 0x0006000a54838981 */ /* 0x000f62000c1e1900 */
[-C--:B------:R-:W-:Y:S01]  /*ece0*/  ISETP.GE.AND P0, PT, R34, R41.reuse, PT ;  /* 0x000000292200720c */ /* 0x080fe20003f06270 */
[----:B------:R-:W-:Y:S02]  /*ecf0*/  IMAD.MOV.U32 R145, RZ, RZ, -0x1 ;  /* 0xffffffffff917424 */ /* 0x000fe400078e00ff */
[----:B------:R-:W-:Y:S01]  /*ed00*/  IMAD.MOV.U32 R147, RZ, RZ, -0x1 ;  /* 0xffffffffff937424 */ /* 0x000fe200078e00ff */
[----:B------:R-:W5:Y:S01]  /*ed10*/  @!P3 LDG.E R133, desc[UR10][R84.64+0x900] ;  /* 0x0009000a5485b981 */ /* 0x000f62000c1e1900 */
[-C--:B------:R-:W-:Y:S01]  /*ed20*/  ISETP.GE.AND P3, PT, R33, R41.reuse, PT ;  /* 0x000000292100720c */ /* 0x080fe20003f66270 */
[----:B------:R-:W-:Y:S02]  /*ed30*/  IMAD.MOV.U32 R149, RZ, RZ, -0x1 ;  /* 0xffffffffff957424 */ /* 0x000fe400078e00ff */
[----:B------:R-:W-:Y:S01]  /*ed40*/  IMAD.MOV.U32 R151, RZ, RZ, -0x1 ;  /* 0xffffffffff977424 */ /* 0x000fe200078e00ff */
[----:B------:R-:W5:Y:S01]  /*ed50*/  @!P4 LDG.E R135, desc[UR10][R84.64+0xc00] ;  /* 0x000c000a5487c981 */ /* 0x000f62000c1e1900 */
[----:B------:R-:W-:Y:S01]  /*ed60*/  ISETP.GE.AND P4, PT, R32, R41, PT ;  /* 0x000000292000720c */ /* 0x000fe20003f86270 */
[----:B------:R-:W-:-:S02]  /*ed70*/  IMAD.MOV.U32 R153, RZ, RZ, -0x1 ;  /* 0xffffffffff997424 */ /* 0x000fc400078e00ff */
[----:B------:R-:W-:Y:S01]  /*ed80*/  VIADD R27, R125, 0xa80 ;  /* 0x00000a807d1b7836 */ /* 0x000fe20000000000 */
[----:B------:R-:W5:Y:S01]  /*ed90*/  @!P5 LDG.E R137, desc[UR10][R84.64+0xf00] ;  /* 0x000f000a5489d981 */ /* 0x000f62000c1e1900 */
[-C--:B------:R-:W-:Y:S01]  /*eda0*/  ISETP.GE.AND P5, PT, R31, R41.reuse, PT ;  /* 0x000000291f00720c */ /* 0x080fe20003fa6270 */
[C---:B------:R-:W-:Y:S02]  /*edb0*/  VIADD R26, R125.reuse, 0xb40 ;  /* 0x00000b407d1a7836 */ /* 0x040fe40000000000 */
[C---:B------:R-:W-:Y:S01]  /*edc0*/  VIADD R24, R125.reuse, 0xcc0 ;  /* 0x00000cc07d187836 */ /* 0x040fe20000000000 */
[----:B------:R-:W5:Y:S01]  /*edd0*/  @!P6 LDG.E R139, desc[UR10][R84.64+0x1200] ;  /* 0x0012000a548be981 */ /* 0x000f62000c1e1900 */
[-C--:B------:R-:W-:Y:S01]  /*ede0*/  ISETP.GE.AND P6, PT, R30, R41.reuse, PT ;  /* 0x000000291e00720c */ /* 0x080fe20003fc6270 */
[----:B---3--:R-:W-:Y:S02]  /*edf0*/  VIADD R23, R125, 0xd80 ;  /* 0x00000d807d177836 */ /* 0x008fe40000000000 */
[----:B------:R-:W-:Y:S01]  /*ee00*/  IMAD.MOV.U32 R155, RZ, RZ, -0x1 ;  /* 0xffffffffff9b7424 */ /* 0x000fe200078e00ff */
[----:B------:R-:W3:Y:S01]  /*ee10*/  @!P0 LDG.E R141, desc[UR10][R84.64+0x1500] ;  /* 0x0015000a548d8981 */ /* 0x000ee2000c1e1900 */
[----:B------:R-:W-:Y:S01]  /*ee20*/  ISETP.GE.AND P0, PT, R29, R41, PT ;  /* 0x000000291d00720c */ /* 0x000fe20003f06270 */
[----:B------:R-:W-:-:S02]  /*ee30*/  IMAD.MOV.U32 R157, RZ, RZ, -0x1 ;  /* 0xffffffffff9d7424 */ /* 0x000fc400078e00ff */
[----:B------:R-:W-:Y:S01]  /*ee40*/  IMAD.MOV.U32 R159, RZ, RZ, -0x1 ;  /* 0xffffffffff9f7424 */ /* 0x000fe200078e00ff */
[----:B------:R-:W3:Y:S01]  /*ee50*/  @!P3 LDG.E R143, desc[UR10][R84.64+0x1800] ;  /* 0x0018000a548fb981 */ /* 0x000ee2000c1e1900 */
[-C--:B------:R-:W-:Y:S01]  /*ee60*/  ISETP.GE.AND P3, PT, R28, R41.reuse, PT ;  /* 0x000000291c00720c */ /* 0x080fe20003f66270 */
[----:B------:R-:W-:Y:S02]  /*ee70*/  IMAD.MOV.U32 R161, RZ, RZ, -0x1 ;  /* 0xffffffffffa17424 */ /* 0x000fe400078e00ff */
[----:B------:R-:W-:Y:S01]  /*ee80*/  IMAD.MOV.U32 R163, RZ, RZ, -0x1 ;  /* 0xffffffffffa37424 */ /* 0x000fe200078e00ff */
[----:B------:R-:W3:Y:S01]  /*ee90*/  @!P4 LDG.E R145, desc[UR10][R84.64+0x1b00] ;  /* 0x001b000a5491c981 */ /* 0x000ee2000c1e1900 */
[-C--:B------:R-:W-:Y:S01]  /*eea0*/  ISETP.GE.AND P4, PT, R27, R41.reuse, PT ;  /* 0x000000291b00720c */ /* 0x080fe20003f86270 */
[C---:B------:R-:W-:Y:S02]  /*eeb0*/  VIADD R22, R125.reuse, 0xe40 ;  /* 0x00000e407d167836 */ /* 0x040fe40000000000 */
[C---:B------:R-:W-:Y:S01]  /*eec0*/  VIADD R21, R125.reuse, 0xf00 ;  /* 0x00000f007d157836 */ /* 0x040fe20000000000 */
[----:B------:R-:W3:Y:S01]  /*eed0*/  @!P5 LDG.E R147, desc[UR10][R84.64+0x1e00] ;  /* 0x001e000a5493d981 */ /* 0x000ee2000c1e1900 */
[----:B------:R-:W-:Y:S01]  /*eee0*/  ISETP.GE.AND P5, PT, R26, R41, PT ;  /* 0x000000291a00720c */ /* 0x000fe20003fa6270 */
[----:B------:R-:W-:-:S02]  /*eef0*/  VIADD R20, R125, 0xfc0 ;  /* 0x00000fc07d147836 */ /* 0x000fc40000000000 */
[----:B------:R-:W-:Y:S01]  /*ef00*/  VIADD R19, R125, 0x1080 ;  /* 0x000010807d137836 */ /* 0x000fe20000000000 */
[----:B------:R-:W3:Y:S01]  /*ef10*/  @!P6 LDG.E R149, desc[UR10][R84.64+0x2100] ;  /* 0x0021000a5495e981 */ /* 0x000ee2000c1e1900 */
[-C--:B------:R-:W-:Y:S01]  /*ef20*/  ISETP.GE.AND P6, PT, R25, R41.reuse, PT ;  /* 0x000000291900720c */ /* 0x080fe20003fc6270 */
[----:B--2---:R-:W-:Y:S02]  /*ef30*/  VIADD R18, R125, 0x1140 ;  /* 0x000011407d127836 */ /* 0x004fe40000000000 */
[----:B------:R-:W-:Y:S01]  /*ef40*/  IMAD.MOV.U32 R165, RZ, RZ, -0x1 ;  /* 0xffffffffffa57424 */ /* 0x000fe200078e00ff */
[----:B------:R-:W2:Y:S01]  /*ef50*/  @!P0 LDG.E R151, desc[UR10][R84.64+0x2400] ;  /* 0x0024000a54978981 */ /* 0x000ea2000c1e1900 */
[-C--:B------:R-:W-:Y:S01]  /*ef60*/  ISETP.GE.AND P0, PT, R24, R41.reuse, PT ;  /* 0x000000291800720c */ /* 0x080fe20003f06270 */
[----:B------:R-:W-:Y:S02]  /*ef70*/  IMAD.MOV.U32 R167, RZ, RZ, -0x1 ;  /* 0xffffffffffa77424 */ /* 0x000fe400078e00ff */
[----:B------:R-:W-:Y:S01]  /*ef80*/  IMAD.MOV.U32 R169, RZ, RZ, -0x1 ;  /* 0xffffffffffa97424 */ /* 0x000fe200078e00ff */
[----:B------:R-:W2:Y:S01]  /*ef90*/  @!P3 LDG.E R153, desc[UR10][R84.64+0x2700] ;  /* 0x0027000a5499b981 */ /* 0x000ea2000c1e1900 */
[----:B------:R-:W-:Y:S01]  /*efa0*/  ISETP.GE.AND P3, PT, R23, R41, PT ;  /* 0x000000291700720c */ /* 0x000fe20003f66270 */
[----:B------:R-:W-:-:S02]  /*efb0*/  IMAD.MOV.U32 R171, RZ, RZ, -0x1 ;  /* 0xffffffffffab7424 */ /* 0x000fc400078e00ff */
[----:B------:R-:W-:Y:S01]  /*efc0*/  IMAD.MOV.U32 R173, RZ, RZ, -0x1 ;  /* 0xffffffffffad7424 */ /* 0x000fe200078e00ff */
[----:B------:R-:W2:Y:S01]  /*efd0*/  @!P4 LDG.E R155, desc[UR10][R84.64+0x2a00] ;  /* 0x002a000a549bc981 */ /* 0x000ea2000c1e1900 */
[-C--:B------:R-:W-:Y:S01]  /*efe0*/  ISETP.GE.AND P4, PT, R22, R41.reuse, PT ;  /* 0x000000291600720c */ /* 0x080fe20003f86270 */
[C---:B------:R-:W-:Y:S02]  /*eff0*/  VIADD R17, R125.reuse, 0x1200 ;  /* 0x000012007d117836 */ /* 0x040fe40000000000 */
[----:B------:R-:W-:Y:S01]  /*f000*/  VIADD R16, R125, 0x12c0 ;  /* 0x000012c07d107836 */ /* 0x000fe20000000000 */
[----:B------:R-:W2:Y:S01]  /*f010*/  @!P5 LDG.E R157, desc[UR10][R84.64+0x2d00] ;  /* 0x002d000a549dd981 */ /* 0x000ea2000c1e1900 */
[-C--:B------:R-:W-:Y:S01]  /*f020*/  ISETP.GE.AND P5, PT, R21, R41.reuse, PT ;  /* 0x000000291500720c */ /* 0x080fe20003fa6270 */
[C---:B------:R-:W-:Y:S02]  /*f030*/  VIADD R15, R125.reuse, 0x1380 ;  /* 0x000013807d0f7836 */ /* 0x040fe40000000000 */
[C---:B------:R-:W-:Y:S01]  /*f040*/  VIADD R14, R125.reuse, 0x1440 ;  /* 0x000014407d0e7836 */ /* 0x040fe20000000000 */
[----:B------:R-:W2:Y:S01]  /*f050*/  @!P6 LDG.E R159, desc[UR10][R84.64+0x3000] ;  /* 0x0030000a549fe981 */ /* 0x000ea2000c1e1900 */
[----:B------:R-:W-:Y:S01]  /*f060*/  ISETP.GE.AND P6, PT, R20, R41, PT ;  /* 0x000000291400720c */ /* 0x000fe20003fc6270 */
[----:B------:R-:W-:-:S02]  /*f070*/  VIADD R13, R125, 0x1500 ;  /* 0x000015007d0d7836 */ /* 0x000fc40000000000 */
[----:B------:R-:W-:Y:S01]  /*f080*/  IMAD.MOV.U32 R175, RZ, RZ, -0x1 ;  /* 0xffffffffffaf7424 */ /* 0x000fe200078e00ff */
[----:B------:R-:W2:Y:S01]  /*f090*/  @!P0 LDG.E R161, desc[UR10][R84.64+0x3300] ;  /* 0x0033000a54a18981 */ /* 0x000ea2000c1e1900 */
[-C--:B------:R-:W-:Y:S01]  /*f0a0*/  ISETP.GE.AND P0, PT, R19, R41.reuse, PT ;  /* 0x000000291300720c */ /* 0x080fe20003f06270 */
[----:B------:R-:W-:Y:S02]  /*f0b0*/  IMAD.MOV.U32 R177, RZ, RZ, -0x1 ;  /* 0xffffffffffb17424 */ /* 0x000fe400078e00ff */
[----:B------:R-:W-:Y:S01]  /*f0c0*/  IMAD.MOV.U32 R179, RZ, RZ, -0x1 ;  /* 0xffffffffffb37424 */ /* 0x000fe200078e00ff */
[----:B------:R-:W2:Y:S01]  /*f0d0*/  @!P3 LDG.E R163, desc[UR10][R84.64+0x3600] ;  /* 0x0036000a54a3b981 */ /* 0x000ea2000c1e1900 */
[-C--:B------:R-:W-:Y:S01]  /*f0e0*/  ISETP.GE.AND P3, PT, R18, R41.reuse, PT ;  /* 0x000000291200720c */ /* 0x080fe20003f66270 */
[----:B------:R-:W-:Y:S02]  /*f0f0*/  IMAD.MOV.U32 R181, RZ, RZ, -0x1 ;  /* 0xffffffffffb57424 */ /* 0x000fe400078e00ff */
[----:B------:R-:W-:Y:S01]  /*f100*/  IMAD.MOV.U32 R183, RZ, RZ, -0x1 ;  /* 0xffffffffffb77424 */ /* 0x000fe200078e00ff */
[----:B------:R-:W2:Y:S01]  /*f110*/  @!P4 LDG.E R165, desc[UR10][R84.64+0x3900] ;  /* 0x0039000a54a5c981 */ /* 0x000ea2000c1e1900 */
[-C--:B------:R-:W-:Y:S01]  /*f120*/  ISETP.GE.AND P4, PT, R17, R41.reuse, PT ;  /* 0x000000291100720c */ /* 0x080fe20003f86270 */
[C---:B------:R-:W-:Y:S01]  /*f130*/  VIADD R12, R125.reuse, 0x15c0 ;  /* 0x000015c07d0c7836 */ /* 0x040fe20000000000 */
[C---:B------:R-:W-:Y:S01]  /*f140*/  LOP3.LUT R5, R125.reuse, 0x1800, RZ, 0xfc, !PT ;  /* 0x000018007d057812 */ /* 0x040fe200078efcff */
[----:B------:R-:W2:Y:S01]  /*f150*/  @!P5 LDG.E R167, desc[UR10][R84.64+0x3c00] ;  /* 0x003c000a54a7d981 */ /* 0x000ea2000c1e1900 */
[-C--:B------:R-:W-:Y:S01]  /*f160*/  ISETP.GE.AND P5, PT, R16, R41.reuse, PT ;  /* 0x000000291000720c */ /* 0x080fe20003fa6270 */
[----:B------:R-:W-:Y:S01]  /*f170*/  VIADD R11, R125, 0x1680 ;  /* 0x000016807d0b7836 */ /* 0x000fe20000000000 */
[----:B------:R-:W0:Y:S01]  /*f180*/  LDCU UR4, c[0x0][0x3b8] ;  /* 0x00007700ff0477ac */ /* 0x000e220008000800 */
[----:B------:R-:W2:Y:S01]  /*f190*/  @!P6 LDG.E R169, desc[UR10][R84.64+0x3f00] ;  /* 0x003f000a54a9e981 */ /* 0x000ea2000c1e1900 */
[-C--:B------:R-:W-:Y:S01]  /*f1a0*/  ISETP.GE.AND P6, PT, R15, R41.reuse, PT ;  /* 0x000000290f00720c */ /* 0x080fe20003fc6270 */
[C---:B------:R-:W-:Y:S01]  /*f1b0*/  VIADD R10, R125.reuse, 0x1740 ;  /* 0x000017407d0a7836 */ /* 0x040fe20000000000 */
[----:B------:R-:W1:Y:S01]  /*f1c0*/  LDCU UR5, c[0x0][0x3b4] ;  /* 0x00007680ff0577ac */ /* 0x000e620008000800 */
[----:B------:R-:W2:Y:S01]  /*f1d0*/  @!P0 LDG.E R171, desc[UR10][R84.64+0x4200] ;  /* 0x0042000a54ab8981 */ /* 0x000ea2000c1e1900 */
[-C--:B------:R-:W-:Y:S01]  /*f1e0*/  ISETP.GE.AND P0, PT, R14, R41.reuse, PT ;  /* 0x000000290e00720c */ /* 0x080fe20003f06270 */
[----:B------:R-:W-:Y:S01]  /*f1f0*/  VIADD R7, R125, 0x18c0 ;  /* 0x000018c07d077836 */ /* 0x000fe20000000000 */
[----:B------:R-:W1:Y:S01]  /*f200*/  LDCU.64 UR16, c[0x0][0x390] ;  /* 0x00007200ff1077ac */ /* 0x000e620008000a00 */
[----:B------:R-:W2:Y:S01]  /*f210*/  @!P3 LDG.E R173, desc[UR10][R84.64+0x4500] ;  /* 0x0045000a54adb981 */ /* 0x000ea2000c1e1900 */
[----:B------:R-:W-:-:S03]  /*f220*/  ISETP.GE.AND P3, PT, R13, R41, PT ;  /* 0x000000290d00720c */ /* 0x000fc60003f66270 */
        /* <DEDUP_REMOVED lines=9> */
[----:B------:R-:W-:Y:S01]  /*f2c0*/  ISETP.GE.AND P3, PT, R7, R41, PT ;  /* 0x000000290700720c */ /* 0x000fe20003f66270 */
[----:B------:R-:W-:Y:S02]  /*f2d0*/  IMAD.MOV.U32 R185, RZ, RZ, -0x1 ;  /* 0xffffffffffb97424 */ /* 0x000fe400078e00ff */
[----:B------:R-:W-:Y:S02]  /*f2e0*/  IMAD.MOV.U32 R187, RZ, RZ, -0x1 ;  /* 0xffffffffffbb7424 */ /* 0x000fe400078e00ff */
[----:B------:R-:W-:Y:S02]  /*f2f0*/  IMAD.MOV.U32 R189, RZ, RZ, -0x1 ;  /* 0xffffffffffbd7424 */ /* 0x000fe400078e00ff */
[----:B------:R-:W-:Y:S01]  /*f300*/  IMAD.MOV.U32 R191, RZ, RZ, -0x1 ;  /* 0xffffffffffbf7424 */ /* 0x000fe200078e00ff */
[----:B------:R-:W2:Y:S01]  /*f310*/  @!P4 LDG.E R185, desc[UR10][R84.64+0x5700] ;  /* 0x0057000a54b9c981 */ /* 0x000ea2000c1e1900 */
[----:B------:R-:W-:-:S02]  /*f320*/  IMAD.MOV.U32 R193, RZ, RZ, -0x1 ;  /* 0xffffffffffc17424 */ /* 0x000fc400078e00ff */
[C---:B------:R-:W-:Y:S01]  /*f330*/  VIADD R6, R125.reuse, 0x1980 ;  /* 0x000019807d067836 */ /* 0x040fe20000000000 */
[----:B------:R-:W2:Y:S01]  /*f340*/  @!P5 LDG.E R187, desc[UR10][R84.64+0x5a00] ;  /* 0x005a000a54bbd981 */ /* 0x000ea2000c1e1900 */
[C---:B------:R-:W-:Y:S02]  /*f350*/  VIADD R8, R125.reuse, 0x1a40 ;  /* 0x00001a407d087836 */ /* 0x040fe40000000000 */
[C---:B------:R-:W-:Y:S01]  /*f360*/  VIADD R3, R125.reuse, 0x1b00 ;  /* 0x00001b007d037836 */ /* 0x040fe20000000000 */
[----:B------:R-:W2:Y:S01]  /*f370*/  @!P6 LDG.E R189, desc[UR10][R84.64+0x5d00] ;  /* 0x005d000a54bde981 */ /* 0x000ea2000c1e1900 */
[C---:B------:R-:W-:Y:S02]  /*f380*/  VIADD R4, R125.reuse, 0x1bc0 ;  /* 0x00001bc07d047836 */ /* 0x040fe40000000000 */
[----:B------:R-:W-:Y:S01]  /*f390*/  VIADD R2, R125, 0x1c80 ;  /* 0x00001c807d027836 */ /* 0x000fe20000000000 */
[----:B------:R-:W2:Y:S01]  /*f3a0*/  @!P0 LDG.E R191, desc[UR10][R84.64+0x6000] ;  /* 0x0060000a54bf8981 */ /* 0x000ea2000c1e1900 */
[----:B------:R-:W-:-:S02]  /*f3b0*/  ISETP.GE.AND P4, PT, R6, R41, PT ;  /* 0x000000290600720c */ /* 0x000fc40003f86270 */
[-C--:B------:R-:W-:Y:S01]  /*f3c0*/  ISETP.GE.AND P5, PT, R8, R41.reuse, PT ;  /* 0x000000290800720c */ /* 0x080fe20003fa6270 */
[----:B------:R-:W2:Y:S01]  /*f3d0*/  @!P3 LDG.E R193, desc[UR10][R84.64+0x6300] ;  /* 0x0063000a54c1b981 */ /* 0x000ea2000c1e1900 */
[-C--:B------:R-:W-:Y:S02]  /*f3e0*/  ISETP.GE.AND P6, PT, R3, R41.reuse, PT ;  /* 0x000000290300720c */ /* 0x080fe40003fc6270 */
[-C--:B------:R-:W-:Y:S02]  /*f3f0*/  ISETP.GE.AND P0, PT, R4, R41.reuse, PT ;  /* 0x000000290400720c */ /* 0x080fe40003f06270 */
[----:B------:R-:W-:Y:S01]  /*f400*/  ISETP.GE.AND P3, PT, R2, R41, PT ;  /* 0x000000290200720c */ /* 0x000fe20003f66270 */
[----:B------:R-:W-:Y:S02]  /*f410*/  IMAD.MOV.U32 R195, RZ, RZ, -0x1 ;  /* 0xffffffffffc37424 */ /* 0x000fe400078e00ff */
[----:B------:R-:W-:Y:S02]  /*f420*/  IMAD.MOV.U32 R197, RZ, RZ, -0x1 ;  /* 0xffffffffffc57424 */ /* 0x000fe400078e00ff */
[----:B------:R-:W-:-:S02]  /*f430*/  IMAD.MOV.U32 R199, RZ, RZ, -0x1 ;  /* 0xffffffffffc77424 */ /* 0x000fc400078e00ff */
[----:B------:R-:W-:Y:S01]  /*f440*/  IMAD.MOV.U32 R201, RZ, RZ, -0x1 ;  /* 0xffffffffffc97424 */ /* 0x000fe200078e00ff */
[----:B------:R-:W2:Y:S01]  /*f450*/  @!P4 LDG.E R195, desc[UR10][R84.64+0x6600] ;  /* 0x0066000a54c3c981 */ /* 0x000ea2000c1e1900 */
[----:B------:R-:W-:-:S03]  /*f460*/  IMAD.MOV.U32 R203, RZ, RZ, -0x1 ;  /* 0xffffffffffcb7424 */ /* 0x000fc600078e00ff */
[----:B------:R-:W2:Y:S04]  /*f470*/  @!P5 LDG.E R197, desc[UR10][R84.64+0x6900] ;  /* 0x0069000a54c5d981 */ /* 0x000ea8000c1e1900 */
[----:B------:R-:W2:Y:S04]  /*f480*/  @!P6 LDG.E R199, desc[UR10][R84.64+0x6c00] ;  /* 0x006c000a54c7e981 */ /* 0x000ea8000c1e1900 */
[----:B------:R-:W2:Y:S04]  /*f490*/  @!P0 LDG.E R201, desc[UR10][R84.64+0x6f00] ;  /* 0x006f000a54c98981 */ /* 0x000ea8000c1e1900 */
[----:B------:R-:W2:Y:S01]  /*f4a0*/  @!P3 LDG.E R203, desc[UR10][R84.64+0x7200] ;  /* 0x0072000a54cbb981 */ /* 0x000ea2000c1e1900 */
[----:B------:R-:W-:-:S02]  /*f4b0*/  IMAD R41, R125, 0x98, R0 ;  /* 0x000000987d297824 */ /* 0x000fc400078e0200 */
[----:B------:R-:W-:Y:S01]  /*f4c0*/  IMAD.MOV.U32 R42, RZ, RZ, -0x80000000 ;  /* 0x80000000ff2a7424 */ /* 0x000fe200078e00ff */
[----:B0-----:R-:W-:Y:S01]  /*f4d0*/  UBMSK UR4, URZ, UR4 ;  /* 0x00000004ff04729b */ /* 0x001fe20008000000 */
[----:B----4-:R-:W-:Y:S04]  /*f4e0*/  STS [R0], R87 ;  /* 0x0000005700007388 */ /* 0x010fe80000000800 */
[----:B-----5:R-:W-:Y:S04]  /*f4f0*/  STS [R0+0x300], R127 ;  /* 0x0003007f00007388 */ /* 0x020fe80000000800 */
[----:B------:R-:W-:Y:S04]  /*f500*/  STS [R0+0x600], R131 ;  /* 0x0006008300007388 */ /* 0x000fe80000000800 */
[----:B------:R-:W-:Y:S04]  /*f510*/  STS [R0+0x900], R133 ;  /* 0x0009008500007388 */ /* 0x000fe80000000800 */
[----:B------:R-:W-:Y:S04]  /*f520*/  STS [R0+0xc00], R135 ;  /* 0x000c008700007388 */ /* 0x000fe80000000800 */
[----:B------:R-:W-:Y:S04]  /*f530*/  STS [R0+0xf00], R137 ;  /* 0x000f008900007388 */ /* 0x000fe80000000800 */
[----:B------:R-:W-:Y:S04]  /*f540*/  STS [R0+0x1200], R139 ;  /* 0x0012008b00007388 */ /* 0x000fe80000000800 */
[----:B---3--:R-:W-:Y:S04]  /*f550*/  STS [R0+0x1500], R141 ;  /* 0x0015008d00007388 */ /* 0x008fe80000000800 */
[----:B------:R-:W-:Y:S04]  /*f560*/  STS [R0+0x1800], R143 ;  /* 0x0018008f00007388 */ /* 0x000fe80000000800 */
[----:B------:R-:W-:Y:S04]  /*f570*/  STS [R0+0x1b00], R145 ;  /* 0x001b009100007388 */ /* 0x000fe80000000800 */
[----:B------:R-:W-:Y:S04]  /*f580*/  STS [R0+0x1e00], R147 ;  /* 0x001e009300007388 */ /* 0x000fe80000000800 */
[----:B------:R-:W-:Y:S04]  /*f590*/  STS [R0+0x2100], R149 ;  /* 0x0021009500007388 */ /* 0x000fe80000000800 */
[----:B--2---:R-:W-:Y:S04]  /*f5a0*/  STS [R0+0x2400], R151 ;  /* 0x0024009700007388 */ /* 0x004fe80000000800 */
        /* <DEDUP_REMOVED lines=46> */
[----:B------:R-:W-:Y:S04]  /*f890*/  LDS R171, [R41+0x38] ;  /* 0x0000380029ab7984 */ /* 0x000fe80000000800 */
[----:B------:R-:W-:Y:S01]  /*f8a0*/  LDS R179, [R41+0x3c] ;  /* 0x00003c0029b37984 */ /* 0x000fe20000000800 */
[----:B-1----:R-:W-:-:S03]  /*f8b0*/  SHF.R.U32.HI R48, RZ, UR5, R48 ;  /* 0x00000005ff307c19 */ /* 0x002fc60008011630 */
[----:B------:R-:W-:Y:S04]  /*f8c0*/  LDS R177, [R41+0x40] ;  /* 0x0000400029b17984 */ /* 0x000fe80000000800 */
        /* <DEDUP_REMOVED lines=22> */
[----:B------:R-:W-:Y:S01]  /*fa30*/  BAR.SYNC.DEFER_BLOCKING 0x0 ;  /* 0x0000000000007b1d */ /* 0x000fe20000010000 */
[----:B------:R-:W-:-:S04]  /*fa40*/  LOP3.LUT R48, R48, UR4, RZ, 0xc0, !PT ;  /* 0x0000000430307c12 */ /* 0x000fc8000f8ec0ff */
[----:B------:R-:W-:Y:S02]  /*fa50*/  LOP3.LUT R85, R48, 0x1f, RZ, 0xc, !PT ;  /* 0x0000001f30557812 */ /* 0x000fe400078e0cff */
[----:B------:R-:W-:-:S03]  /*fa60*/  SHF.R.U32.HI R48, RZ, 0x4, R48 ;  /* 0x00000004ff307819 */ /* 0x000fc60000011630 */
[----:B------:R-:W-:Y:S01]  /*fa70*/  IMAD R85, R85, 0x300, R0 ;  /* 0x0000030055557824 */ /* 0x000fe200078e0200 */
[----:B------:R-:W-:-:S05]  /*fa80*/  LOP3.LUT R48, R48, 0xffffffe, RZ, 0xc0, !PT ;  /* 0x0ffffffe30307812 */ /* 0x000fca00078ec0ff */
[----:B------:R-:W-:Y:S01]  /*fa90*/  IMAD.IADD R208, R85, 0x1, -R48 ;  /* 0x0000000155d07824 */ /* 0x000fe200078e0a30 */
[----:B--2---:R-:W-:Y:S01]  /*faa0*/  ISETP.GT.AND P0, PT, R205, -0x1, PT ;  /* 0xffffffffcd00780c */ /* 0x004fe20003f04270 */
        /* <DEDUP_REMOVED lines=602> */
[----:B------:R-:W0:Y:S01]  /*12050*/  LDS.U16 R130, [R58+0x2] ;  /* 0x000002003a827984 */ /* 0x000e220000000400 */
[----:B------:R-:W-:Y:S02]  /*12060*/  IMAD R209, R125, 0x80, R0 ;  /* 0x000000807dd17824 */ /* 0x000fe400078e0200 */
        /* <DEDUP_REMOVED lines=27> */
[----:B------:R-:W-:-:S03]  /*12220*/  IMAD.IADD R234, R234, 0x1, R235 ;  /* 0x00000001eaea7824 */ /* 0x000fc600078e02eb */
        /* <DEDUP_REMOVED lines=29> */
[----:B------:R-:W-:-:S04]  /*12400*/  IMAD.IADD R219, R219, 0x1, R220 ;  /* 0x00000001dbdb7824 */ /* 0x000fc800078e02dc */
[----:B0-----:R-:W-:-:S04]  /*12410*/  IMAD.IADD R218, R218, 0x1, R219 ;  /* 0x00000001dada7824 */ /* 0x001fc800078e02db */
[----:B-1----:R-:W-:-:S04]  /*12420*/  IMAD.IADD R217, R217, 0x1, R218 ;  /* 0x00000001d9d97824 */ /* 0x002fc800078e02da */
[----:B--2---:R-:W-:-:S04]  /*12430*/  IMAD.IADD R216, R216, 0x1, R217 ;  /* 0x00000001d8d87824 */ /* 0x004fc800078e02d9 */
[----:B---3--:R-:W-:-:S04]  /*12440*/  IMAD.IADD R215, R215, 0x1, R216 ;  /* 0x00000001d7d77824 */ /* 0x008fc800078e02d8 */
[----:B----4-:R-:W-:-:S04]  /*12450*/  IMAD.IADD R214, R214, 0x1, R215 ;  /* 0x00000001d6d67824 */ /* 0x010fc800078e02d7 */
[----:B-----5:R-:W-:-:S04]  /*12460*/  IMAD.IADD R213, R213, 0x1, R214 ;  /* 0x00000001d5d57824 */ /* 0x020fc800078e02d6 */
        /* <DEDUP_REMOVED lines=10> */
[----:B------:R-:W0:Y:S01]  /*12510*/  SHFL.UP P0, R243, R126, 0x8, RZ ;  /* 0x050000007ef37989 */ /* 0x000e2200000000ff */
[----:B------:R-:W-:Y:S01]  /*12520*/  ISETP.NE.AND P3, PT, R9, 0x1f, PT ;  /* 0x0000001f0900780c */ /* 0x000fe20003f65270 */
[----:B0-----:R-:W-:-:S05]  /*12530*/  @P0 IMAD.IADD R243, R126, 0x1, R243 ;  /* 0x000000017ef30824 */ /* 0x001fca00078e02f3 */
[----:B------:R-:W0:Y:S01]  /*12540*/  SHFL.UP P0, R246, R243, 0x10, RZ ;  /* 0x06000000f3f67989 */ /* 0x000e2200000000ff */
[----:B------:R-:W1:Y:S01]  /*12550*/  S2R R87, SR_CgaCtaId ;  /* 0x0000000000577919 */ /* 0x000e620000008800 */
[----:B0-----:R-:W-:-:S05]  /*12560*/  @P0 IMAD.IADD R246, R243, 0x1, R246 ;  /* 0x00000001f3f60824 */ /* 0x001fca00078e02f6 */
[----:B------:R-:W-:Y:S01]  /*12570*/  @!P3 STS [R47+0x6300], R246 ;  /* 0x006300f62f00b388 */ /* 0x000fe20000000800 */
[----:B------:R-:W-:-:S04]  /*12580*/  MOV R84, 0x400 ;  /* 0x0000040000547802 */ /* 0x000fc80000000f00 */
[----:B-1----:R-:W-:Y:S01]  /*12590*/  LEA R42, R87, R84, 0x18 ;  /* 0x00000054572a7211 */ /* 0x002fe200078ec0ff */
[----:B------:R-:W-:Y:S06]  /*125a0*/  BAR.SYNC.DEFER_BLOCKING 0x0 ;  /* 0x0000000000007b1d */ /* 0x000fec0000010000 */
[----:B------:R-:W0:Y:S04]  /*125b0*/  LDS.128 R84, [R42+0x6300] ;  /* 0x006300002a547984 */ /* 0x000e280000000c00 */
[----:B------:R-:W1:Y:S01]  /*125c0*/  LDS.64 R126, [R42+0x6310] ;  /* 0x006310002a7e7984 */ /* 0x000e620000000a00 */
[----:B------:R-:W-:-:S02]  /*125d0*/  ISETP.NE.AND P0, PT, R45, 0x2, PT ;  /* 0x000000022d00780c */ /* 0x000fc40003f05270 */
[----:B------:R-:W-:Y:S02]  /*125e0*/  ISETP.NE.AND P4, PT, R9, RZ, PT ;  /* 0x000000ff0900720c */ /* 0x000fe40003f85270 */
        /* <DEDUP_REMOVED lines=8> */
[----:B-1----:R-:W-:-:S03]  /*12670*/  IMAD.IADD R126, R87, 0x1, R126 ;  /* 0x00000001577e7824 */ /* 0x002fc600078e027e */
[----:B------:R-:W-:Y:S02]  /*12680*/  SEL R84, R87, R84, !P0 ;  /* 0x0000005457547207 */ /* 0x000fe40004000000 */
[----:B------:R-:W-:Y:S01]  /*12690*/  ISETP.GT.U32.OR P0, PT, R125, 0x1f, P4 ;  /* 0x0000001f7d00780c */ /* 0x000fe20002704470 */
[----:B------:R-:W-:Y:S01]  /*126a0*/  IMAD.IADD R85, R246, 0x1, -R241 ;  /* 0x00000001f6557824 */ /* 0x000fe200078e0af1 */
[----:B------:R-:W-:Y:S01]  /*126b0*/  SEL R84, R126, R84, !P3 ;  /* 0x000000547e547207 */ /* 0x000fe20005800000 */
[----:B------:R-:W-:-:S03]  /*126c0*/  IMAD.IADD R127, R127, 0x1, R126 ;  /* 0x000000017f7f7824 */ /* 0x000fc600078e027e */
[----:B------:R-:W-:-:S05]  /*126d0*/  SEL R87, R85, RZ, P4 ;  /* 0x000000ff55577207 */ /* 0x000fca0002000000 */
[----:B------:R-:W-:Y:S02]  /*126e0*/  @P2 IMAD.IADD R85, R84, 0x1, R87 ;  /* 0x0000000154552824 */ /* 0x000fe400078e0257 */
[----:B------:R-:W-:-:S05]  /*126f0*/  @!P0 IMAD.U32 R85, R127, 0x10000, RZ ;  /* 0x000100007f558824 */ /* 0x000fca00078e00ff */
[----:B------:R-:W-:Y:S01]  /*12700*/  @!P0 STS [R42+0x6320], R85 ;  /* 0x006320552a008388 */ /* 0x000fe20000000800 */
[----:B------:R-:W-:Y:S01]  /*12710*/  BAR.SYNC.DEFER_BLOCKING 0x0 ;  /* 0x0000000000007b1d */ /* 0x000fe20000010000 */
[----:B------:R-:W-:-:S13]  /*12720*/  ISETP.NE.AND P2, PT, R125, RZ, PT ;  /* 0x000000ff7d00720c */ /* 0x000fda0003f45270 */
[----:B------:R-:W0:Y:S01]  /*12730*/  @P2 LDS R84, [R42+0x6320] ;  /* 0x006320002a542984 */ /* 0x000e220000000800 */
[----:B------:R-:W-:-:S04]  /*12740*/  @!P1 IADD3 R86, PT, PT, -R125, 0x3f, RZ ;  /* 0x0000003f7d569810 */ /* 0x000fc80007ffe1ff */
[----:B------:R-:W-:Y:S02]  /*12750*/  @!P1 LOP3.LUT R87, R86, 0x1f, RZ, 0xc0, !PT ;  /* 0x0000001f56579812 */ /* 0x000fe400078ec0ff */
[----:B------:R-:W-:Y:S01]  /*12760*/  @!P1 SHF.R.U32.HI R86, RZ, 0x4, R86 ;  /* 0x00000004ff569819 */ /* 0x000fe20000011656 */
[----:B0-----:R-:W-:Y:S02]  /*12770*/  @P2 IMAD.IADD R85, R85, 0x1, R84 ;  /* 0x0000000155552824 */ /* 0x001fe400078e0254 */
[----:B------:R-:W-:Y:S01]  /*12780*/  @!P1 IMAD R84, R87, 0x300, R42 ;  /* 0x0000030057549824 */ /* 0x000fe200078e022a */
[----:B------:R-:W-:Y:S01]  /*12790*/  @!P1 LOP3.LUT R87, R86, 0x2, RZ, 0xc0, !PT ;  /* 0x0000000256579812 */ /* 0x000fe200078ec0ff */
        /* <DEDUP_REMOVED lines=66> */
[----:B------:R-:W-:-:S05]  /*12bc0*/  @!P1 IMAD.IADD R84, R84, 0x1, R87 ;  /* 0x0000000154549824 */ /* 0x000fca00078e0257 */
[----:B------:R-:W0:Y:S04]  /*12bd0*/  @!P1 LDS.U16 R237, [R84] ;  /* 0x0000000054ed9984 */ /* 0x000e280000000400 */
[----:B------:R-:W-:Y:S04]  /*12be0*/  LDS.U16 R235, [R50+0x2] ;  /* 0x0000020032eb7984 */ /* 0x000fe80000000400 */
[----:B------:R-:W-:Y:S04]  /*12bf0*/  LDS.U16 R247, [R48+0x2] ;  /* 0x0000020030f77984 */ /* 0x000fe80000000400 */
[----:B------:R-:W-:Y:S04]  /*12c00*/  LDS.U16 R249, [R52+0x2] ;  /* 0x0000020034f97984 */ /* 0x000fe80000000400 */
[----:B------:R-:W1:Y:S04]  /*12c10*/  LDS.U16 R85, [R208+0x2] ;  /* 0x00000200d0557984 */ /* 0x000e680000000400 */
[----:B------:R-:W2:Y:S04]  /*12c20*/  LDS.U16 R207, [R207+0x2] ;  /* 0x00000200cfcf7984 */ /* 0x000ea80000000400 */
[----:B------:R-:W3:Y:S04]  /*12c30*/  LDS.U16 R87, [R124+0x2] ;  /* 0x000002007c577984 */ /* 0x000ee80000000400 */
[----:B------:R-:W4:Y:S04]  /*12c40*/  LDS.U16 R127, [R56+0x2] ;  /* 0x00000200387f7984 */ /* 0x000f280000000400 */
[----:B------:R-:W5:Y:S04]  /*12c50*/  LDS.U16 R215, [R60+0x2] ;  /* 0x000002003cd77984 */ /* 0x000f680000000400 */
[----:B------:R-:W5:Y:S04]  /*12c60*/  LDS.U16 R217, [R66+0x2] ;  /* 0x0000020042d97984 */ /* 0x000f680000000400 */
[----:B------:R-:W-:Y:S04]  /*12c70*/  LDS.U16 R213, [R122+0x2] ;  /* 0x000002007ad57984 */ /* 0x000fe80000000400 */
        /* <DEDUP_REMOVED lines=23> */
[----:B------:R-:W5:Y:S04]  /*12df0*/  LDS.U16 R74, [R74+0x2] ;  /* 0x000002004a4a7984 */ /* 0x000f680000000400 */
[----:B------:R5:W-:Y:S04]  /*12e00*/  LDS.U16 R48, [R72+0x2] ;  /* 0x0000020048307984 */ /* 0x000be80000000400 */
[----:B------:R-:W-:Y:S04]  /*12e10*/  LDS.U16 R68, [R68+0x2] ;  /* 0x0000020044447984 */ /* 0x000fe80000000400 */
[----:B------:R-:W-:Y:S04]  /*12e20*/  LDS.U16 R110, [R110+0x2] ;  /* 0x000002006e6e7984 */ /* 0x000fe80000000400 */
[----:B------:R-:W-:Y:S04]  /*12e30*/  LDS.U16 R62, [R62+0x2] ;  /* 0x000002003e3e7984 */ /* 0x000fe80000000400 */
[----:B------:R-:W5:Y:S01]  /*12e40*/  LDS.U16 R52, [R58+0x2] ;  /* 0x000002003a347984 */ /* 0x000f620000000400 */
[----:B------:R-:W-:Y:S06]  /*12e50*/  BAR.SYNC.DEFER_BLOCKING 0x0 ;  /* 0x0000000000007b1d */ /* 0x000fec0000010000 */
[----:B0-----:R-:W-:Y:S01]  /*12e60*/  @!P1 STS [R0], R237 ;  /* 0x000000ed00009388 */ /* 0x001fe20000000800 */
[----:B------:R-:W-:Y:S01]  /*12e70*/  @!P1 IMAD.IADD R46, R46, 0x1, -R237 ;  /* 0x000000012e2e9824 */ /* 0x000fe200078e0aed */
[----:B------:R-:W-:Y:S08]  /*12e80*/  BAR.SYNC.DEFER_BLOCKING 0x0 ;  /* 0x0000000000007b1d */ /* 0x000ff00000010000 */
[----:B------:R-:W-:Y:S01]  /*12e90*/  BAR.SYNC.DEFER_BLOCKING 0x0 ;  /* 0x0000000000007b1d */ /* 0x000fe20000010000 */
[----:B-1----:R-:W-:-:S02]  /*12ea0*/  IMAD.IADD R85, R206, 0x1, R85 ;  /* 0x00000001ce557824 */ /* 0x002fc400078e0255 */
[----:B--2---:R-:W-:Y:S02]  /*12eb0*/  IMAD.IADD R207, R204, 0x1, R207 ;  /* 0x00000001cccf7824 */ /* 0x004fe400078e02cf */
[----:B---3--:R-:W-:Y:S01]  /*12ec0*/  IMAD.IADD R87, R202, 0x1, R87 ;  /* 0x00000001ca577824 */ /* 0x008fe200078e0257 */
[----:B------:R-:W-:Y:S02]  /*12ed0*/  @!P1 STS [R0+0x7500], R46 ;  /* 0x0075002e00009388 */ /* 0x000fe40000000800 */
[----:B------:R-:W-:Y:S01]  /*12ee0*/  BAR.SYNC.DEFER_BLOCKING 0x0 ;  /* 0x0000000000007b1d */ /* 0x000fe20000010000 */
[----:B----4-:R-:W-:Y:S02]  /*12ef0*/  IMAD.IADD R127, R200, 0x1, R127 ;  /* 0x00000001c87f7824 */ /* 0x010fe400078e027f */
[----:B-----5:R-:W-:Y:S02]  /*12f00*/  IMAD.IADD R215, R198, 0x1, R215 ;  /* 0x00000001c6d77824 */ /* 0x020fe400078e02d7 */
[----:B------:R-:W-:-:S02]  /*12f10*/  IMAD R56, R85, 0x4, R42 ;  /* 0x0000000455387824 */ /* 0x000fc400078e022a */
[----:B------:R-:W-:Y:S02]  /*12f20*/  IMAD.IADD R217, R196, 0x1, R217 ;  /* 0x00000001c4d97824 */ /* 0x000fe400078e02d9 */
[----:B------:R-:W-:Y:S02]  /*12f30*/  IMAD.IADD R72, R140, 0x1, R74 ;  /* 0x000000018c487824 */ /* 0x000fe400078e024a */
[--C-:B------:R-:W-:Y:S02]  /*12f40*/  IMAD R66, R207, 0x4, R42.reuse ;  /* 0x00000004cf427824 */ /* 0x100fe400078e022a */
[----:B------:R-:W-:Y:S02]  /*12f50*/  IMAD.IADD R213, R194, 0x1, R213 ;  /* 0x00000001c2d57824 */ /* 0x000fe400078e02d5 */
[----:B------:R-:W-:Y:S02]  /*12f60*/  IMAD R74, R87, 0x4, R42 ;  /* 0x00000004574a7824 */ /* 0x000fe400078e022a */
[----:B------:R-:W-:-:S02]  /*12f70*/  IMAD.IADD R219, R192, 0x1, R219 ;  /* 0x00000001c0db7824 */ /* 0x000fc400078e02db */
[----:B------:R-:W-:Y:S02]  /*12f80*/  IMAD R82, R127, 0x4, R42 ;  /* 0x000000047f527824 */ /* 0x000fe400078e022a */
[----:B------:R-:W-:Y:S02]  /*12f90*/  IMAD.IADD R211, R190, 0x1, R211 ;  /* 0x00000001bed37824 */ /* 0x000fe400078e02d3 */
[----:B------:R-:W-:Y:S01]  /*12fa0*/  IMAD.IADD R96, R152, 0x1, R98 ;  /* 0x0000000198607824 */ /* 0x000fe200078e0262 */
[----:B------:R-:W-:Y:S01]  /*12fb0*/  STS [R56], R199 ;  /* 0x000000c738007388 */ /* 0x000fe20000000800 */
[--C-:B------:R-:W-:Y:S02]  /*12fc0*/  IMAD R90, R215, 0x4, R42.reuse ;  /* 0x00000004d75a7824 */ /* 0x100fe400078e022a */
[----:B------:R-:W-:Y:S01]  /*12fd0*/  IMAD.IADD R209, R188, 0x1, R209 ;  /* 0x00000001bcd17824 */ /* 0x000fe200078e02d1 */
[----:B------:R-:W-:Y:S01]  /*12fe0*/  STS [R66], R205 ;  /* 0x000000cd42007388 */ /* 0x000fe20000000800 */
[----:B------:R-:W-:-:S02]  /*12ff0*/  IMAD R98, R217, 0x4, R42 ;  /* 0x00000004d9627824 */ /* 0x000fc400078e022a */
[----:B------:R-:W-:Y:S01]  /*13000*/  IMAD.IADD R221, R186, 0x1, R221 ;  /* 0x00000001badd7824 */ /* 0x000fe200078e02dd */
[----:B------:R-:W-:Y:S01]  /*13010*/  STS [R74], R203 ;  /* 0x000000cb4a007388 */ /* 0x000fe20000000800 */
[----:B------:R-:W-:Y:S02]  /*13020*/  IMAD.IADD R100, R154, 0x1, R114 ;  /* 0x000000019a647824 */ /* 0x000fe400078e0272 */
[--C-:B------:R-:W-:Y:S01]  /*13030*/  IMAD R106, R213, 0x4, R42.reuse ;  /* 0x00000004d56a7824 */ /* 0x100fe200078e022a */
[----:B------:R-:W-:Y:S01]  /*13040*/  STS [R82], R201 ;  /* 0x000000c952007388 */ /* 0x000fe20000000800 */
[----:B------:R-:W-:Y:S02]  /*13050*/  IMAD.IADD R223, R184, 0x1, R223 ;  /* 0x00000001b8df7824 */ /* 0x000fe400078e02df */
[----:B------:R-:W-:Y:S01]  /*13060*/  IMAD R114, R219, 0x4, R42 ;  /* 0x00000004db727824 */ /* 0x000fe200078e022a */
[----:B------:R-:W-:Y:S01]  /*13070*/  STS [R90], R189 ;  /* 0x000000bd5a007388 */ /* 0x000fe20000000800 */
[----:B------:R-:W-:-:S02]  /*13080*/  IMAD.IADD R225, R182, 0x1, R225 ;  /* 0x00000001b6e17824 */ /* 0x000fc400078e02e1 */
[----:B------:R-:W-:Y:S02]  /*13090*/  IMAD.IADD R54, R130, 0x1, R52 ;  /* 0x0000000182367824 */ /* 0x000fe400078e0234 */
[--C-:B------:R-:W-:Y:S01]  /*130a0*/  IMAD R122, R211, 0x4, R42.reuse ;  /* 0x00000004d37a7824 */ /* 0x100fe200078e022a */
        /* <DEDUP_REMOVED lines=8> */
[--C-:B------:R-:W-:Y:S01]  /*13130*/  IMAD R118, R223, 0x4, R42.reuse ;  /* 0x00000004df767824 */ /* 0x100fe200078e022a */
[----:B------:R-:W-:Y:S01]  /*13140*/  STS [R122], R191 ;  /* 0x000000bf7a007388 */ /* 0x000fe20000000800 */
[----:B------:R-:W-:Y:S02]  /*13150*/  IMAD.IADD R233, R174, 0x1, R233 ;  /* 0x00000001aee97824 */ /* 0x000fe400078e02e9 */
[----:B------:R-:W-:Y:S01]  /*13160*/  IMAD R70, R225, 0x4, R42 ;  /* 0x00000004e1467824 */ /* 0x000fe200078e022a */
[----:B------:R0:W-:Y:S01]  /*13170*/  STS [R52], R133 ;  /* 0x0000008534007388 */ /* 0x0001e20000000800 */
[----:B------:R-:W-:Y:S02]  /*13180*/  IMAD.IADD R235, R172, 0x1, R235 ;  /* 0x00000001aceb7824 */ /* 0x000fe400078e02eb */
[----:B------:R-:W-:Y:S02]  /*13190*/  IMAD.IADD R58, R132, 0x1, R62 ;  /* 0x00000001843a7824 */ /* 0x000fe400078e023e */
[----:B------:R-:W-:Y:S01]  /*131a0*/  IMAD R102, R227, 0x4, R42 ;  /* 0x00000004e3667824 */ /* 0x000fe200078e022a */
[----:B------:R-:W-:Y:S01]  /*131b0*/  STS [R86], R187 ;  /* 0x000000bb56007388 */ /* 0x000fe20000000800 */
[----:B------:R-:W-:-:S02]  /*131c0*/  IMAD.IADD R239, R170, 0x1, R239 ;  /* 0x00000001aaef7824 */ /* 0x000fc400078e02ef */
[----:B------:R-:W-:Y:S02]  /*131d0*/  IMAD.IADD R60, R134, 0x1, R110 ;  /* 0x00000001863c7824 */ /* 0x000fe400078e026e */
[----:B------:R-:W-:Y:S01]  /*131e0*/  IMAD R132, R229, 0x4, R42 ;  /* 0x00000004e5847824 */ /* 0x000fe200078e022a */
[----:B------:R-:W-:Y:S01]  /*131f0*/  STS [R118], R185 ;  /* 0x000000b976007388 */ /* 0x000fe20000000800 */
[----:B------:R-:W-:Y:S02]  /*13200*/  IMAD.IADD R241, R168, 0x1, R241 ;  /* 0x00000001a8f17824 */ /* 0x000fe400078e02f1 */
        /* <DEDUP_REMOVED lines=14> */
[--C-:B0-----:R-:W-:Y:S01]  /*132f0*/  IMAD R133, R241, 0x4, R42.reuse ;  /* 0x00000004f1857824 */ /* 0x101fe200078e022a */
[----:B------:R-:W-:Y:S01]  /*13300*/  STS [R94], R177 ;  /* 0x000000b15e007388 */ /* 0x000fe20000000800 */
[----:B------:R-:W-:Y:S02]  /*13310*/  IMAD.IADD R251, R158, 0x1, R251 ;  /* 0x000000019efb7824 */ /* 0x000fe400078e02fb */
[----:B------:R-:W-:Y:S01]  /*13320*/  IMAD R124, R243, 0x4, R42 ;  /* 0x00000004f37c7824 */ /* 0x000fe200078e022a */
[----:B------:R-:W-:Y:S01]  /*13330*/  STS [R78], R175 ;  /* 0x000000af4e007388 */ /* 0x000fe20000000800 */
[----:B------:R-:W-:Y:S02]  /*13340*/  IMAD.IADD R104, R156, 0x1, R104 ;  /* 0x000000019c687824 */ /* 0x000fe400078e0268 */
[----:B------:R-:W-:Y:S01]  /*13350*/  IMAD R120, R245, 0x4, R42 ;  /* 0x00000004f5787824 */ /* 0x000fe200078e022a */
[----:B------:R-:W-:Y:S01]  /*13360*/  STS [R62], R173 ;  /* 0x000000ad3e007388 */ /* 0x000fe20000000800 */
[----:B------:R-:W-:-:S02]  /*13370*/  IMAD.IADD R80, R144, 0x1, R112 ;  /* 0x0000000190507824 */ /* 0x000fc400078e0270 */
[--C-:B------:R-:W-:Y:S01]  /*13380*/  IMAD R116, R247, 0x4, R42.reuse ;  /* 0x00000004f7747824 */ /* 0x100fe200078e022a */
[----:B------:R-:W-:Y:S01]  /*13390*/  STS [R133], R44 ;  /* 0x0000002c85007388 */ /* 0x000fe20000000800 */
[--C-:B------:R-:W-:Y:S02]  /*133a0*/  IMAD R112, R249, 0x4, R42.reuse ;  /* 0x00000004f9707824 */ /* 0x100fe400078e022a */
        /* <DEDUP_REMOVED lines=9> */
[--C-:B------:R-:W-:Y:S01]  /*13440*/  IMAD R92, R92, 0x4, R42.reuse ;  /* 0x000000045c5c7824 */ /* 0x100fe200078e022a */
[----:B------:R-:W-:Y:S01]  /*13450*/  STS [R112], R163 ;  /* 0x000000a370007388 */ /* 0x000fe20000000800 */
[----:B------:R-:W-:Y:S02]  /*13460*/  IMAD R88, R50, 0x4, R42 ;  /* 0x0000000432587824 */ /* 0x000fe400078e022a */
[----:B------:R-:W-:Y:S01]  /*13470*/  IMAD.IADD R48, R138, 0x1, R48 ;  /* 0x000000018a307824 */ /* 0x000fe200078e0230 */
[----:B------:R-:W-:Y:S01]  /*13480*/  STS [R108], R153 ;  /* 0x000000996c007388 */ /* 0x000fe20000000800 */
[----:B------:R-:W-:-:S02]  /*13490*/  IMAD R84, R84, 0x4, R42 ;  /* 0x0000000454547824 */ /* 0x000fc400078e022a */
[----:B------:R-:W-:Y:S01]  /*134a0*/  IMAD.IADD R64, R136, 0x1, R68 ;  /* 0x0000000188407824 */ /* 0x000fe200078e0244 */
[----:B------:R-:W-:Y:S01]  /*134b0*/  STS [R104], R161 ;  /* 0x000000a168007388 */ /* 0x000fe20000000800 */
[--C-:B------:R-:W-:Y:S02]  /*134c0*/  IMAD R80, R80, 0x4, R42.reuse ;  /* 0x0000000450507824 */ /* 0x100fe400078e022a */
[--C-:B------:R-:W-:Y:S01]  /*134d0*/  IMAD R76, R76, 0x4, R42.reuse ;  /* 0x000000044c4c7824 */ /* 0x100fe200078e022a */
[----:B------:R-:W-:Y:S01]  /*134e0*/  STS [R100], R159 ;  /* 0x0000009f64007388 */ /* 0x000fe20000000800 */
[----:B------:R-:W-:-:S03]  /*134f0*/  IMAD R72, R72, 0x4, R42 ;  /* 0x0000000448487824 */ /* 0x000fc600078e022a */
        /* <DEDUP_REMOVED lines=21> */
[----:B------:R-:W3:Y:S01]  /*13650*/  LDS R46, [R0+0x900] ;  /* 0x00090000002e7984 */ /* 0x000ee20000000800 */
[----:B------:R-:W-:-:S03]  /*13660*/  ISETP.GE.AND P2, PT, R125, R43, PT ;  /* 0x0000002b7d00720c */ /* 0x000fc60003f46270 */
[----:B------:R-:W4:Y:S01]  /*13670*/  LDS R85, [R0+0xc00] ;  /* 0x000c000000557984 */ /* 0x000f220000000800 */
[-C--:B------:R-:W-:Y:S02]  /*13680*/  ISETP.GE.AND P4, PT, R40, R43.reuse, PT ;  /* 0x0000002b2800720c */ /* 0x080fe40003f86270 */
[-C--:B------:R-:W-:Y:S01]  /*13690*/  ISETP.GE.AND P3, PT, R39, R43.reuse, PT ;  /* 0x0000002b2700720c */ /* 0x080fe20003f66270 */
[----:B------:R-:W5:Y:S01]  /*136a0*/  LDS R50, [R0+0xf00] ;  /* 0x000f000000327984 */ /* 0x000f620000000800 */
[-C--:B------:R-:W-:Y:S02]  /*136b0*/  ISETP.GE.AND P6, PT, R38, R43.reuse, PT ;  /* 0x0000002b2600720c */ /* 0x080fe40003fc6270 */
[----:B------:R-:W-:Y:S01]  /*136c0*/  LOP3.LUT R9, R9, 0xbfffffff, RZ, 0xc0, !PT ;  /* 0xbfffffff09097812 */ /* 0x000fe200078ec0ff */
[----:B------:R-:W5:Y:S02]  /*136d0*/  LDS R48, [R0+0x1200] ;  /* 0x0012000000307984 */ /* 0x000f640000000800 */
[----:B------:R-:W-:Y:S01]  /*136e0*/  @!P2 IMAD.MOV.U32 R246, RZ, RZ, -0x1 ;  /* 0xfffffffffff6a424 */ /* 0x000fe200078e00ff */
[----:B------:R-:W-:Y:S01]  /*136f0*/  @P2 LOP3.LUT R9, R9, 0x40000000, RZ, 0xfc, !PT ;  /* 0x4000000009092812 */ /* 0x000fe200078efcff */
[----:B------:R-:W5:Y:S02]  /*13700*/  LDS R138, [R0+0x1500] ;  /* 0x00150000008a7984 */ /* 0x000f640000000800 */
[----:B------:R-:W-:Y:S01]  /*13710*/  @!P4 IMAD.MOV.U32 R249, RZ, RZ, -0x1 ;  /* 0xfffffffffff9c424 */ /* 0x000fe200078e00ff */
[----:B------:R-:W-:Y:S01]  /*13720*/  ISETP.GE.AND P5, PT, R37, R43, PT ;  /* 0x0000002b2500720c */ /* 0x000fe20003fa6270 */
[----:B------:R-:W5:Y:S04]  /*13730*/  LDS R141, [R0+0x1800] ;  /* 0x00180000008d7984 */ /* 0x000f680000000800 */
[----:B------:R-:W5:Y:S01]  /*13740*/  LDS R144, [R0+0x1b00] ;  /* 0x001b000000907984 */ /* 0x000f620000000800 */
[----:B0-----:R-:W-:-:S03]  /*13750*/  @!P2 ISETP.GT.AND P0, PT, R131, -0x1, PT ;  /* 0xffffffff8300a80c */ /* 0x001fc60003f04270 */
[----:B------:R-:W0:Y:S01]  /*13760*/  LDS R147, [R0+0x1e00] ;  /* 0x001e000000937984 */ /* 0x000e220000000800 */
[----:B------:R-:W-:-:S03]  /*13770*/  @!P2 SEL R246, R246, 0x80000000, P0 ;  /* 0x80000000f6f6a807 */ /* 0x000fc60000000000 */
[----:B------:R-:W0:Y:S01]  /*13780*/  LDS R150, [R0+0x2100] ;  /* 0x0021000000967984 */ /* 0x000e220000000800 */
[----:B-1----:R-:W-:Y:S01]  /*13790*/  @!P4 ISETP.GT.AND P0, PT, R248, -0x1, PT ;  /* 0xfffffffff800c80c */ /* 0x002fe20003f04270 */
[----:B------:R-:W-:Y:S01]  /*137a0*/  @!P3 IMAD.MOV.U32 R242, RZ, RZ, -0x1 ;  /* 0xfffffffffff2b424 */ /* 0x000fe200078e00ff */
[----:B------:R-:W-:Y:S01]  /*137b0*/  LOP3.LUT R9, R9, 0xdfffffff, RZ, 0xc0, !PT ;  /* 0xdfffffff09097812 */ /* 0x000fe200078ec0ff */
[----:B------:R-:W1:Y:S01]  /*137c0*/  LDS R153, [R0+0x2400] ;  /* 0x0024000000997984 */ /* 0x000e620000000800 */
[----:B------:R-:W-:Y:S02]  /*137d0*/  @!P4 SEL R249, R249, 0x80000000, P0 ;  /* 0x80000000f9f9c807 */ /* 0x000fe40000000000 */
[----:B--2---:R-:W-:Y:S01]  /*137e0*/  @!P3 ISETP.GT.AND P0, PT, R245, -0x1, PT ;  /* 0xfffffffff500b80c */ /* 0x004fe20003f04270 */
[----:B------:R-:W-:Y:S01]  /*137f0*/  @!P6 IMAD.MOV.U32 R87, RZ, RZ, -0x1 ;  /* 0xffffffffff57e424 */ /* 0x000fe200078e00ff */
[----:B------:R-:W-:Y:S01]  /*13800*/  @P4 LOP3.LUT R9, R9, 0x20000000, RZ, 0xfc, !PT ;  /* 0x2000000009094812 */ /* 0x000fe200078efcff */
[----:B------:R-:W2:Y:S01]  /*13810*/  LDS R156, [R0+0x2700] ;  /* 0x00270000009c7984 */ /* 0x000ea20000000800 */
[----:B------:R-:W-:-:S02]  /*13820*/  @!P3 SEL R242, R242, 0x80000000, P0 ;  /* 0x80000000f2f2b807 */ /* 0x000fc40000000000 */
[C---:B---3--:R-:W-:Y:S01]  /*13830*/  @!P6 ISETP.GT.AND P0, PT, R46.reuse, -0x1, PT ;  /* 0xffffffff2e00e80c */ /* 0x048fe20003f04270 */
[----:B------:R-:W3:Y:S01]  /*13840*/  LDS R159, [R0+0x2a00] ;  /* 0x002a0000009f7984 */ /* 0x000ee20000000800 */
[----:B------:R-:W-:Y:S02]  /*13850*/  LOP3.LUT R9, R9, 0xefffffff, RZ, 0xc0, !PT ;  /* 0xefffffff09097812 */ /* 0x000fe400078ec0ff */
[----:B------:R-:W-:Y:S01]  /*13860*/  @!P6 SEL R87, R87, 0x80000000, P0 ;  /* 0x800000005757e807 */ /* 0x000fe20000000000 */
[----:B------:R-:W3:Y:S01]  /*13870*/  LDS R162, [R0+0x2d00] ;  /* 0x002d000000a27984 */ /* 0x000ee20000000800 */
[----:B------:R-:W-:Y:S02]  /*13880*/  ISETP.NE.AND P0, PT, R46, 0x7fffffff, PT ;  /* 0x7fffffff2e00780c */ /* 0x000fe40003f05270 */
[----:B------:R-:W-:Y:S01]  /*13890*/  ISETP.NE.AND P1, PT, R131, 0x7fffffff, PT ;  /* 0x7fffffff8300780c */ /* 0x000fe20003f25270 */
[----:B------:R-:W3:Y:S01]  /*138a0*/  LDS R165, [R0+0x3000] ;  /* 0x0030000000a57984 */ /* 0x000ee20000000800 */
[----:B------:R-:W-:-:S02]  /*138b0*/  ISETP.GE.AND P2, PT, R36, R43, PT ;  /* 0x0000002b2400720c */ /* 0x000fc40003f46270 */
[----:B------:R-:W-:Y:S01]  /*138c0*/  @P3 LOP3.LUT R9, R9, 0x10000000, RZ, 0xfc, !PT ;  /* 0x1000000009093812 */ /* 0x000fe200078efcff */
[----:B------:R-:W-:Y:S01]  /*138d0*/  @!P5 IMAD.MOV.U32 R44, RZ, RZ, -0x1 ;  /* 0xffffffffff2cd424 */ /* 0x000fe200078e00ff */
[----:B------:R-:W-:Y:S01]  /*138e0*/  SEL R247, R46, 0x80000000, P0 ;  /* 0x800000002ef77807 */ /* 0x000fe20000000000 */
[----:B------:R-:W3:Y:S01]  /*138f0*/  LDS R168, [R0+0x3300] ;  /* 0x0033000000a87984 */ /* 0x000ee20000000800 */
[----:B------:R-:W-:Y:S02]  /*13900*/  SEL R241, R131, 0x80000000, P1 ;  /* 0x8000000083f17807 */ /* 0x000fe40000800000 */
[----:B----4-:R-:W-:Y:S01]  /*13910*/  @!P5 ISETP.GT.AND P0, PT, R85, -0x1, PT ;  /* 0xffffffff5500d80c */ /* 0x010fe20003f04270 */
[----:B------:R-:W4:Y:S01]  /*13920*/  LDS R171, [R0+0x3600] ;  /* 0x0036000000ab7984 */ /* 0x000f220000000800 */
[----:B------:R-:W-:Y:S02]  /*13930*/  LOP3.LUT R9, R9, 0xf7ffffff, RZ, 0xc0, !PT ;  /* 0xf7ffffff09097812 */ /* 0x000fe400078ec0ff */
[----:B------:R-:W-:Y:S01]  /*13940*/  ISETP.NE.AND P1, PT, R248, 0x7fffffff, PT ;  /* 0x7ffffffff800780c */ /* 0x000fe20003f25270 */
[----:B------:R-:W4:Y:S01]  /*13950*/  LDS R174, [R0+0x3900] ;  /* 0x0039000000ae7984 */ /* 0x000f220000000800 */
[----:B------:R-:W-:-:S02]  /*13960*/  @!P5 SEL R44, R44, 0x80000000, P0 ;  /* 0x800000002c2cd807 */ /* 0x000fc40000000000 */
[----:B------:R-:W-:Y:S01]  /*13970*/  @P6 LOP3.LUT R9, R9, 0x8000000, RZ, 0xfc, !PT ;  /* 0x0800000009096812 */ /* 0x000fe200078efcff */
[----:B------:R-:W4:Y:S01]  /*13980*/  LDS R177, [R0+0x3c00] ;  /* 0x003c000000b17984 */ /* 0x000f220000000800 */
[----:B------:R-:W-:Y:S02]  /*13990*/  SEL R243, R248, 0x80000000, P1 ;  /* 0x80000000f8f37807 */ /* 0x000fe40000800000 */
[----:B------:R-:W-:Y:S01]  /*139a0*/  ISETP.NE.AND P0, PT, R85, 0x7fffffff, PT ;  /* 0x7fffffff5500780c */ /* 0x000fe20003f05270 */
[----:B------:R-:W4:Y:S01]  /*139b0*/  LDS R180, [R0+0x3f00] ;  /* 0x003f000000b47984 */ /* 0x000f220000000800 */
[----:B------:R-:W-:Y:S01]  /*139c0*/  ISETP.NE.AND P1, PT, R245, 0x7fffffff, PT ;  /* 0x7ffffffff500780c */ /* 0x000fe20003f25270 */
[----:B------:R-:W-:Y:S01]  /*139d0*/  @!P2 IMAD.MOV.U32 R135, RZ, RZ, -0x1 ;  /* 0xffffffffff87a424 */ /* 0x000fe200078e00ff */
[----:B------:R-:W-:Y:S01]  /*139e0*/  LOP3.LUT R9, R9, 0xfbffffff, RZ, 0xc0, !PT ;  /* 0xfbffffff09097812 */ /* 0x000fe200078ec0ff */
[----:B------:R-:W4:Y:S01]  /*139f0*/  LDS R183, [R0+0x4200] ;  /* 0x0042000000b77984 */ /* 0x000f220000000800 */
[----:B------:R-:W-:-:S02]  /*13a00*/  SEL R244, R85, 0x80000000, P0 ;  /* 0x8000000055f47807 */ /* 0x000fc40000000000 */
[----:B------:R-:W-:Y:S01]  /*13a10*/  SEL R130, R245, 0x80000000, P1 ;  /* 0x80000000f5827807 */ /* 0x000fe20000800000 */
[----:B------:R-:W4:Y:S01]  /*13a20*/  LDS R186, [R0+0x4500] ;  /* 0x0045000000ba7984 */ /* 0x000f220000000800 */
[C---:B-----5:R-:W-:Y:S02]  /*13a30*/  @!P2 ISETP.GT.AND P0, PT, R50.reuse, -0x1, PT ;  /* 0xffffffff3200a80c */ /* 0x060fe40003f04270 */
[----:B------:R-:W-:Y:S01]  /*13a40*/  ISETP.GE.AND P1, PT, R35, R43, PT ;  /* 0x0000002b2300720c */ /* 0x000fe20003f26270 */
[----:B------:R-:W5:Y:S01]  /*13a50*/  LDS R189, [R0+0x4800] ;  /* 0x0048000000bd7984 */ /* 0x000f620000000800 */
[----:B------:R-:W-:Y:S02]  /*13a60*/  @P5 LOP3.LUT R9, R9, 0x4000000, RZ, 0xfc, !PT ;  /* 0x0400000009095812 */ /* 0x000fe400078efcff */
[----:B------:R-:W-:Y:S01]  /*13a70*/  @!P2 SEL R135, R135, 0x80000000, P0 ;  /* 0x800000008787a807 */ /* 0x000fe20000000000 */
[----:B------:R-:W5:Y:S01]  /*13a80*/  LDS R192, [R0+0x4b00] ;  /* 0x004b000000c07984 */ /* 0x000f620000000800 */
[----:B------:R-:W-:-:S02]  /*13a90*/  ISETP.NE.AND P0, PT, R50, 0x7fffffff, PT ;  /* 0x7fffffff3200780c */ /* 0x000fc40003f05270 */
[----:B------:R-:W-:Y:S01]  /*13aa0*/  LOP3.LUT R9, R9, 0xfdffffff, RZ, 0xc0, !PT ;  /* 0xfdffffff09097812 */ /* 0x000fe200078ec0ff */
[----:B------:R-:W5:Y:S01]  /*13ab0*/  LDS R195, [R0+0x4e00] ;  /* 0x004e000000c37984 */ /* 0x000f620000000800 */
[----:B------:R-:W-:Y:S02]  /*13ac0*/  SEL R134, R50, 0x80000000, P0 ;  /* 0x8000000032867807 */ /* 0x000fe40000000000 */
[----:B------:R-:W-:Y:S01]  /*13ad0*/  IADD3 R126, P0, PT, R129, UR16, RZ ;  /* 0x00000010817e7c10 */ /* 0x000fe2000ff1e0ff */
[----:B------:R-:W5:Y:S01]  /*13ae0*/  LDS R198, [R0+0x5100] ;  /* 0x0051000000c67984 */ /* 0x000f620000000800 */
[----:B------:R-:W-:Y:S01]  /*13af0*/  @P2 LOP3.LUT R9, R9, 0x2000000, RZ, 0xfc, !PT ;  /* 0x0200000009092812 */ /* 0x000fe200078efcff */
[----:B------:R-:W-:Y:S01]  /*13b00*/  @!P1 IMAD.MOV.U32 R137, RZ, RZ, -0x1 ;  /* 0xffffffffff899424 */ /* 0x000fe200078e00ff */
[----:B------:R-:W-:Y:S01]  /*13b10*/  IADD3.X R127, PT, PT, R128, UR17, RZ, P0, !PT ;  /* 0x00000011807f7c10 */ /* 0x000fe200087fe4ff */
[----:B------:R-:W5:Y:S01]  /*13b20*/  LDS R201, [R0+0x5400] ;  /* 0x0054000000c97984 */ /* 0x000f620000000800 */
[----:B------:R-:W-:-:S02]  /*13b30*/  LOP3.LUT R9, R9, 0xfeffffff, RZ, 0xc0, !PT ;  /* 0xfeffffff09097812 */ /* 0x000fc400078ec0ff */
[----:B------:R-:W-:Y:S01]  /*13b40*/  @!P1 ISETP.GT.AND P0, PT, R48, -0x1, PT ;  /* 0xffffffff3000980c */ /* 0x000fe20003f04270 */
[----:B------:R-:W5:Y:S01]  /*13b50*/  LDS R204, [R0+0x5700] ;  /* 0x0057000000cc7984 */ /* 0x000f620000000800 */
[----:B------:R-:W-:Y:S02]  /*13b60*/  @P1 LOP3.LUT R9, R9, 0x1000000, RZ, 0xfc, !PT ;  /* 0x0100000009091812 */ /* 0x000fe400078efcff */
[----:B------:R-:W-:Y:S01]  /*13b70*/  @!P1 SEL R137, R137, 0x80000000, P0 ;  /* 0x8000000089899807 */ /* 0x000fe20000000000 */
[----:B------:R-:W5:Y:S01]  /*13b80*/  LDS R207, [R0+0x5a00] ;  /* 0x005a000000cf7984 */ /* 0x000f620000000800 */
[----:B------:R-:W-:Y:S02]  /*13b90*/  ISETP.GE.AND P1, PT, R34, R43, PT ;  /* 0x0000002b2200720c */ /* 0x000fe40003f26270 */
[----:B------:R-:W-:Y:S01]  /*13ba0*/  ISETP.NE.AND P0, PT, R48, 0x7fffffff, PT ;  /* 0x7fffffff3000780c */ /* 0x000fe20003f05270 */
[----:B------:R-:W5:Y:S01]  /*13bb0*/  LDS R210, [R0+0x5d00] ;  /* 0x005d000000d27984 */ /* 0x000f620000000800 */
[----:B------:R-:W-:-:S02]  /*13bc0*/  LOP3.LUT R9, R9, 0xff7fffff, RZ, 0xc0, !PT ;  /* 0xff7fffff09097812 */ /* 0x000fc400078ec0ff */
[----:B------:R-:W-:Y:S01]  /*13bd0*/  SEL R136, R48, 0x80000000, P0 ;  /* 0x8000000030887807 */ /* 0x000fe20000000000 */
[----:B------:R-:W5:Y:S04]  /*13be0*/  LDS R214, [R0+0x6000] ;  /* 0x0060000000d67984 */ /* 0x000f680000000800 */
[----:B------:R-:W5:Y:S02]  /*13bf0*/  LDS R217, [R0+0x6300] ;  /* 0x0063000000d97984 */ /* 0x000f640000000800 */
[----:B------:R-:W-:Y:S01]  /*13c00*/  @!P1 IMAD.MOV.U32 R139, RZ, RZ, -0x1 ;  /* 0xffffffffff8b9424 */ /* 0x000fe200078e00ff */
[----:B------:R-:W-:Y:S01]  /*13c10*/  @!P1 ISETP.GT.AND P0, PT, R138, -0x1, PT ;  /* 0xffffffff8a00980c */ /* 0x000fe20003f04270 */
[----:B------:R-:W5:Y:S01]  /*13c20*/  LDS R220, [R0+0x6600] ;  /* 0x0066000000dc7984 */ /* 0x000f620000000800 */
[----:B------:R-:W-:-:S02]  /*13c30*/  @P1 LOP3.LUT R9, R9, 0x800000, RZ, 0xfc, !PT ;  /* 0x0080000009091812 */ /* 0x000fc400078efcff */
[----:B------:R-:W-:Y:S01]  /*13c40*/  @!P1 SEL R139, R139, 0x80000000, P0 ;  /* 0x800000008b8b9807 */ /* 0x000fe20000000000 */
[----:B------:R-:W5:Y:S01]  /*13c50*/  LDS R223, [R0+0x6900] ;  /* 0x0069000000df7984 */ /* 0x000f620000000800 */
[----:B------:R-:W-:Y:S02]  /*13c60*/  ISETP.GE.AND P1, PT, R33, R43, PT ;  /* 0x0000002b2100720c */ /* 0x000fe40003f26270 */
[C---:B------:R-:W-:Y:S01]  /*13c70*/  ISETP.NE.AND P0, PT, R138.reuse, 0x7fffffff, PT ;  /* 0x7fffffff8a00780c */ /* 0x040fe20003f05270 */
[----:B------:R-:W5:Y:S01]  /*13c80*/  LDS R226, [R0+0x6c00] ;  /* 0x006c000000e27984 */ /* 0x000f620000000800 */
[----:B------:R-:W-:Y:S02]  /*13c90*/  LOP3.LUT R9, R9, 0xffbfffff, RZ, 0xc0, !PT ;  /* 0xffbfffff09097812 */ /* 0x000fe400078ec0ff */
[----:B------:R-:W-:Y:S01]  /*13ca0*/  SEL R140, R138, 0x80000000, P0 ;  /* 0x800000008a8c7807 */ /* 0x000fe20000000000 */
[----:B------:R-:W5:Y:S04]  /*13cb0*/  LDS R229, [R0+0x6f00] ;  /* 0x006f000000e57984 */ /* 0x000f680000000800 */
[----:B------:R-:W5:Y:S02]  /*13cc0*/  LDS R232, [R0+0x7200] ;  /* 0x0072000000e87984 */ /* 0x000f640000000800 */
[----:B------:R-:W-:Y:S01]  /*13cd0*/  @!P1 IMAD.MOV.U32 R142, RZ, RZ, -0x1 ;  /* 0xffffffffff8e9424 */ /* 0x000fe200078e00ff */
[----:B------:R-:W-:-:S02]  /*13ce0*/  @!P1 ISETP.GT.AND P0, PT, R141, -0x1, PT ;  /* 0xffffffff8d00980c */ /* 0x000fc40003f04270 */
[----:B------:R-:W-:Y:S02]  /*13cf0*/  @P1 LOP3.LUT R9, R9, 0x400000, RZ, 0xfc, !PT ;  /* 0x0040000009091812 */ /* 0x000fe400078efcff */
[----:B------:R-:W-:Y:S02]  /*13d00*/  @!P1 SEL R142, R142, 0x80000000, P0 ;  /* 0x800000008e8e9807 */ /* 0x000fe40000000000 */
[----:B------:R-:W-:Y:S02]  /*13d10*/  ISETP.GE.AND P1, PT, R32, R43, PT ;  /* 0x0000002b2000720c */ /* 0x000fe40003f26270 */
[----:B------:R-:W-:Y:S02]  /*13d20*/  ISETP.NE.AND P0, PT, R141, 0x7fffffff, PT ;  /* 0x7fffffff8d00780c */ /* 0x000fe40003f05270 */
[----:B------:R-:W-:Y:S02]  /*13d30*/  LOP3.LUT R9, R9, 0xffdfffff, RZ, 0xc0, !PT ;  /* 0xffdfffff09097812 */ /* 0x000fe400078ec0ff */
[----:B------:R-:W-:-:S07]  /*13d40*/  SEL R143, R141, 0x80000000, P0 ;  /* 0x800000008d8f7807 */ /* 0x000fce0000000000 */
[----:B------:R-:W-:Y:S01]  /*13d50*/  @!P1 IMAD.MOV.U32 R145, RZ, RZ, -0x1 ;  /* 0xffffffffff919424 */ /* 0x000fe200078e00ff */
[C---:B------:R-:W-:Y:S02]  /*13d60*/  @!P1 ISETP.GT.AND P0, PT, R144.reuse, -0x1, PT ;  /* 0xffffffff9000980c */ /* 0x040fe40003f04270 */
[----:B------:R-:W-:Y:S02]  /*13d70*/  @P1 LOP3.LUT R9, R9, 0x200000, RZ, 0xfc, !PT ;  /* 0x0020000009091812 */ /* 0x000fe400078efcff */
[----:B------:R-:W-:Y:S02]  /*13d80*/  @!P1 SEL R145, R145, 0x80000000, P0 ;  /* 0x8000000091919807 */ /* 0x000fe40000000000 */
[----:B------:R-:W-:Y:S02]  /*13d90*/  ISETP.GE.AND P1, PT, R31, R43, PT ;  /* 0x0000002b1f00720c */ /* 0x000fe40003f26270 */
[----:B------:R-:W-:Y:S02]  /*13da0*/  ISETP.NE.AND P0, PT, R144, 0x7fffffff, PT ;  /* 0x7fffffff9000780c */ /* 0x000fe40003f05270 */
[----:B------:R-:W-:-:S02]  /*13db0*/  LOP3.LUT R9, R9, 0xffefffff, RZ, 0xc0, !PT ;  /* 0xffefffff09097812 */ /* 0x000fc400078ec0ff */
[----:B------:R-:W-:-:S07]  /*13dc0*/  SEL R146, R144, 0x80000000, P0 ;  /* 0x8000000090927807 */ /* 0x000fce0000000000 */
[----:B------:R-:W-:Y:S01]  /*13dd0*/  @!P1 IMAD.MOV.U32 R148, RZ, RZ, -0x1 ;  /* 0xffffffffff949424 */ /* 0x000fe200078e00ff */
[----:B0-----:R-:W-:Y:S02]  /*13de0*/  @!P1 ISETP.GT.AND P0, PT, R147, -0x1, PT ;  /* 0xffffffff9300980c */ /* 0x001fe40003f04270 */
[----:B------:R-:W-:Y:S02]  /*13df0*/  @P1 LOP3.LUT R9, R9, 0x100000, RZ, 0xfc, !PT ;  /* 0x0010000009091812 */ /* 0x000fe400078efcff */
[----:B------:R-:W-:Y:S02]  /*13e00*/  @!P1 SEL R148, R148, 0x80000000, P0 ;  /* 0x8000000094949807 */ /* 0x000fe40000000000 */
[----:B------:R-:W-:Y:S02]  /*13e10*/  ISETP.GE.AND P1, PT, R30, R43, PT ;  /* 0x0000002b1e00720c */ /* 0x000fe40003f26270 */
[----:B------:R-:W-:Y:S02]  /*13e20*/  ISETP.NE.AND P0, PT, R147, 0x7fffffff, PT ;  /* 0x7fffffff9300780c */ /* 0x000fe40003f05270 */
[----:B------:R-:W-:-:S02]  /*13e30*/  LOP3.LUT R9, R9, 0xfff7ffff, RZ, 0xc0, !PT ;  /* 0xfff7ffff09097812 */ /* 0x000fc400078ec0ff */
        /* <DEDUP_REMOVED lines=10> */
[----:B-1----:R-:W-:Y:S02]  /*13ee0*/  @!P1 ISETP.GT.AND P0, PT, R153, -0x1, PT ;  /* 0xffffffff9900980c */ /* 0x002fe40003f04270 */
[----:B------:R-:W-:Y:S02]  /*13ef0*/  @P1 LOP3.LUT R9, R9, 0x40000, RZ, 0xfc, !PT ;  /* 0x0004000009091812 */ /* 0x000fe400078efcff */
[----:B------:R-:W-:Y:S02]  /*13f00*/  @!P1 SEL R154, R154, 0x80000000, P0 ;  /* 0x800000009a9a9807 */ /* 0x000fe40000000000 */
[----:B------:R-:W-:Y:S02]  /*13f10*/  ISETP.GE.AND P1, PT, R28, R43, PT ;  /* 0x0000002b1c00720c */ /* 0x000fe40003f26270 */
[----:B------:R-:W-:Y:S02]  /*13f20*/  ISETP.NE.AND P0, PT, R153, 0x7fffffff, PT ;  /* 0x7fffffff9900780c */ /* 0x000fe40003f05270 */
[----:B------:R-:W-:-:S02]  /*13f30*/  LOP3.LUT R9, R9, 0xfffdffff, RZ, 0xc0, !PT ;  /* 0xfffdffff09097812 */ /* 0x000fc400078ec0ff */
[----:B------:R-:W-:-:S07]  /*13f40*/  SEL R155, R153, 0x80000000, P0 ;  /* 0x80000000999b7807 */ /* 0x000fce0000000000 */
[----:B------:R-:W-:Y:S01]  /*13f50*/  @!P1 IMAD.MOV.U32 R157, RZ, RZ, -0x1 ;  /* 0xffffffffff9d9424 */ /* 0x000fe200078e00ff */
[C---:B--2---:R-:W-:Y:S02]  /*13f60*/  @!P1 ISETP.GT.AND P0, PT, R156.reuse, -0x1, PT ;  /* 0xffffffff9c00980c */ /* 0x044fe40003f04270 */
[----:B------:R-:W-:Y:S02]  /*13f70*/  @P1 LOP3.LUT R9, R9, 0x20000, RZ, 0xfc, !PT ;  /* 0x0002000009091812 */ /* 0x000fe400078efcff */
[----:B------:R-:W-:Y:S02]  /*13f80*/  @!P1 SEL R157, R157, 0x80000000, P0 ;  /* 0x800000009d9d9807 */ /* 0x000fe40000000000 */
[----:B------:R-:W-:Y:S02]  /*13f90*/  ISETP.GE.AND P1, PT, R27, R43, PT ;  /* 0x0000002b1b00720c */ /* 0x000fe40003f26270 */
[----:B------:R-:W-:Y:S02]  /*13fa0*/  ISETP.NE.AND P0, PT, R156, 0x7fffffff, PT ;  /* 0x7fffffff9c00780c */ /* 0x000fe40003f05270 */
[----:B------:R-:W-:-:S02]  /*13fb0*/  LOP3.LUT R9, R9, 0xfffeffff, RZ, 0xc0, !PT ;  /* 0xfffeffff09097812 */ /* 0x000fc400078ec0ff */
[----:B------:R-:W-:-:S07]  /*13fc0*/  SEL R158, R156, 0x80000000, P0 ;  /* 0x800000009c9e7807 */ /* 0x000fce0000000000 */
[----:B------:R-:W-:Y:S01]  /*13fd0*/  @!P1 IMAD.MOV.U32 R160, RZ, RZ, -0x1 ;  /* 0xffffffffffa09424 */ /* 0x000fe200078e00ff */
[----:B---3--:R-:W-:Y:S02]  /*13fe0*/  @!P1 ISETP.GT.AND P0, PT, R159, -0x1, PT ;  /* 0xffffffff9f00980c */ /* 0x008fe40003f04270 */
        /* <DEDUP_REMOVED lines=15> */
[----:B------:R-:W-:Y:S02]  /*140e0*/  @!P1 ISETP.GT.AND P0, PT, R165, -0x1, PT ;  /* 0xffffffffa500980c */ /* 0x000fe40003f04270 */
        /* <DEDUP_REMOVED lines=15> */
[----:B----4-:R-:W-:Y:S02]  /*141e0*/  @!P1 ISETP.GT.AND P0, PT, R171, -0x1, PT ;  /* 0xffffffffab00980c */ /* 0x010fe40003f04270 */
        /* <DEDUP_REMOVED lines=47> */
[----:B-----5:R-:W-:Y:S02]  /*144e0*/  @!P1 ISETP.GT.AND P0, PT, R189, -0x1, PT ;  /* 0xffffffffbd00980c */ /* 0x020fe40003f04270 */
        /* <DEDUP_REMOVED lines=43> */
[----:B------:R-:W-:-:S04]  /*147a0*/  ISETP.NE.AND P0, PT, R204, 0x7fffffff, PT ;  /* 0x7fffffffcc00780c */ /* 0x000fc80003f05270 */
[----:B------:R-:W-:-:S07]  /*147b0*/  SEL R206, R204, 0x80000000, P0 ;  /* 0x80000000ccce7807 */ /* 0x000fce0000000000 */
[----:B------:R-:W-:Y:S01]  /*147c0*/  @!P1 IMAD.MOV.U32 R208, RZ, RZ, -0x1 ;  /* 0xffffffffffd09424 */ /* 0x000fe200078e00ff */
[----:B------:R-:W-:-:S04]  /*147d0*/  @!P1 ISETP.GT.AND P0, PT, R207, -0x1, PT ;  /* 0xffffffffcf00980c */ /* 0x000fc80003f04270 */
[----:B------:R-:W-:Y:S02]  /*147e0*/  @!P1 SEL R208, R208, 0x80000000, P0 ;  /* 0x80000000d0d09807 */ /* 0x000fe40000000000 */
[----:B------:R-:W-:-:S04]  /*147f0*/  ISETP.NE.AND P0, PT, R207, 0x7fffffff, PT ;  /* 0x7fffffffcf00780c */ /* 0x000fc80003f05270 */
[----:B------:R-:W-:Y:S02]  /*14800*/  SEL R209, R207, 0x80000000, P0 ;  /* 0x80000000cfd17807 */ /* 0x000fe40000000000 */
[----:B------:R-:W-:Y:S02]  /*14810*/  ISETP.GE.AND P0, PT, R10, R43, PT ;  /* 0x0000002b0a00720c */ /* 0x000fe40003f06270 */
[----:B------:R-:W-:-:S04]  /*14820*/  LOP3.LUT R9, R9, 0xfffffffe, RZ, 0xc0, !PT ;  /* 0xfffffffe09097812 */ /* 0x000fc800078ec0ff */
[----:B------:R-:W-:-:S07]  /*14830*/  @P1 LOP3.LUT R9, R9, 0x1, RZ, 0xfc, !PT ;  /* 0x0000000109091812 */ /* 0x000fce00078efcff */
[----:B------:R-:W-:Y:S01]  /*14840*/  @!P0 IMAD.MOV.U32 R211, RZ, RZ, -0x1 ;  /* 0xffffffffffd38424 */ /* 0x000fe200078e00ff */
[----:B------:R-:W-:-:S04]  /*14850*/  @!P0 ISETP.GT.AND P1, PT, R210, -0x1, PT ;  /* 0xffffffffd200880c */ /* 0x000fc80003f24270 */
[----:B------:R-:W-:Y:S02]  /*14860*/  @!P0 SEL R211, R211, 0x80000000, P1 ;  /* 0x80000000d3d38807 */ /* 0x000fe40000800000 */
[----:B------:R-:W-:-:S04]  /*14870*/  ISETP.NE.AND P1, PT, R210, 0x7fffffff, PT ;  /* 0x7fffffffd200780c */ /* 0x000fc80003f25270 */
[----:B------:R-:W-:Y:S02]  /*14880*/  SEL R213, R210, 0x80000000, P1 ;  /* 0x80000000d2d57807 */ /* 0x000fe40000800000 */
[----:B------:R-:W-:-:S13]  /*14890*/  ISETP.GE.AND P1, PT, R5, R43, PT ;  /* 0x0000002b0500720c */ /* 0x000fda0003f26270 */
[----:B------:R-:W-:Y:S01]  /*148a0*/  @!P1 IMAD.MOV.U32 R215, RZ, RZ, -0x1 ;  /* 0xffffffffffd79424 */ /* 0x000fe200078e00ff */
[----:B------:R-:W-:-:S04]  /*148b0*/  @!P1 ISETP.GT.AND P2, PT, R214, -0x1, PT ;  /* 0xffffffffd600980c */ /* 0x000fc80003f44270 */
[----:B------:R-:W-:Y:S02]  /*148c0*/  @!P1 SEL R215, R215, 0x80000000, P2 ;  /* 0x80000000d7d79807 */ /* 0x000fe40001000000 */
        /* <DEDUP_REMOVED lines=8> */
[----:B------:R-:W-:Y:S02]  /*14950*/  ISETP.GE.AND P4, PT, R8, R43, PT ;  /* 0x0000002b0800720c */ /* 0x000fe40003f86270 */
[----:B------:R-:W-:-:S04]  /*14960*/  SHF.R.U32.HI R241, RZ, UR5, R241 ;  /* 0x00000005fff17c19 */ /* 0x000fc800080116f1 */
[----:B------:R-:W-:-:S07]  /*14970*/  LOP3.LUT R241, R241, UR4, RZ, 0xc0, !PT ;  /* 0x00000004f1f17c12 */ /* 0x000fce000f8ec0ff */
[----:B------:R-:W-:Y:S01]  /*14980*/  @!P4 IMAD.MOV.U32 R224, RZ, RZ, -0x1 ;  /* 0xffffffffffe0c424 */ /* 0x000fe200078e00ff */
[----:B------:R-:W-:-:S04]  /*14990*/  @!P4 ISETP.GT.AND P5, PT, R223, -0x1, PT ;  /* 0xffffffffdf00c80c */ /* 0x000fc80003fa4270 */
[----:B------:R-:W-:Y:S02]  /*149a0*/  @!P4 SEL R224, R224, 0x80000000, P5 ;  /* 0x80000000e0e0c807 */ /* 0x000fe40002800000 */
[----:B------:R-:W-:Y:S01]  /*149b0*/  ISETP.GE.AND P5, PT, R3, R43, PT ;  /* 0x0000002b0300720c */ /* 0x000fe20003fa6270 */
[----:B------:R-:W-:-:S06]  /*149c0*/  IMAD R241, R241, 0x4, R42 ;  /* 0x00000004f1f17824 */ /* 0x000fcc00078e022a */
[----:B------:R-:W0:Y:S01]  /*149d0*/  LDS R241, [R241+0x7500] ;  /* 0x00750000f1f17984 */ /* 0x000e220000000800 */
[----:B------:R-:W-:-:S05]  /*149e0*/  P2R R216, PR, RZ, 0x2 ;  /* 0x00000002ffd87803 */ /* 0x000fca0000000000 */
[----:B------:R-:W-:Y:S01]  /*149f0*/  @!P5 IMAD.MOV.U32 R227, RZ, RZ, -0x1 ;  /* 0xffffffffffe3d424 */ /* 0x000fe200078e00ff */
[----:B------:R-:W-:Y:S02]  /*14a00*/  @!P5 ISETP.GT.AND P6, PT, R226, -0x1, PT ;  /* 0xffffffffe200d80c */ /* 0x000fe40003fc4270 */
[----:B------:R-:W-:Y:S02]  /*14a10*/  LOP3.LUT P1, RZ, R9, 0x40000000, RZ, 0xc0, !PT ;  /* 0x4000000009ff7812 */ /* 0x000fe4000782c0ff */
[----:B------:R-:W-:Y:S02]  /*14a20*/  @!P5 SEL R227, R227, 0x80000000, P6 ;  /* 0x80000000e3e3d807 */ /* 0x000fe40003000000 */
[----:B------:R-:W-:Y:S02]  /*14a30*/  ISETP.GE.AND P6, PT, R4, R43, PT ;  /* 0x0000002b0400720c */ /* 0x000fe40003fc6270 */
[----:B------:R-:W-:Y:S02]  /*14a40*/  SHF.R.U32.HI R243, RZ, UR5, R243 ;  /* 0x00000005fff37c19 */ /* 0x000fe400080116f3 */
[----:B------:R-:W-:-:S02]  /*14a50*/  P2R R219, PR, RZ, 0x4 ;  /* 0x00000004ffdb7803 */ /* 0x000fc40000000000 */
[----:B------:R-:W-:Y:S02]  /*14a60*/  ISETP.GE.AND P2, PT, R2, R43, PT ;  /* 0x0000002b0200720c */ /* 0x000fe40003f46270 */
[----:B------:R-:W-:Y:S01]  /*14a70*/  LOP3.LUT R243, R243, UR4, RZ, 0xc0, !PT ;  /* 0x00000004f3f37c12 */ /* 0x000fe2000f8ec0ff */
[----:B------:R-:W1:Y:S01]  /*14a80*/  @!P1 LDC.64 R128, c[0x0][0x388] ;  /* 0x0000e200ff809b82 */ /* 0x000e620000000a00 */
[----:B------:R-:W-:-:S03]  /*14a90*/  P2R R212, PR, RZ, 0x1 ;  /* 0x00000001ffd47803 */ /* 0x000fc60000000000 */
[----:B------:R-:W-:Y:S01]  /*14aa0*/  IMAD R243, R243, 0x4, R42 ;  /* 0x00000004f3f37824 */ /* 0x000fe200078e022a */
[----:B------:R-:W-:Y:S01]  /*14ab0*/  @!P6 ISETP.GT.AND P0, PT, R229, -0x1, PT ;  /* 0xffffffffe500e80c */ /* 0x000fe20003f04270 */
[----:B------:R-:W-:Y:S01]  /*14ac0*/  @!P6 IMAD.MOV.U32 R230, RZ, RZ, -0x1 ;  /* 0xffffffffffe6e424 */ /* 0x000fe200078e00ff */
[----:B------:R-:W-:-:S03]  /*14ad0*/  LOP3.LUT R9, R9, 0x7fffffff, RZ, 0xc0, !PT ;  /* 0x7fffffff09097812 */ /* 0x000fc600078ec0ff */
[----:B------:R-:W2:Y:S01]  /*14ae0*/  LDS R243, [R243+0x7500] ;  /* 0x00750000f3f37984 */ /* 0x000ea20000000800 */
[----:B------:R-:W-:Y:S01]  /*14af0*/  @!P6 SEL R230, R230, 0x80000000, P0 ;  /* 0x80000000e6e6e807 */ /* 0x000fe20000000000 */
[----:B------:R-:W-:Y:S01]  /*14b00*/  @!P2 IMAD.MOV.U32 R233, RZ, RZ, -0x1 ;  /* 0xffffffffffe9a424 */ /* 0x000fe200078e00ff */
[----:B------:R-:W-:Y:S02]  /*14b10*/  @!P2 ISETP.GT.AND P0, PT, R232, -0x1, PT ;  /* 0xffffffffe800a80c */ /* 0x000fe40003f04270 */
[----:B------:R-:W-:Y:S02]  /*14b20*/  @P2 LOP3.LUT R9, R9, 0x80000000, RZ, 0xfc, !PT ;  /* 0x8000000009092812 */ /* 0x000fe400078efcff */
[----:B------:R-:W-:Y:S02]  /*14b30*/  @!P2 SEL R233, R233, 0x80000000, P0 ;  /* 0x80000000e9e9a807 */ /* 0x000fe40000000000 */
[----:B------:R-:W-:Y:S02]  /*14b40*/  LOP3.LUT P0, RZ, R9, 0x20000000, RZ, 0xc0, !PT ;  /* 0x2000000009ff7812 */ /* 0x000fe4000780c0ff */
[----:B------:R-:W-:-:S02]  /*14b50*/  @!P1 LOP3.LUT R251, R246, R131, RZ, 0x3c, !PT ;  /* 0x00000083f6fb9212 */ /* 0x000fc400078e3cff */
[----:B------:R-:W-:Y:S01]  /*14b60*/  SHF.R.U32.HI R246, RZ, UR5, R130 ;  /* 0x00000005fff67c19 */ /* 0x000fe20008011682 */
[----:B0-----:R-:W-:-:S03]  /*14b70*/  @!P1 IMAD.IADD R131, R241, 0x1, R125 ;  /* 0x00000001f1839824 */ /* 0x001fc600078e027d */
[----:B------:R-:W-:Y:S01]  /*14b80*/  LOP3.LUT R246, R246, UR4, RZ, 0xc0, !PT ;  /* 0x00000004f6f67c12 */ /* 0x000fe2000f8ec0ff */
[----:B-1----:R-:W-:-:S04]  /*14b90*/  @!P1 IMAD.WIDE.U32 R128, R131, 0x4, R128 ;  /* 0x0000000483809825 */ /* 0x002fc800078e0080 */
[----:B------:R-:W0:Y:S01]  /*14ba0*/  @!P0 LDC.64 R130, c[0x0][0x388] ;  /* 0x0000e200ff828b82 */ /* 0x000e220000000a00 */
[----:B------:R-:W-:Y:S01]  /*14bb0*/  IMAD R246, R246, 0x4, R42 ;  /* 0x00000004f6f67824 */ /* 0x000fe200078e022a */
[----:B------:R-:W-:Y:S02]  /*14bc0*/  ISETP.NE.AND P2, PT, R214, 0x7fffffff, PT ;  /* 0x7fffffffd600780c */ /* 0x000fe40003f45270 */
[----:B------:R-:W-:-:S03]  /*14bd0*/  SHF.R.U32.HI R247, RZ, UR5, R247 ;  /* 0x00000005fff77c19 */ /* 0x000fc600080116f7 */
[----:B------:R-:W1:Y:S01]  /*14be0*/  LDS R246, [R246+0x7500] ;  /* 0x00750000f6f67984 */ /* 0x000e620000000800 */
[----:B------:R-:W-:Y:S02]  /*14bf0*/  SEL R234, R214, 0x80000000, P2 ;  /* 0x80000000d6ea7807 */ /* 0x000fe40001000000 */
[----:B------:R-:W-:Y:S02]  /*14c00*/  ISETP.NE.AND P2, PT, R217, 0x7fffffff, PT ;  /* 0x7fffffffd900780c */ /* 0x000fe40003f45270 */
[----:B------:R-:W-:Y:S02]  /*14c10*/  P2R R225, PR, RZ, 0x10 ;  /* 0x00000010ffe17803 */ /* 0x000fe40000000000 */
[----:B------:R-:W-:Y:S02]  /*14c20*/  LOP3.LUT R247, R247, UR4, RZ, 0xc0, !PT ;  /* 0x00000004f7f77c12 */ /* 0x000fe4000f8ec0ff */
[----:B------:R-:W-:Y:S02]  /*14c30*/  LOP3.LUT P4, RZ, R9, 0x10000000, RZ, 0xc0, !PT ;  /* 0x1000000009ff7812 */ /* 0x000fe4000788c0ff */
[----:B------:R-:W-:-:S02]  /*14c40*/  SEL R235, R217, 0x80000000, P2 ;  /* 0x80000000d9eb7807 */ /* 0x000fc40001000000 */
[C---:B------:R-:W-:Y:S01]  /*14c50*/  ISETP.NE.AND P2, PT, R220.reuse, 0x7fffffff, PT ;  /* 0x7fffffffdc00780c */ /* 0x040fe20003f45270 */
[----:B------:R-:W-:Y:S01]  /*14c60*/  IMAD R247, R247, 0x4, R42 ;  /* 0x00000004f7f77824 */ /* 0x000fe200078e022a */
[----:B------:R-:W-:Y:S02]  /*14c70*/  SHF.R.U32.HI R244, RZ, UR5, R244 ;  /* 0x00000005fff47c19 */ /* 0x000fe400080116f4 */
[----:B------:R-:W-:Y:S01]  /*14c80*/  SEL R236, R220, 0x80000000, P2 ;  /* 0x80000000dcec7807 */ /* 0x000fe20001000000 */
[----:B------:R3:W-:Y:S01]  /*14c90*/  @!P1 STG.E desc[UR10][R128.64], R251 ;  /* 0x000000fb80009986 */ /* 0x0007e2000c10190a */
[----:B------:R-:W-:Y:S02]  /*14ca0*/  ISETP.NE.AND P2, PT, R223, 0x7fffffff, PT ;  /* 0x7fffffffdf00780c */ /* 0x000fe40003f45270 */
[----:B------:R-:W-:Y:S01]  /*14cb0*/  @!P0 LOP3.LUT R249, R249, R248, RZ, 0x3c, !PT ;  /* 0x000000f8f9f98212 */ /* 0x000fe200078e3cff */
[----:B--2---:R-:W-:Y:S01]  /*14cc0*/  @!P0 IMAD.IADD R248, R40, 0x1, R243 ;  /* 0x0000000128f88824 */ /* 0x004fe200078e02f3 */
[----:B------:R-:W-:Y:S01]  /*14cd0*/  P2R R222, PR, RZ, 0x8 ;  /* 0x00000008ffde7803 */ /* 0x000fe20000000000 */
[----:B------:R-:W-:Y:S01]  /*14ce0*/  LDS R247, [R247+0x7500] ;  /* 0x00750000f7f77984 */ /* 0x000fe20000000800 */
[----:B------:R-:W-:Y:S01]  /*14cf0*/  SEL R237, R223, 0x80000000, P2 ;  /* 0x80000000dfed7807 */ /* 0x000fe20001000000 */
[----:B0-----:R-:W-:Y:S01]  /*14d00*/  @!P0 IMAD.WIDE.U32 R130, R248, 0x4, R130 ;  /* 0x00000004f8828825 */ /* 0x001fe200078e0082 */
[----:B------:R-:W-:-:S02]  /*14d10*/  LOP3.LUT P3, RZ, R9, 0x8000000, RZ, 0xc0, !PT ;  /* 0x0800000009ff7812 */ /* 0x000fc4000786c0ff */
[----:B---3--:R-:W-:Y:S01]  /*14d20*/  LOP3.LUT R251, R244, UR4, RZ, 0xc0, !PT ;  /* 0x00000004f4fb7c12 */ /* 0x008fe2000f8ec0ff */
[----:B------:R-:W0:Y:S01]  /*14d30*/  @!P4 LDC.64 R128, c[0x0][0x388] ;  /* 0x0000e200ff80cb82 */ /* 0x000e220000000a00 */
[----:B------:R-:W-:Y:S02]  /*14d40*/  ISETP.NE.AND P2, PT, R226, 0x7fffffff, PT ;  /* 0x7fffffffe200780c */ /* 0x000fe40003f45270 */
[----:B------:R-:W-:Y:S01]  /*14d50*/  @!P4 LOP3.LUT R248, R242, R245, RZ, 0x3c, !PT ;  /* 0x000000f5f2f8c212 */ /* 0x000fe200078e3cff */
[----:B------:R-:W-:Y:S01]  /*14d60*/  IMAD R242, R251, 0x4, R42 ;  /* 0x00000004fbf27824 */ /* 0x000fe200078e022a */
[----:B------:R-:W-:Y:S02]  /*14d70*/  SEL R238, R226, 0x80000000, P2 ;  /* 0x80000000e2ee7807 */ /* 0x000fe40001000000 */
[C---:B------:R-:W-:Y:S02]  /*14d80*/  ISETP.NE.AND P2, PT, R229.reuse, 0x7fffffff, PT ;  /* 0x7fffffffe500780c */ /* 0x040fe40003f45270 */
[----:B------:R-:W-:Y:S01]  /*14d90*/  SHF.R.U32.HI R134, RZ, UR5, R134 ;  /* 0x00000005ff867c19 */ /* 0x000fe20008011686 */
[----:B------:R-:W2:Y:S01]  /*14da0*/  LDS R242, [R242+0x7500] ;  /* 0x00750000f2f27984 */ /* 0x000ea20000000800 */
[----:B------:R-:W-:-:S02]  /*14db0*/  SEL R239, R229, 0x80000000, P2 ;  /* 0x80000000e5ef7807 */ /* 0x000fc40001000000 */
[----:B------:R-:W-:Y:S02]  /*14dc0*/  ISETP.NE.AND P2, PT, R232, 0x7fffffff, PT ;  /* 0x7fffffffe800780c */ /* 0x000fe40003f45270 */
[----:B------:R-:W-:Y:S02]  /*14dd0*/  @!P3 LOP3.LUT R251, R87, R46, RZ, 0x3c, !PT ;  /* 0x0000002e57fbb212 */ /* 0x000fe400078e3cff */
[----:B------:R-:W-:Y:S02]  /*14de0*/  LOP3.LUT R87, R134, UR4, RZ, 0xc0, !PT ;  /* 0x0000000486577c12 */ /* 0x000fe4000f8ec0ff */
[----:B------:R-:W-:Y:S02]  /*14df0*/  SEL R240, R232, 0x80000000, P2 ;  /* 0x80000000e8f07807 */ /* 0x000fe40001000000 */
[----:B------:R-:W-:Y:S01]  /*14e00*/  LOP3.LUT P2, RZ, R9, 0x4000000, RZ, 0xc0, !PT ;  /* 0x0400000009ff7812 */ /* 0x000fe2000784c0ff */
[----:B------:R3:W-:Y:S01]  /*14e10*/  @!P0 STG.E desc[UR10][R130.64], R249 ;  /* 0x000000f982008986 */ /* 0x0007e2000c10190a */
[----:B------:R-:W-:Y:S01]  /*14e20*/  SHF.R.U32.HI R136, RZ, UR5, R136 ;  /* 0x00000005ff887c19 */ /* 0x000fe20008011688 */
[----:B------:R-:W-:-:S02]  /*14e30*/  IMAD R87, R87, 0x4, R42 ;  /* 0x0000000457577824 */ /* 0x000fc400078e022a */
[----:B-1----:R-:W-:-:S04]  /*14e40*/  @!P4 IMAD.IADD R245, R39, 0x1, R246 ;  /* 0x0000000127f5c824 */ /* 0x002fc800078e02f6 */
[----:B------:R-:W1:Y:S01]  /*14e50*/  LDS R87, [R87+0x7500] ;  /* 0x0075000057577984 */ /* 0x000e620000000800 */
[----:B---3--:R-:W3:Y:S01]  /*14e60*/  @!P3 LDC.64 R130, c[0x0][0x388] ;  /* 0x0000e200ff82bb82 */ /* 0x008ee20000000a00 */
[----:B------:R-:W-:Y:S01]  /*14e70*/  LOP3.LUT R249, R136, UR4, RZ, 0xc0, !PT ;  /* 0x0000000488f97c12 */ /* 0x000fe2000f8ec0ff */
[----:B0-----:R-:W-:-:S04]  /*14e80*/  @!P4 IMAD.WIDE.U32 R128, R245, 0x4, R128 ;  /* 0x00000004f580c825 */ /* 0x001fc800078e0080 */
[----:B------:R-:W-:Y:S02]  /*14e90*/  IMAD R46, R249, 0x4, R42 ;  /* 0x00000004f92e7824 */ /* 0x000fe400078e022a */
[----:B------:R-:W0:Y:S01]  /*14ea0*/  @!P2 LDC.64 R244, c[0x0][0x388] ;  /* 0x0000e200fff4ab82 */ /* 0x000e220000000a00 */
[----:B------:R-:W-:-:S03]  /*14eb0*/  LOP3.LUT P1, RZ, R9, 0x2000000, RZ, 0xc0, !PT ;  /* 0x0200000009ff7812 */ /* 0x000fc6000782c0ff */
[----:B------:R-:W4:Y:S01]  /*14ec0*/  LDS R46, [R46+0x7500] ;  /* 0x007500002e2e7984 */ /* 0x000f220000000800 */
[----:B------:R-:W-:-:S03]  /*14ed0*/  LOP3.LUT P0, RZ, R9, 0x1000000, RZ, 0xc0, !PT ;  /* 0x0100000009ff7812 */ /* 0x000fc6000780c0ff */
[----:B------:R5:W-:Y:S01]  /*14ee0*/  @!P4 STG.E desc[UR10][R128.64], R248 ;  /* 0x000000f88000c986 */ /* 0x000be2000c10190a */
[----:B--2---:R-:W-:Y:S02]  /*14ef0*/  @!P2 IMAD.IADD R249, R37, 0x1, R242 ;  /* 0x0000000125f9a824 */ /* 0x004fe400078e02f2 */
[----:B-----5:R-:W-:-:S04]  /*14f00*/  @!P3 IMAD.IADD R129, R38, 0x1, R247 ;  /* 0x000000012681b824 */ /* 0x020fc800078e02f7 */
[----:B---3--:R-:W-:Y:S02]  /*14f10*/  @!P3 IMAD.WIDE.U32 R130, R129, 0x4, R130 ;  /* 0x000000048182b825 */ /* 0x008fe400078e0082 */
[----:B------:R-:W2:Y:S01]  /*14f20*/  @!P1 LDC.64 R128, c[0x0][0x388] ;  /* 0x0000e200ff809b82 */ /* 0x000ea20000000a00 */
[----:B------:R-:W-:Y:S01]  /*14f30*/  SHF.R.U32.HI R140, RZ, UR5, R140 ;  /* 0x00000005ff8c7c19 */ /* 0x000fe2000801168c */
[----:B0-----:R-:W-:Y:S01]  /*14f40*/  @!P2 IMAD.WIDE.U32 R248, R249, 0x4, R244 ;  /* 0x00000004f9f8a825 */ /* 0x001fe200078e00f4 */
[----:B------:R-:W-:Y:S02]  /*14f50*/  @!P2 LOP3.LUT R44, R44, R85, RZ, 0x3c, !PT ;  /* 0x000000552c2ca212 */ /* 0x000fe400078e3cff */
[----:B------:R-:W-:-:S03]  /*14f60*/  LOP3.LUT R85, R140, UR4, RZ, 0xc0, !PT ;  /* 0x000000048c557c12 */ /* 0x000fc6000f8ec0ff */
[----:B------:R-:W0:Y:S02]  /*14f70*/  @!P0 LDC.64 R244, c[0x0][0x388] ;  /* 0x0000e200fff48b82 */ /* 0x000e240000000a00 */
[----:B------:R-:W-:Y:S01]  /*14f80*/  IMAD R85, R85, 0x4, R42 ;  /* 0x0000000455557824 */ /* 0x000fe200078e022a */
[----:B------:R1:W-:Y:S01]  /*14f90*/  @!P3 STG.E desc[UR10][R130.64], R251 ;  /* 0x000000fb8200b986 */ /* 0x0003e2000c10190a */
[----:B------:R-:W-:Y:S02]  /*14fa0*/  @!P0 LOP3.LUT R137, R137, R48, RZ, 0x3c, !PT ;  /* 0x0000003089898212 */ /* 0x000fe400078e3cff */
[----:B------:R-:W-:Y:S02]  /*14fb0*/  SHF.R.U32.HI R48, RZ, UR5, R143 ;  /* 0x00000005ff307c19 */ /* 0x000fe4000801168f */
[----:B------:R-:W3:Y:S01]  /*14fc0*/  LDS R85, [R85+0x7500] ;  /* 0x0075000055557984 */ /* 0x000ee20000000800 */
[----:B------:R-:W-:Y:S02]  /*14fd0*/  P2R R231, PR, RZ, 0x40 ;  /* 0x00000040ffe77803 */ /* 0x000fe40000000000 */
[----:B------:R-:W-:Y:S01]  /*14fe0*/  LOP3.LUT P6, RZ, R9, 0x100000, RZ, 0xc0, !PT ;  /* 0x0010000009ff7812 */ /* 0x000fe200078cc0ff */
[----:B-1----:R-:W-:-:S03]  /*14ff0*/  @!P1 IMAD.IADD R131, R36, 0x1, R87 ;  /* 0x0000000124839824 */ /* 0x002fc600078e0257 */
[----:B------:R-:W-:Y:S01]  /*15000*/  P2R R136, PR, RZ, 0x40 ;  /* 0x00000040ff887803 */ /* 0x000fe20000000000 */
[----:B--2---:R-:W-:Y:S01]  /*15010*/  @!P1 IMAD.WIDE.U32 R128, R131, 0x4, R128 ;  /* 0x0000000483809825 */ /* 0x004fe200078e0080 */
[----:B------:R-:W-:Y:S02]  /*15020*/  LOP3.LUT R131, R48, UR4, RZ, 0xc0, !PT ;  /* 0x0000000430837c12 */ /* 0x000fe4000f8ec0ff */
[----:B------:R-:W-:Y:S01]  /*15030*/  LOP3.LUT P6, RZ, R9, 0x800000, RZ, 0xc0, !PT ;  /* 0x0080000009ff7812 */ /* 0x000fe200078cc0ff */
[----:B----4-:R-:W-:Y:S01]  /*15040*/  @!P0 IMAD.IADD R143, R35, 0x1, R46 ;  /* 0x00000001238f8824 */ /* 0x010fe200078e022e */
[----:B------:R-:W-:Y:S01]  /*15050*/  SHF.R.U32.HI R146, RZ, UR5, R146 ;  /* 0x00000005ff927c19 */ /* 0x000fe20008011692 */
[----:B------:R-:W-:Y:S02]  /*15060*/  IMAD R48, R131, 0x4, R42 ;  /* 0x0000000483307824 */ /* 0x000fe400078e022a */
[----:B0-----:R-:W-:Y:S01]  /*15070*/  @!P0 IMAD.WIDE.U32 R244, R143, 0x4, R244 ;  /* 0x000000048ff48825 */ /* 0x001fe200078e00f4 */
[----:B------:R-:W-:Y:S01]  /*15080*/  LOP3.LUT R143, R146, UR4, RZ, 0xc0, !PT ;  /* 0x00000004928f7c12 */ /* 0x000fe2000f8ec0ff */
[----:B------:R0:W-:Y:S01]  /*15090*/  @!P2 STG.E desc[UR10][R248.64], R44 ;  /* 0x0000002cf800a986 */ /* 0x0001e2000c10190a */
[----:B------:R-:W-:-:S03]  /*150a0*/  LOP3.LUT P2, RZ, R9, 0x10000, RZ, 0xc0, !PT ;  /* 0x0001000009ff7812 */ /* 0x000fc6000784c0ff */
[----:B------:R-:W1:Y:S01]  /*150b0*/  LDS R48, [R48+0x7500] ;  /* 0x0075000030307984 */ /* 0x000e620000000800 */
[----:B------:R-:W-:Y:S01]  /*150c0*/  IMAD R143, R143, 0x4, R42 ;  /* 0x000000048f8f7824 */ /* 0x000fe200078e022a */
[----:B------:R-:W-:Y:S01]  /*150d0*/  @!P1 LOP3.LUT R135, R135, R50, RZ, 0x3c, !PT ;  /* 0x0000003287879212 */ /* 0x000fe200078e3cff */
[----:B------:R-:W2:Y:S04]  /*150e0*/  @!P6 LDC.64 R130, c[0x0][0x388] ;  /* 0x0000e200ff82eb82 */ /* 0x000ea80000000a00 */
[----:B------:R-:W4:Y:S01]  /*150f0*/  LDS R143, [R143+0x7500] ;  /* 0x007500008f8f7984 */ /* 0x000f220000000800 */
[----:B0-----:R-:W-:Y:S02]  /*15100*/  P2R R44, PR, RZ, 0x4 ;  /* 0x00000004ff2c7803 */ /* 0x001fe40000000000 */
[----:B------:R-:W-:Y:S01]  /*15110*/  LOP3.LUT P2, RZ, R9, 0x400000, RZ, 0xc0, !PT ;  /* 0x0040000009ff7812 */ /* 0x000fe2000784c0ff */
[----:B------:R0:W-:Y:S01]  /*15120*/  @!P1 STG.E desc[UR10][R128.64], R135 ;  /* 0x0000008780009986 */ /* 0x0001e2000c10190a */
[----:B------:R-:W-:-:S03]  /*15130*/  SHF.R.U32.HI R149, RZ, UR5, R149 ;  /* 0x00000005ff957c19 */ /* 0x000fc60008011695 */
[----:B------:R3:W-:Y:S01]  /*15140*/  @!P0 STG.E desc[UR10][R244.64], R137 ;  /* 0x00000089f4008986 */ /* 0x0007e2000c10190a */
[C---:B------:R-:W-:Y:S02]  /*15150*/  LOP3.LUT P0, RZ, R9.reuse, 0x8000, RZ, 0xc0, !PT ;  /* 0x0000800009ff7812 */ /* 0x040fe4000780c0ff */
[----:B------:R-:W-:Y:S02]  /*15160*/  SHF.R.U32.HI R152, RZ, UR5, R152 ;  /* 0x00000005ff987c19 */ /* 0x000fe40008011698 */
[----:B------:R-:W-:Y:S02]  /*15170*/  SHF.R.U32.HI R155, RZ, UR5, R155 ;  /* 0x00000005ff9b7c19 */ /* 0x000fe4000801169b */
[----:B------:R-:W-:Y:S01]  /*15180*/  P2R R50, PR, RZ, 0x1 ;  /* 0x00000001ff327803 */ /* 0x000fe20000000000 */
[----:B0-----:R-:W0:Y:S01]  /*15190*/  @!P2 LDC.64 R128, c[0x0][0x388] ;  /* 0x0000e200ff80ab82 */ /* 0x001e220000000a00 */
[----:B------:R-:W-:Y:S02]  /*151a0*/  LOP3.LUT P0, RZ, R9, 0x200000, RZ, 0xc0, !PT ;  /* 0x0020000009ff7812 */ /* 0x000fe4000780c0ff */
[----:B------:R-:W-:-:S02]  /*151b0*/  LOP3.LUT R149, R149, UR4, RZ, 0xc0, !PT ;  /* 0x0000000495957c12 */ /* 0x000fc4000f8ec0ff */
[----:B------:R-:W-:Y:S02]  /*151c0*/  LOP3.LUT R135, R152, UR4, RZ, 0xc0, !PT ;  /* 0x0000000498877c12 */ /* 0x000fe4000f8ec0ff */
[----:B------:R-:W-:Y:S02]  /*151d0*/  LOP3.LUT R155, R155, UR4, RZ, 0xc0, !PT ;  /* 0x000000049b9b7c12 */ /* 0x000fe4000f8ec0ff */
[----:B------:R-:W-:Y:S01]  /*151e0*/  SHF.R.U32.HI R158, RZ, UR5, R158 ;  /* 0x00000005ff9e7c19 */ /* 0x000fe2000801169e */
[--C-:B------:R-:W-:Y:S02]  /*151f0*/  IMAD R146, R149, 0x4, R42.reuse ;  /* 0x0000000495927824 */ /* 0x100fe400078e022a */
[--C-:B------:R-:W-:Y:S01]  /*15200*/  IMAD R149, R135, 0x4, R42.reuse ;  /* 0x0000000487957824 */ /* 0x100fe200078e022a */
[----:B------:R-:W-:Y:S01]  /*15210*/  LOP3.LUT R135, R158, UR4, RZ, 0xc0, !PT ;  /* 0x000000049e877c12 */ /* 0x000fe2000f8ec0ff */
[--C-:B------:R-:W-:Y:S02]  /*15220*/  IMAD R152, R155, 0x4, R42.reuse ;  /* 0x000000049b987824 */ /* 0x100fe400078e022a */
[----:B---3--:R-:W-:Y:S01]  /*15230*/  @!P6 IMAD.IADD R137, R34, 0x1, R85 ;  /* 0x000000012289e824 */ /* 0x008fe200078e0255 */
[----:B------:R-:W-:Y:S01]  /*15240*/  SHF.R.U32.HI R161, RZ, UR5, R161 ;  /* 0x00000005ffa17c19 */ /* 0x000fe200080116a1 */
[----:B------:R-:W3:Y:S01]  /*15250*/  LDS R146, [R146+0x7500] ;  /* 0x0075000092927984 */ /* 0x000ee20000000800 */
[----:B------:R-:W-:Y:S01]  /*15260*/  @!P6 LOP3.LUT R251, R139, R138, RZ, 0x3c, !PT ;  /* 0x0000008a8bfbe212 */ /* 0x000fe200078e3cff */
[----:B------:R-:W-:-:S02]  /*15270*/  IMAD R155, R135, 0x4, R42 ;  /* 0x00000004879b7824 */ /* 0x000fc400078e022a */
[----:B------:R-:W5:Y:S01]  /*15280*/  LDS R149, [R149+0x7500] ;  /* 0x0075000095957984 */ /* 0x000f620000000800 */
[----:B--2---:R-:W-:Y:S01]  /*15290*/  @!P6 IMAD.WIDE.U32 R130, R137, 0x4, R130 ;  /* 0x000000048982e825 */ /* 0x004fe200078e0082 */
[----:B------:R-:W2:Y:S02]  /*152a0*/  @!P0 LDC.64 R134, c[0x0][0x388] ;  /* 0x0000e200ff868b82 */ /* 0x000ea40000000a00 */
[----:B------:R-:W5:Y:S01]  /*152b0*/  LDS R152, [R152+0x7500] ;  /* 0x0075000098987984 */ /* 0x000f620000000800 */
[----:B------:R-:W-:Y:S02]  /*152c0*/  LOP3.LUT R161, R161, UR4, RZ, 0xc0, !PT ;  /* 0x00000004a1a17c12 */ /* 0x000fe4000f8ec0ff */
[----:B------:R-:W-:Y:S01]  /*152d0*/  P2R R228, PR, RZ, 0x20 ;  /* 0x00000020ffe47803 */ /* 0x000fe20000000000 */
[----:B------:R4:W-:Y:S01]  /*152e0*/  @!P6 STG.E desc[UR10][R130.64], R251 ;  /* 0x000000fb8200e986 */ /* 0x0009e2000c10190a */
[----:B------:R-:W-:Y:S01]  /*152f0*/  ISETP.NE.AND P6, PT, R136, RZ, PT ;  /* 0x000000ff8800720c */ /* 0x000fe20003fc5270 */
[----:B------:R-:W-:Y:S01]  /*15300*/  IMAD R158, R161, 0x4, R42 ;  /* 0x00000004a19e7824 */ /* 0x000fe200078e022a */
[C---:B------:R-:W-:Y:S01]  /*15310*/  LOP3.LUT P5, RZ, R9.reuse, 0x80000, RZ, 0xc0, !PT ;  /* 0x0008000009ff7812 */ /* 0x040fe200078ac0ff */
[----:B------:R-:W5:Y:S01]  /*15320*/  LDS R155, [R155+0x7500] ;  /* 0x007500009b9b7984 */ /* 0x000f620000000800 */
[----:B------:R-:W-:-:S02]  /*15330*/  LOP3.LUT P4, RZ, R9, 0x40000, RZ, 0xc0, !PT ;  /* 0x0004000009ff7812 */ /* 0x000fc4000788c0ff */
[----:B------:R-:W-:Y:S01]  /*15340*/  SHF.R.U32.HI R164, RZ, UR5, R164 ;  /* 0x00000005ffa47c19 */ /* 0x000fe200080116a4 */
[----:B------:R-:W5:Y:S01]  /*15350*/  LDS R158, [R158+0x7500] ;  /* 0x007500009e9e7984 */ /* 0x000f620000000800 */
[----:B------:R-:W-:Y:S01]  /*15360*/  @!P0 LOP3.LUT R249, R145, R144, RZ, 0x3c, !PT ;  /* 0x0000009091f98212 */ /* 0x000fe200078e3cff */
[----:B-1----:R-:W-:Y:S01]  /*15370*/  @!P2 IMAD.IADD R145, R33, 0x1, R48 ;  /* 0x000000012191a824 */ /* 0x002fe200078e0230 */
[----:B------:R-:W-:Y:S02]  /*15380*/  LOP3.LUT P3, RZ, R9, 0x20000, RZ, 0xc0, !PT ;  /* 0x0002000009ff7812 */ /* 0x000fe4000786c0ff */
[----:B------:R-:W-:Y:S01]  /*15390*/  LOP3.LUT R139, R164, UR4, RZ, 0xc0, !PT ;  /* 0x00000004a48b7c12 */ /* 0x000fe2000f8ec0ff */
[----:B0-----:R-:W-:Y:S01]  /*153a0*/  @!P2 IMAD.WIDE.U32 R128, R145, 0x4, R128 ;  /* 0x000000049180a825 */ /* 0x001fe200078e0080 */
[----:B------:R-:W-:Y:S02]  /*153b0*/  SHF.R.U32.HI R136, RZ, UR5, R167 ;  /* 0x00000005ff887c19 */ /* 0x000fe400080116a7 */
[----:B------:R-:W-:Y:S01]  /*153c0*/  @!P2 LOP3.LUT R167, R142, R141, RZ, 0x3c, !PT ;  /* 0x0000008d8ea7a212 */ /* 0x000fe200078e3cff */
[----:B------:R-:W-:Y:S01]  /*153d0*/  IMAD R161, R139, 0x4, R42 ;  /* 0x000000048ba17824 */ /* 0x000fe200078e022a */
[----:B------:R-:W0:Y:S01]  /*153e0*/  @!P6 LDC.64 R140, c[0x0][0x388] ;  /* 0x0000e200ff8ceb82 */ /* 0x000e220000000a00 */
[----:B------:R-:W-:Y:S01]  /*153f0*/  LOP3.LUT R245, R136, UR4, RZ, 0xc0, !PT ;  /* 0x0000000488f57c12 */ /* 0x000fe2000f8ec0ff */
[----:B----4-:R-:W-:Y:S01]  /*15400*/  @!P0 IMAD.IADD R131, R32, 0x1, R143 ;  /* 0x0000000120838824 */ /* 0x010fe200078e028f */
[----:B------:R1:W-:Y:S01]  /*15410*/  @!P2 STG.E desc[UR10][R128.64], R167 ;  /* 0x000000a78000a986 */ /* 0x0003e2000c10190a */
[----:B------:R-:W-:Y:S01]  /*15420*/  ISETP.NE.AND P2, PT, R44, RZ, PT ;  /* 0x000000ff2c00720c */ /* 0x000fe20003f45270 */
[----:B---3--:R-:W-:-:S03]  /*15430*/  @!P6 IMAD.IADD R251, R31, 0x1, R146 ;  /* 0x000000011ffbe824 */ /* 0x008fc600078e0292 */
[----:B------:R-:W3:Y:S01]  /*15440*/  @!P5 LDC.64 R138, c[0x0][0x388] ;  /* 0x0000e200ff8adb82 */ /* 0x000ee20000000a00 */
[----:B--2---:R-:W-:Y:S01]  /*15450*/  @!P0 IMAD.WIDE.U32 R134, R131, 0x4, R134 ;  /* 0x0000000483868825 */ /* 0x004fe200078e0086 */
[----:B------:R-:W-:Y:S01]  /*15460*/  @!P6 LOP3.LUT R147, R148, R147, RZ, 0x3c, !PT ;  /* 0x000000939493e212 */ /* 0x000fe200078e3cff */
[----:B------:R-:W-:Y:S05]  /*15470*/  LDS R161, [R161+0x7500] ;  /* 0x00750000a1a17984 */ /* 0x000fea0000000800 */
[----:B------:R-:W2:Y:S01]  /*15480*/  @!P4 LDC.64 R136, c[0x0][0x388] ;  /* 0x0000e200ff88cb82 */ /* 0x000ea20000000a00 */
[----:B------:R-:W-:-:S07]  /*15490*/  IMAD R142, R245, 0x4, R42 ;  /* 0x00000004f58e7824 */ /* 0x000fce00078e022a */
[----:B------:R-:W4:Y:S01]  /*154a0*/  @!P3 LDC.64 R130, c[0x0][0x388] ;  /* 0x0000e200ff82bb82 */ /* 0x000f220000000a00 */
[----:B------:R-:W4:Y:S01]  /*154b0*/  LDS R142, [R142+0x7500] ;  /* 0x007500008e8e7984 */ /* 0x000f220000000800 */
[----:B-----5:R-:W-:-:S06]  /*154c0*/  @!P5 IMAD.IADD R44, R30, 0x1, R149 ;  /* 0x000000011e2cd824 */ /* 0x020fcc00078e0295 */
[----:B------:R-:W5:Y:S01]  /*154d0*/  @!P2 LDC.64 R144, c[0x0][0x388] ;  /* 0x0000e200ff90ab82 */ /* 0x000f620000000a00 */
[----:B------:R1:W-:Y:S01]  /*154e0*/  @!P0 STG.E desc[UR10][R134.64], R249 ;  /* 0x000000f986008986 */ /* 0x0003e2000c10190a */
[----:B------:R-:W-:Y:S01]  /*154f0*/  ISETP.NE.AND P0, PT, R50, RZ, PT ;  /* 0x000000ff3200720c */ /* 0x000fe20003f05270 */
[----:B------:R-:W-:Y:S01]  /*15500*/  @!P4 IMAD.IADD R50, R29, 0x1, R152 ;  /* 0x000000011d32c824 */ /* 0x000fe200078e0298 */
[----:B------:R-:W-:Y:S01]  /*15510*/  @!P5 LOP3.LUT R151, R151, R150, RZ, 0x3c, !PT ;  /* 0x000000969797d212 */ /* 0x000fe200078e3cff */
[----:B0-----:R-:W-:Y:S01]  /*15520*/  @!P6 IMAD.WIDE.U32 R140, R251, 0x4, R140 ;  /* 0x00000004fb8ce825 */ /* 0x001fe200078e008c */
[----:B------:R-:W-:Y:S02]  /*15530*/  LOP3.LUT P1, RZ, R9, 0x4000, RZ, 0xc0, !PT ;  /* 0x0000400009ff7812 */ /* 0x000fe4000782c0ff */
[----:B------:R-:W-:Y:S01]  /*15540*/  @!P4 LOP3.LUT R153, R154, R153, RZ, 0x3c, !PT ;  /* 0x000000999a99c212 */ /* 0x000fe200078e3cff */
[----:B---3--:R-:W-:Y:S01]  /*15550*/  @!P5 IMAD.WIDE.U32 R138, R44, 0x4, R138 ;  /* 0x000000042c8ad825 */ /* 0x008fe200078e008a */
[----:B------:R-:W-:-:S03]  /*15560*/  SHF.R.U32.HI R170, RZ, UR5, R170 ;  /* 0x00000005ffaa7c19 */ /* 0x000fc600080116aa */
[----:B--2---:R-:W-:Y:S01]  /*15570*/  @!P4 IMAD.WIDE.U32 R136, R50, 0x4, R136 ;  /* 0x000000043288c825 */ /* 0x004fe200078e0088 */
[----:B------:R-:W-:Y:S03]  /*15580*/  @!P6 STG.E desc[UR10][R140.64], R147 ;  /* 0x000000938c00e986 */ /* 0x000fe6000c10190a */
[----:B-1----:R-:W-:Y:S01]  /*15590*/  @!P3 IMAD.IADD R167, R28, 0x1, R155 ;  /* 0x000000011ca7b824 */ /* 0x002fe200078e029b */
[----:B------:R-:W-:Y:S01]  /*155a0*/  @!P5 STG.E desc[UR10][R138.64], R151 ;  /* 0x000000978a00d986 */ /* 0x000fe2000c10190a */
[----:B------:R-:W-:Y:S02]  /*155b0*/  @!P3 LOP3.LUT R135, R157, R156, RZ, 0x3c, !PT ;  /* 0x0000009c9d87b212 */ /* 0x000fe400078e3cff */
[----:B------:R-:W-:Y:S01]  /*155c0*/  SHF.R.U32.HI R176, RZ, UR5, R176 ;  /* 0x00000005ffb07c19 */ /* 0x000fe200080116b0 */
[----:B------:R0:W-:Y:S01]  /*155d0*/  @!P4 STG.E desc[UR10][R136.64], R153 ;  /* 0x000000998800c986 */ /* 0x0001e2000c10190a */
[----:B----4-:R-:W-:Y:S01]  /*155e0*/  @!P3 IMAD.WIDE.U32 R130, R167, 0x4, R130 ;  /* 0x00000004a782b825 */ /* 0x010fe200078e0082 */
[----:B------:R-:W1:Y:S03]  /*155f0*/  @!P1 LDC.64 R128, c[0x0][0x388] ;  /* 0x0000e200ff809b82 */ /* 0x000e660000000a00 */
[----:B------:R-:W-:Y:S01]  /*15600*/  @!P2 IMAD.IADD R249, R27, 0x1, R158 ;  /* 0x000000011bf9a824 */ /* 0x000fe200078e029e */
[----:B------:R2:W-:Y:S01]  /*15610*/  @!P3 STG.E desc[UR10][R130.64], R135 ;  /* 0x000000878200b986 */ /* 0x0005e2000c10190a */
[----:B------:R-:W-:-:S02]  /*15620*/  @!P2 LOP3.LUT R159, R160, R159, RZ, 0x3c, !PT ;  /* 0x0000009fa09fa212 */ /* 0x000fc400078e3cff */
[----:B------:R-:W-:Y:S01]  /*15630*/  SHF.R.U32.HI R173, RZ, UR5, R173 ;  /* 0x00000005ffad7c19 */ /* 0x000fe200080116ad */
[----:B------:R-:W3:Y:S01]  /*15640*/  @!P0 LDC.64 R244, c[0x0][0x388] ;  /* 0x0000e200fff48b82 */ /* 0x000ee20000000a00 */
[----:B0-----:R-:W-:Y:S01]  /*15650*/  LOP3.LUT R137, R170, UR4, RZ, 0xc0, !PT ;  /* 0x00000004aa897c12 */ /* 0x001fe2000f8ec0ff */
[----:B-----5:R-:W-:-:S04]  /*15660*/  @!P2 IMAD.WIDE.U32 R144, R249, 0x4, R144 ;  /* 0x00000004f990a825 */ /* 0x020fc800078e0090 */
[----:B------:R-:W-:Y:S01]  /*15670*/  IMAD R147, R137, 0x4, R42 ;  /* 0x0000000489937824 */ /* 0x000fe200078e022a */
[----:B--2---:R-:W-:Y:S01]  /*15680*/  LOP3.LUT R131, R176, UR4, RZ, 0xc0, !PT ;  /* 0x00000004b0837c12 */ /* 0x004fe2000f8ec0ff */
[----:B------:R-:W-:Y:S01]  /*15690*/  @!P2 STG.E desc[UR10][R144.64], R159 ;  /* 0x0000009f9000a986 */ /* 0x000fe2000c10190a */
[----:B------:R-:W-:-:S03]  /*156a0*/  LOP3.LUT P2, RZ, R9, 0x20, RZ, 0xc0, !PT ;  /* 0x0000002009ff7812 */ /* 0x000fc6000784c0ff */
[----:B------:R-:W-:Y:S01]  /*156b0*/  IMAD R153, R131, 0x4, R42 ;  /* 0x0000000483997824 */ /* 0x000fe200078e022a */
[----:B------:R-:W0:Y:S01]  /*156c0*/  LDS R147, [R147+0x7500] ;  /* 0x0075000093937984 */ /* 0x000e220000000800 */
[----:B------:R-:W-:Y:S02]  /*156d0*/  P2R R150, PR, RZ, 0x4 ;  /* 0x00000004ff967803 */ /* 0x000fe40000000000 */
[----:B------:R-:W-:Y:S02]  /*156e0*/  LOP3.LUT P2, RZ, R9, 0x2000, RZ, 0xc0, !PT ;  /* 0x0000200009ff7812 */ /* 0x000fe4000784c0ff */
[----:B------:R-:W2:Y:S01]  /*156f0*/  LDS R153, [R153+0x7500] ;  /* 0x0075000099997984 */ /* 0x000ea20000000800 */
[----:B------:R-:W-:Y:S01]  /*15700*/  LOP3.LUT R173, R173, UR4, RZ, 0xc0, !PT ;  /* 0x00000004adad7c12 */ /* 0x000fe2000f8ec0ff */
[----:B------:R-:W-:Y:S01]  /*15710*/  @!P1 IMAD.IADD R137, R25, 0x1, R142 ;  /* 0x0000000119899824 */ /* 0x000fe200078e028e */
[----:B------:R-:W-:Y:S02]  /*15720*/  SHF.R.U32.HI R179, RZ, UR5, R179 ;  /* 0x00000005ffb37c19 */ /* 0x000fe400080116b3 */
[----:B------:R-:W-:Y:S01]  /*15730*/  SHF.R.U32.HI R182, RZ, UR5, R182 ;  /* 0x00000005ffb67c19 */ /* 0x000fe200080116b6 */
[----:B------:R-:W-:Y:S01]  /*15740*/  IMAD R44, R173, 0x4, R42 ;  /* 0x00000004ad2c7824 */ /* 0x000fe200078e022a */
[----:B------:R-:W-:Y:S01]  /*15750*/  LOP3.LUT P6, RZ, R9, 0x200, RZ, 0xc0, !PT ;  /* 0x0000020009ff7812 */ /* 0x000fe200078cc0ff */
[----:B-1----:R-:W-:Y:S01]  /*15760*/  @!P1 IMAD.WIDE.U32 R128, R137, 0x4, R128 ;  /* 0x0000000489809825 */ /* 0x002fe200078e0080 */
[----:B------:R-:W-:-:S02]  /*15770*/  LOP3.LUT R179, R179, UR4, RZ, 0xc0, !PT ;  /* 0x00000004b3b37c12 */ /* 0x000fc4000f8ec0ff */
[----:B------:R-:W1:Y:S01]  /*15780*/  @!P2 LDC.64 R130, c[0x0][0x388] ;  /* 0x0000e200ff82ab82 */ /* 0x000e620000000a00 */
[----:B------:R-:W-:Y:S01]  /*15790*/  LOP3.LUT R137, R182, UR4, RZ, 0xc0, !PT ;  /* 0x00000004b6897c12 */ /* 0x000fe2000f8ec0ff */
[----:B------:R-:W4:Y:S01]  /*157a0*/  LDS R44, [R44+0x7500] ;  /* 0x007500002c2c7984 */ /* 0x000f220000000800 */
[----:B------:R-:W-:Y:S01]  /*157b0*/  P2R R140, PR, RZ, 0x40 ;  /* 0x00000040ff8c7803 */ /* 0x000fe20000000000 */
[--C-:B------:R-:W-:Y:S01]  /*157c0*/  IMAD R50, R179, 0x4, R42.reuse ;  /* 0x00000004b3327824 */ /* 0x100fe200078e022a */
[----:B------:R-:W-:Y:S01]  /*157d0*/  LOP3.LUT P6, RZ, R9, 0x400, RZ, 0xc0, !PT ;  /* 0x0000040009ff7812 */ /* 0x000fe200078cc0ff */
[----:B------:R-:W-:Y:S01]  /*157e0*/  IMAD R137, R137, 0x4, R42 ;  /* 0x0000000489897824 */ /* 0x000fe200078e022a */
[C---:B------:R-:W-:Y:S02]  /*157f0*/  LOP3.LUT P3, RZ, R9.reuse, 0x40, RZ, 0xc0, !PT ;  /* 0x0000004009ff7812 */ /* 0x040fe4000786c0ff */
[----:B------:R-:W-:Y:S01]  /*15800*/  LOP3.LUT P5, RZ, R9, 0x80, RZ, 0xc0, !PT ;  /* 0x0000008009ff7812 */ /* 0x000fe200078ac0ff */
[----:B------:R-:W-:Y:S01]  /*15810*/  @!P0 IMAD.IADD R157, R26, 0x1, R161 ;  /* 0x000000011a9d8824 */ /* 0x000fe200078e02a1 */
[----:B------:R-:W-:Y:S01]  /*15820*/  P2R R156, PR, RZ, 0x8 ;  /* 0x00000008ff9c7803 */ /* 0x000fe20000000000 */
[----:B------:R-:W5:Y:S01]  /*15830*/  LDS R50, [R50+0x7500] ;  /* 0x0075000032327984 */ /* 0x000f620000000800 */
[----:B------:R-:W-:-:S02]  /*15840*/  P2R R151, PR, RZ, 0x20 ;  /* 0x00000020ff977803 */ /* 0x000fc40000000000 */
[C---:B------:R-:W-:Y:S01]  /*15850*/  LOP3.LUT P3, RZ, R9.reuse, 0x1000, RZ, 0xc0, !PT ;  /* 0x0000100009ff7812 */ /* 0x040fe2000786c0ff */
[----:B------:R0:W5:Y:S01]  /*15860*/  LDS R159, [R137+0x7500] ;  /* 0x00750000899f7984 */ /* 0x0001620000000800 */
[----:B------:R-:W-:Y:S01]  /*15870*/  LOP3.LUT P5, RZ, R9, 0x800, RZ, 0xc0, !PT ;  /* 0x0000080009ff7812 */ /* 0x000fe200078ac0ff */
[----:B---3--:R-:W-:Y:S01]  /*15880*/  @!P0 IMAD.WIDE.U32 R244, R157, 0x4, R244 ;  /* 0x000000049df48825 */ /* 0x008fe200078e00f4 */
[----:B------:R-:W-:Y:S02]  /*15890*/  SHF.R.U32.HI R185, RZ, UR5, R185 ;  /* 0x00000005ffb97c19 */ /* 0x000fe400080116b9 */
[----:B------:R-:W-:Y:S02]  /*158a0*/  @!P0 LOP3.LUT R163, R163, R162, RZ, 0x3c, !PT ;  /* 0x000000a2a3a38212 */ /* 0x000fe400078e3cff */
[----:B------:R-:W-:Y:S01]  /*158b0*/  SHF.R.U32.HI R188, RZ, UR5, R188 ;  /* 0x00000005ffbc7c19 */ /* 0x000fe200080116bc */
[----:B0-----:R-:W0:Y:S01]  /*158c0*/  @!P6 LDC.64 R136, c[0x0][0x388] ;  /* 0x0000e200ff88eb82 */ /* 0x001e220000000a00 */
[----:B------:R-:W-:Y:S01]  /*158d0*/  LOP3.LUT R185, R185, UR4, RZ, 0xc0, !PT ;  /* 0x00000004b9b97c12 */ /* 0x000fe2000f8ec0ff */
[----:B------:R3:W-:Y:S01]  /*158e0*/  @!P0 STG.E desc[UR10][R244.64], R163 ;  /* 0x000000a3f4008986 */ /* 0x0007e2000c10190a */
[----:B------:R-:W-:-:S02]  /*158f0*/  ISETP.NE.AND P6, PT, R140, RZ, PT ;  /* 0x000000ff8c00720c */ /* 0x000fc40003fc5270 */
[----:B------:R-:W-:Y:S01]  /*15900*/  LOP3.LUT R139, R188, UR4, RZ, 0xc0, !PT ;  /* 0x00000004bc8b7c12 */ /* 0x000fe2000f8ec0ff */
[--C-:B------:R-:W-:Y:S01]  /*15910*/  IMAD R148, R185, 0x4, R42.reuse ;  /* 0x00000004b9947824 */ /* 0x100fe200078e022a */
[----:B------:R-:W-:Y:S01]  /*15920*/  @!P1 LOP3.LUT R157, R166, R165, RZ, 0x3c, !PT ;  /* 0x000000a5a69d9212 */ /* 0x000fe200078e3cff */
[----:B------:R-:W5:Y:S02]  /*15930*/  @!P3 LDC.64 R134, c[0x0][0x388] ;  /* 0x0000e200ff86bb82 */ /* 0x000f640000000a00 */
[----:B------:R-:W-:Y:S02]  /*15940*/  IMAD R165, R139, 0x4, R42 ;  /* 0x000000048ba57824 */ /* 0x000fe400078e022a */
[----:B------:R-:W0:Y:S01]  /*15950*/  LDS R148, [R148+0x7500] ;  /* 0x0075000094947984 */ /* 0x000e220000000800 */
[----:B---3--:R-:W-:-:S03]  /*15960*/  @!P2 IMAD.IADD R163, R24, 0x1, R147 ;  /* 0x0000000118a3a824 */ /* 0x008fc600078e0293 */
[----:B------:R-:W3:Y:S01]  /*15970*/  @!P5 LDC.64 R138, c[0x0][0x388] ;  /* 0x0000e200ff8adb82 */ /* 0x000ee20000000a00 */
[----:B------:R-:W-:Y:S01]  /*15980*/  @!P1 STG.E desc[UR10][R128.64], R157 ;  /* 0x0000009d80009986 */ /* 0x000fe2000c10190a */
[----:B-1----:R-:W-:Y:S01]  /*15990*/  @!P2 IMAD.WIDE.U32 R130, R163, 0x4, R130 ;  /* 0x00000004a382a825 */ /* 0x002fe200078e0082 */
[----:B------:R-:W-:Y:S02]  /*159a0*/  @!P2 LOP3.LUT R173, R169, R168, RZ, 0x3c, !PT ;  /* 0x000000a8a9ada212 */ /* 0x000fe400078e3cff */
[----:B------:R-:W-:Y:S01]  /*159b0*/  SHF.R.U32.HI R191, RZ, UR5, R191 ;  /* 0x00000005ffbf7c19 */ /* 0x000fe200080116bf */
[----:B--2---:R-:W-:Y:S01]  /*159c0*/  @!P5 IMAD.IADD R163, R22, 0x1, R153 ;  /* 0x0000000116a3d824 */ /* 0x004fe200078e0299 */
[----:B------:R-:W-:Y:S01]  /*159d0*/  ISETP.NE.AND P5, PT, R151, RZ, PT ;  /* 0x000000ff9700720c */ /* 0x000fe20003fa5270 */
[----:B------:R-:W1:Y:S01]  /*159e0*/  @!P6 LDC.64 R144, c[0x0][0x388] ;  /* 0x0000e200ff90eb82 */ /* 0x000e620000000a00 */
[----:B------:R-:W-:Y:S01]  /*159f0*/  SHF.R.U32.HI R194, RZ, UR5, R194 ;  /* 0x00000005ffc27c19 */ /* 0x000fe200080116c2 */
[----:B------:R-:W2:Y:S01]  /*15a00*/  LDS R165, [R165+0x7500] ;  /* 0x00750000a5a57984 */ /* 0x000ea20000000800 */
[----:B------:R-:W-:-:S02]  /*15a10*/  LOP3.LUT P1, RZ, R9, 0x8, RZ, 0xc0, !PT ;  /* 0x0000000809ff7812 */ /* 0x000fc4000782c0ff */
[----:B------:R-:W-:Y:S02]  /*15a20*/  SHF.R.U32.HI R197, RZ, UR5, R197 ;  /* 0x00000005ffc57c19 */ /* 0x000fe400080116c5 */
[----:B------:R-:W-:Y:S01]  /*15a30*/  LOP3.LUT P4, RZ, R9, 0x100, RZ, 0xc0, !PT ;  /* 0x0000010009ff7812 */ /* 0x000fe2000788c0ff */
[----:B------:R4:W-:Y:S01]  /*15a40*/  @!P2 STG.E desc[UR10][R130.64], R173 ;  /* 0x000000ad8200a986 */ /* 0x0009e2000c10190a */
[----:B------:R-:W-:Y:S02]  /*15a50*/  LOP3.LUT R191, R191, UR4, RZ, 0xc0, !PT ;  /* 0x00000004bfbf7c12 */ /* 0x000fe4000f8ec0ff */
[----:B------:R-:W-:Y:S02]  /*15a60*/  LOP3.LUT R141, R194, UR4, RZ, 0xc0, !PT ;  /* 0x00000004c28d7c12 */ /* 0x000fe4000f8ec0ff */
[----:B------:R-:W-:Y:S02]  /*15a70*/  P2R R164, PR, RZ, 0x2 ;  /* 0x00000002ffa47803 */ /* 0x000fe40000000000 */
[----:B------:R-:W-:-:S02]  /*15a80*/  LOP3.LUT P1, RZ, R9, 0x400, RZ, 0xc0, !PT ;  /* 0x0000040009ff7812 */ /* 0x000fc4000782c0ff */
[----:B------:R-:W-:Y:S02]  /*15a90*/  LOP3.LUT R197, R197, UR4, RZ, 0xc0, !PT ;  /* 0x00000004c5c57c12 */ /* 0x000fe4000f8ec0ff */
[----:B------:R-:W-:Y:S02]  /*15aa0*/  SHF.R.U32.HI R200, RZ, UR5, R200 ;  /* 0x00000005ffc87c19 */ /* 0x000fe400080116c8 */
[----:B------:R-:W-:Y:S02]  /*15ab0*/  ISETP.NE.AND P2, PT, R150, RZ, PT ;  /* 0x000000ff9600720c */ /* 0x000fe40003f45270 */
[----:B------:R-:W2:Y:S01]  /*15ac0*/  @!P5 LDC.64 R150, c[0x0][0x388] ;  /* 0x0000e200ff96db82 */ /* 0x000ea20000000a00 */
[----:B----4-:R-:W-:Y:S01]  /*15ad0*/  P2R R130, PR, RZ, 0x20 ;  /* 0x00000020ff827803 */ /* 0x010fe20000000000 */
[--C-:B------:R-:W-:Y:S01]  /*15ae0*/  IMAD R154, R191, 0x4, R42.reuse ;  /* 0x00000004bf9a7824 */ /* 0x100fe200078e022a */
[----:B------:R-:W-:Y:S01]  /*15af0*/  LOP3.LUT P5, RZ, R9, 0x800, RZ, 0xc0, !PT ;  /* 0x0000080009ff7812 */ /* 0x000fe200078ac0ff */
[--C-:B------:R-:W-:Y:S01]  /*15b00*/  IMAD R167, R141, 0x4, R42.reuse ;  /* 0x000000048da77824 */ /* 0x100fe200078e022a */
[----:B------:R-:W-:Y:S01]  /*15b10*/  LOP3.LUT R179, R200, UR4, RZ, 0xc0, !PT ;  /* 0x00000004c8b37c12 */ /* 0x000fe2000f8ec0ff */
[----:B------:R-:W-:-:S02]  /*15b20*/  IMAD R160, R197, 0x4, R42 ;  /* 0x00000004c5a07824 */ /* 0x000fc400078e022a */
[----:B------:R-:W-:Y:S01]  /*15b30*/  @!P3 IMAD.IADD R169, R23, 0x1, R44 ;  /* 0x0000000117a9b824 */ /* 0x000fe200078e022c */
[----:B------:R-:W4:Y:S01]  /*15b40*/  LDS R154, [R154+0x7500] ;  /* 0x007500009a9a7984 */ /* 0x000f220000000800 */
[----:B------:R-:W-:Y:S01]  /*15b50*/  IMAD R166, R179, 0x4, R42 ;  /* 0x00000004b3a67824 */ /* 0x000fe200078e022a */
[----:B------:R-:W2:Y:S01]  /*15b60*/  @!P4 LDC.64 R140, c[0x0][0x388] ;  /* 0x0000e200ff8ccb82 */ /* 0x000ea20000000a00 */
[----:B------:R-:W-:Y:S01]  /*15b70*/  @!P3 LOP3.LUT R171, R172, R171, RZ, 0x3c, !PT ;  /* 0x000000abacabb212 */ /* 0x000fe200078e3cff */
[----:B------:R-:W4:Y:S01]  /*15b80*/  LDS R167, [R167+0x7500] ;  /* 0x00750000a7a77984 */ /* 0x000f220000000800 */
[----:B-----5:R-:W-:-:S03]  /*15b90*/  @!P3 IMAD.WIDE.U32 R134, R169, 0x4, R134 ;  /* 0x00000004a986b825 */ /* 0x020fc600078e0086 */
[----:B------:R-:W5:Y:S01]  /*15ba0*/  LDS R160, [R160+0x7500] ;  /* 0x00750000a0a07984 */ /* 0x000f620000000800 */
[----:B------:R-:W-:Y:S02]  /*15bb0*/  @!P1 IMAD.IADD R179, R21, 0x1, R50 ;  /* 0x0000000115b39824 */ /* 0x000fe400078e0232 */
[----:B------:R-:W-:Y:S01]  /*15bc0*/  @!P6 IMAD.IADD R131, R20, 0x1, R159 ;  /* 0x000000011483e824 */ /* 0x000fe200078e029f */
[----:B------:R-:W5:Y:S01]  /*15bd0*/  LDS R169, [R166+0x7500] ;  /* 0x00750000a6a97984 */ /* 0x000f620000000800 */
[----:B------:R-:W-:Y:S01]  /*15be0*/  @!P5 LOP3.LUT R175, R175, R174, RZ, 0x3c, !PT ;  /* 0x000000aeafafd212 */ /* 0x000fe200078e3cff */
[----:B---3--:R-:W-:Y:S01]  /*15bf0*/  @!P5 IMAD.WIDE.U32 R162, R163, 0x4, R138 ;  /* 0x00000004a3a2d825 */ /* 0x008fe200078e008a */
[----:B------:R-:W-:Y:S01]  /*15c00*/  @!P1 LOP3.LUT R177, R178, R177, RZ, 0x3c, !PT ;  /* 0x000000b1b2b19212 */ /* 0x000fe200078e3cff */
[----:B------:R3:W-:Y:S01]  /*15c10*/  @!P3 STG.E desc[UR10][R134.64], R171 ;  /* 0x000000ab8600b986 */ /* 0x0007e2000c10190a */
[----:B------:R-:W-:Y:S01]  /*15c20*/  ISETP.NE.AND P3, PT, R156, RZ, PT ;  /* 0x000000ff9c00720c */ /* 0x000fe20003f65270 */
[----:B0-----:R-:W-:Y:S01]  /*15c30*/  @!P1 IMAD.WIDE.U32 R136, R179, 0x4, R136 ;  /* 0x00000004b3889825 */ /* 0x001fe200078e0088 */
[----:B------:R-:W-:-:S02]  /*15c40*/  @!P6 LOP3.LUT R181, R181, R180, RZ, 0x3c, !PT ;  /* 0x000000b4b5b5e212 */ /* 0x000fc400078e3cff */
[----:B------:R-:W-:Y:S01]  /*15c50*/  LOP3.LUT P0, RZ, R9, 0x10, RZ, 0xc0, !PT ;  /* 0x0000001009ff7812 */ /* 0x000fe2000780c0ff */
[----:B-1----:R-:W-:Y:S01]  /*15c60*/  @!P6 IMAD.WIDE.U32 R144, R131, 0x4, R144 ;  /* 0x000000048390e825 */ /* 0x002fe200078e0090 */
[----:B------:R-:W-:Y:S01]  /*15c70*/  @!P5 STG.E desc[UR10][R162.64], R175 ;  /* 0x000000afa200d986 */ /* 0x000fe2000c10190a */
[----:B------:R-:W-:Y:S01]  /*15c80*/  ISETP.NE.AND P5, PT, R130, RZ, PT ;  /* 0x000000ff8200720c */ /* 0x000fe20003fa5270 */
[----:B------:R-:W0:Y:S02]  /*15c90*/  @!P2 LDC.64 R138, c[0x0][0x388] ;  /* 0x0000e200ff8aab82 */ /* 0x000e240000000a00 */
[----:B------:R1:W-:Y:S01]  /*15ca0*/  @!P1 STG.E desc[UR10][R136.64], R177 ;  /* 0x000000b188009986 */ /* 0x0003e2000c10190a */
[----:B------:R-:W-:-:S03]  /*15cb0*/  ISETP.NE.AND P1, PT, R164, RZ, PT ;  /* 0x000000ffa400720c */ /* 0x000fc60003f25270 */
[----:B------:R-:W-:Y:S01]  /*15cc0*/  @!P6 STG.E desc[UR10][R144.64], R181 ;  /* 0x000000b59000e986 */ /* 0x000fe2000c10190a */
[C---:B------:R-:W-:Y:S01]  /*15cd0*/  LOP3.LUT P6, RZ, R9.reuse, 0x4, RZ, 0xc0, !PT ;  /* 0x0000000409ff7812 */ /* 0x040fe200078cc0ff */
[----:B------:R-:W0:Y:S01]  /*15ce0*/  @!P3 LDC.64 R156, c[0x0][0x388] ;  /* 0x0000e200ff9cbb82 */ /* 0x000e220000000a00 */
[----:B------:R-:W-:Y:S02]  /*15cf0*/  SHF.R.U32.HI R203, RZ, UR5, R203 ;  /* 0x00000005ffcb7c19 */ /* 0x000fe400080116cb */
[----:B------:R-:W-:Y:S02]  /*15d00*/  SHF.R.U32.HI R206, RZ, UR5, R206 ;  /* 0x00000005ffce7c19 */ /* 0x000fe400080116ce */
[----:B---3--:R-:W-:Y:S02]  /*15d10*/  P2R R134, PR, RZ, 0x40 ;  /* 0x00000040ff867803 */ /* 0x008fe40000000000 */
[----:B------:R-:W-:Y:S01]  /*15d20*/  LOP3.LUT P6, RZ, R9, 0x80, RZ, 0xc0, !PT ;  /* 0x0000008009ff7812 */ /* 0x000fe200078cc0ff */
[----:B------:R-:W-:Y:S01]  /*15d30*/  @!P4 IMAD.IADD R173, R19, 0x1, R148 ;  /* 0x0000000113adc824 */ /* 0x000fe200078e0294 */
[----:B------:R-:W-:Y:S01]  /*15d40*/  LOP3.LUT R203, R203, UR4, RZ, 0xc0, !PT ;  /* 0x00000004cbcb7c12 */ /* 0x000fe2000f8ec0ff */
[----:B------:R-:W3:Y:S01]  /*15d50*/  @!P0 LDC.64 R128, c[0x0][0x388] ;  /* 0x0000e200ff808b82 */ /* 0x000ee20000000a00 */
[----:B------:R-:W-:-:S02]  /*15d60*/  SHF.R.U32.HI R209, RZ, UR5, R209 ;  /* 0x00000005ffd17c19 */ /* 0x000fc400080116d1 */
[----:B-1----:R-:W-:Y:S01]  /*15d70*/  LOP3.LUT R137, R206, UR4, RZ, 0xc0, !PT ;  /* 0x00000004ce897c12 */ /* 0x002fe2000f8ec0ff */
[----:B--2---:R-:W-:Y:S01]  /*15d80*/  @!P4 IMAD.WIDE.U32 R140, R173, 0x4, R140 ;  /* 0x00000004ad8cc825 */ /* 0x004fe200078e008c */
[----:B------:R-:W-:-:S03]  /*15d90*/  LOP3.LUT R209, R209, UR4, RZ, 0xc0, !PT ;  /* 0x00000004d1d17c12 */ /* 0x000fc6000f8ec0ff */
[--C-:B------:R-:W-:Y:S01]  /*15da0*/  IMAD R166, R203, 0x4, R42.reuse ;  /* 0x00000004cba67824 */ /* 0x100fe200078e022a */
[----:B------:R-:W1:Y:S01]  /*15db0*/  @!P1 LDC.64 R130, c[0x0][0x388] ;  /* 0x0000e200ff829b82 */ /* 0x000e620000000a00 */
[--C-:B------:R-:W-:Y:S02]  /*15dc0*/  IMAD R173, R137, 0x4, R42.reuse ;  /* 0x0000000489ad7824 */ /* 0x100fe400078e022a */
[----:B------:R-:W-:Y:S01]  /*15dd0*/  @!P5 IMAD.IADD R135, R18, 0x1, R165 ;  /* 0x000000011287d824 */ /* 0x000fe200078e02a5 */
[----:B------:R-:W-:Y:S01]  /*15de0*/  @!P4 LOP3.LUT R183, R184, R183, RZ, 0x3c, !PT ;  /* 0x000000b7b8b7c212 */ /* 0x000fe200078e3cff */
[----:B------:R-:W-:Y:S01]  /*15df0*/  IMAD R164, R209, 0x4, R42 ;  /* 0x00000004d1a47824 */ /* 0x000fe200078e022a */
[----:B------:R-:W2:Y:S01]  /*15e00*/  LDS R166, [R166+0x7500] ;  /* 0x00750000a6a67984 */ /* 0x000ea20000000800 */
[----:B------:R-:W-:Y:S01]  /*15e10*/  @!P6 LOP3.LUT R187, R187, R186, RZ, 0x3c, !PT ;  /* 0x000000babbbbe212 */ /* 0x000fe200078e3cff */
[----:B------:R-:W-:Y:S02]  /*15e20*/  @!P6 IMAD.WIDE.U32 R150, R135, 0x4, R150 ;  /* 0x000000048796e825 */ /* 0x000fe400078e0096 */
[----:B------:R-:W2:Y:S01]  /*15e30*/  LDS R173, [R173+0x7500] ;  /* 0x00750000adad7984 */ /* 0x000ea20000000800 */
[----:B------:R-:W-:-:S03]  /*15e40*/  SHF.R.U32.HI R213, RZ, UR5, R213 ;  /* 0x00000005ffd57c19 */ /* 0x000fc600080116d5 */
[----:B------:R-:W-:Y:S01]  /*15e50*/  @!P4 STG.E desc[UR10][R140.64], R183 ;  /* 0x000000b78c00c986 */ /* 0x000fe2000c10190a */
[----:B------:R-:W-:-:S03]  /*15e60*/  LOP3.LUT P4, RZ, R9, 0x2, RZ, 0xc0, !PT ;  /* 0x0000000209ff7812 */ /* 0x000fc6000788c0ff */
[----:B------:R-:W2:Y:S01]  /*15e70*/  LDS R164, [R164+0x7500] ;  /* 0x00750000a4a47984 */ /* 0x000ea20000000800 */
[----:B----4-:R-:W-:-:S03]  /*15e80*/  @!P3 IMAD.IADD R171, R17, 0x1, R154 ;  /* 0x0000000111abb824 */ /* 0x010fc600078e029a */
[----:B------:R-:W-:Y:S01]  /*15e90*/  @!P6 STG.E desc[UR10][R150.64], R187 ;  /* 0x000000bb9600e986 */ /* 0x000fe2000c10190a */
[----:B------:R-:W-:Y:S01]  /*15ea0*/  ISETP.NE.AND P6, PT, R134, RZ, PT ;  /* 0x000000ff8600720c */ /* 0x000fe20003fc5270 */
[----:B------:R-:W-:Y:S01]  /*15eb0*/  @!P2 IMAD.IADD R135, R16, 0x1, R167 ;  /* 0x000000011087a824 */ /* 0x000fe200078e02a7 */
[----:B------:R-:W-:Y:S01]  /*15ec0*/  LOP3.LUT R213, R213, UR4, RZ, 0xc0, !PT ;  /* 0x00000004d5d57c12 */ /* 0x000fe2000f8ec0ff */
[----:B-----5:R-:W-:Y:S01]  /*15ed0*/  @!P0 IMAD.IADD R163, R15, 0x1, R160 ;  /* 0x000000010fa38824 */ /* 0x020fe200078e02a0 */
[----:B------:R-:W-:Y:S01]  /*15ee0*/  LOP3.LUT P5, RZ, R9, 0x1, RZ, 0xc0, !PT ;  /* 0x0000000109ff7812 */ /* 0x000fe200078ac0ff */
[----:B0-----:R-:W-:Y:S01]  /*15ef0*/  @!P3 IMAD.WIDE.U32 R156, R171, 0x4, R156 ;  /* 0x00000004ab9cb825 */ /* 0x001fe200078e009c */
[----:B------:R-:W-:Y:S02]  /*15f00*/  @!P3 LOP3.LUT R189, R190, R189, RZ, 0x3c, !PT ;  /* 0x000000bdbebdb212 */ /* 0x000fe400078e3cff */
[----:B------:R-:W-:Y:S01]  /*15f10*/  @!P2 LOP3.LUT R193, R193, R192, RZ, 0x3c, !PT ;  /* 0x000000c0c1c1a212 */ /* 0x000fe200078e3cff */
[----:B------:R-:W-:Y:S01]  /*15f20*/  @!P2 IMAD.WIDE.U32 R138, R135, 0x4, R138 ;  /* 0x00000004878aa825 */ /* 0x000fe200078e008a */
[----:B------:R-:W-:-:S03]  /*15f30*/  @!P0 LOP3.LUT R195, R196, R195, RZ, 0x3c, !PT ;  /* 0x000000c3c4c38212 */ /* 0x000fc600078e3cff */
[----:B------:R-:W-:Y:S02]  /*15f40*/  @!P1 IMAD.IADD R135, R14, 0x1, R169 ;  /* 0x000000010e879824 */ /* 0x000fe400078e02a9 */
[----:B------:R-:W-:Y:S02]  /*15f50*/  IMAD R175, R213, 0x4, R42 ;  /* 0x00000004d5af7824 */ /* 0x000fe400078e022a */
[----:B---3--:R-:W-:Y:S01]  /*15f60*/  @!P0 IMAD.WIDE.U32 R128, R163, 0x4, R128 ;  /* 0x00000004a3808825 */ /* 0x008fe200078e0080 */
[----:B------:R-:W-:Y:S01]  /*15f70*/  @!P3 STG.E desc[UR10][R156.64], R189 ;  /* 0x000000bd9c00b986 */ /* 0x000fe2000c10190a */
[----:B------:R-:W-:Y:S01]  /*15f80*/  SHF.R.U32.HI R234, RZ, UR5, R234 ;  /* 0x00000005ffea7c19 */ /* 0x000fe200080116ea */
[----:B------:R-:W0:Y:S01]  /*15f90*/  @!P5 LDC.64 R136, c[0x0][0x388] ;  /* 0x0000e200ff88db82 */ /* 0x000e220000000a00 */
[----:B-1----:R-:W-:Y:S01]  /*15fa0*/  @!P1 IMAD.WIDE.U32 R130, R135, 0x4, R130 ;  /* 0x0000000487829825 */ /* 0x002fe200078e0082 */
[----:B------:R-:W-:Y:S04]  /*15fb0*/  @!P2 STG.E desc[UR10][R138.64], R193 ;  /* 0x000000c18a00a986 */ /* 0x000fe8000c10190a */
[----:B------:R1:W-:Y:S02]  /*15fc0*/  @!P0 STG.E desc[UR10][R128.64], R195 ;  /* 0x000000c380008986 */ /* 0x0003e4000c10190a */
[----:B------:R-:W3:Y:S02]  /*15fd0*/  @!P6 LDC.64 R134, c[0x0][0x388] ;  /* 0x0000e200ff86eb82 */ /* 0x000ee40000000a00 */
[----:B------:R-:W4:Y:S01]  /*15fe0*/  LDS R175, [R175+0x7500] ;  /* 0x00750000afaf7984 */ /* 0x000f220000000800 */
[----:B------:R-:W-:-:S05]  /*15ff0*/  SHF.R.U32.HI R235, RZ, UR5, R235 ;  /* 0x00000005ffeb7c19 */ /* 0x000fca00080116eb */
[----:B-1----:R-:W1:Y:S01]  /*16000*/  @!P4 LDC.64 R128, c[0x0][0x388] ;  /* 0x0000e200ff80cb82 */ /* 0x002e620000000a00 */
[----:B------:R-:W-:Y:S02]  /*16010*/  ISETP.NE.AND P0, PT, R212, RZ, PT ;  /* 0x000000ffd400720c */ /* 0x000fe40003f05270 */
[----:B------:R-:W-:Y:S02]  /*16020*/  LOP3.LUT R139, R234, UR4, RZ, 0xc0, !PT ;  /* 0x00000004ea8b7c12 */ /* 0x000fe4000f8ec0ff */
[----:B------:R-:W-:Y:S02]  /*16030*/  LOP3.LUT R235, R235, UR4, RZ, 0xc0, !PT ;  /* 0x00000004ebeb7c12 */ /* 0x000fe4000f8ec0ff */
[----:B------:R-:W-:Y:S02]  /*16040*/  SHF.R.U32.HI R237, RZ, UR5, R237 ;  /* 0x00000005ffed7c19 */ /* 0x000fe400080116ed */
[----:B------:R-:W-:Y:S01]  /*16050*/  SHF.R.U32.HI R236, RZ, UR5, R236 ;  /* 0x00000005ffec7c19 */ /* 0x000fe200080116ec */
[--C-:B------:R-:W-:Y:S01]  /*16060*/  IMAD R172, R139, 0x4, R42.reuse ;  /* 0x000000048bac7824 */ /* 0x100fe200078e022a */
[----:B------:R-:W-:Y:S01]  /*16070*/  LOP3.LUT R237, R237, UR4, RZ, 0xc0, !PT ;  /* 0x00000004eded7c12 */ /* 0x000fe2000f8ec0ff */
[----:B------:R-:W-:Y:S01]  /*16080*/  IMAD R168, R235, 0x4, R42 ;  /* 0x00000004eba87824 */ /* 0x000fe200078e022a */
[----:B------:R-:W-:-:S02]  /*16090*/  LOP3.LUT R139, R236, UR4, RZ, 0xc0, !PT ;  /* 0x00000004ec8b7c12 */ /* 0x000fc4000f8ec0ff */
[----:B------:R-:W-:Y:S02]  /*160a0*/  SHF.R.U32.HI R238, RZ, UR5, R238 ;  /* 0x00000005ffee7c19 */ /* 0x000fe400080116ee */
[----:B------:R-:W-:Y:S02]  /*160b0*/  SHF.R.U32.HI R239, RZ, UR5, R239 ;  /* 0x00000005ffef7c19 */ /* 0x000fe400080116ef */
[----:B------:R-:W-:Y:S01]  /*160c0*/  SHF.R.U32.HI R240, RZ, UR5, R240 ;  /* 0x00000005fff07c19 */ /* 0x000fe200080116f0 */
[--C-:B------:R-:W-:Y:S01]  /*160d0*/  IMAD R177, R237, 0x4, R42.reuse ;  /* 0x00000004edb17824 */ /* 0x100fe200078e022a */
[----:B------:R-:W-:Y:S01]  /*160e0*/  ISETP.NE.AND P2, PT, R219, RZ, PT ;  /* 0x000000ffdb00720c */ /* 0x000fe20003f45270 */
[----:B------:R-:W-:Y:S01]  /*160f0*/  IMAD R179, R139, 0x4, R42 ;  /* 0x000000048bb37824 */ /* 0x000fe200078e022a */
[----:B------:R-:W-:Y:S01]  /*16100*/  LOP3.LUT R141, R238, UR4, RZ, 0xc0, !PT ;  /* 0x00000004ee8d7c12 */ /* 0x000fe2000f8ec0ff */
[----:B------:R-:W5:Y:S01]  /*16110*/  LDS R168, [R168+0x7500] ;  /* 0x00750000a8a87984 */ /* 0x000f620000000800 */
[----:B------:R-:W-:Y:S01]  /*16120*/  LOP3.LUT R239, R239, UR4, RZ, 0xc0, !PT ;  /* 0x00000004efef7c12 */ /* 0x000fe2000f8ec0ff */
[----:B------:R-:W5:Y:S01]  /*16130*/  @!P0 LDC.64 R138, c[0x0][0x388] ;  /* 0x0000e200ff8a8b82 */ /* 0x000f620000000a00 */
[----:B------:R-:W-:Y:S01]  /*16140*/  LOP3.LUT R145, R240, UR4, RZ, 0xc0, !PT ;  /* 0x00000004f0917c12 */ /* 0x000fe2000f8ec0ff */
[----:B--2---:R-:W-:Y:S01]  /*16150*/  @!P6 IMAD.IADD R151, R13, 0x1, R166 ;  /* 0x000000010d97e824 */ /* 0x004fe200078e02a6 */
[----:B------:R-:W-:Y:S01]  /*16160*/  @!P1 LOP3.LUT R199, R199, R198, RZ, 0x3c, !PT ;  /* 0x000000c6c7c79212 */ /* 0x000fe200078e3cff */
[----:B------:R-:W-:Y:S01]  /*16170*/  @!P4 IMAD.IADD R157, R12, 0x1, R173 ;  /* 0x000000010c9dc824 */ /* 0x000fe200078e02ad */
[----:B------:R-:W2:Y:S01]  /*16180*/  LDS R172, [R172+0x7500] ;  /* 0x00750000acac7984 */ /* 0x000ea20000000800 */
[--C-:B------:R-:W-:Y:S01]  /*16190*/  IMAD R150, R141, 0x4, R42.reuse ;  /* 0x000000048d967824 */ /* 0x100fe200078e022a */
[----:B------:R-:W-:Y:S01]  /*161a0*/  @!P6 LOP3.LUT R201, R202, R201, RZ, 0x3c, !PT ;  /* 0x000000c9cac9e212 */ /* 0x000fe200078e3cff */
[--C-:B------:R-:W-:Y:S01]  /*161b0*/  IMAD R183, R239, 0x4, R42.reuse ;  /* 0x00000004efb77824 */ /* 0x100fe200078e022a */
[----:B------:R-:W2:Y:S01]  /*161c0*/  LDS R177, [R177+0x7500] ;  /* 0x00750000b1b17984 */ /* 0x000ea20000000800 */
[----:B------:R-:W-:Y:S01]  /*161d0*/  IMAD R181, R145, 0x4, R42 ;  /* 0x0000000491b57824 */ /* 0x000fe200078e022a */
[----:B------:R-:W-:Y:S01]  /*161e0*/  @!P4 LOP3.LUT R205, R205, R204, RZ, 0x3c, !PT ;  /* 0x000000cccdcdc212 */ /* 0x000fe200078e3cff */
[----:B---3--:R-:W-:Y:S01]  /*161f0*/  @!P6 IMAD.WIDE.U32 R134, R151, 0x4, R134 ;  /* 0x000000049786e825 */ /* 0x008fe200078e0086 */
[----:B------:R-:W3:Y:S01]  /*16200*/  LDS R179, [R179+0x7500] ;  /* 0x00750000b3b37984 */ /* 0x000ee20000000800 */
[----:B------:R-:W-:Y:S01]  /*16210*/  @!P5 LOP3.LUT R207, R208, R207, RZ, 0x3c, !PT ;  /* 0x000000cfd0cfd212 */ /* 0x000fe200078e3cff */
[----:B------:R-:W3:Y:S01]  /*16220*/  @!P2 LDC.64 R140, c[0x0][0x388] ;  /* 0x0000e200ff8cab82 */ /* 0x000ee20000000a00 */
[----:B------:R-:W-:Y:S01]  /*16230*/  @!P5 IMAD.IADD R151, R11, 0x1, R164 ;  /* 0x000000010b97d824 */ /* 0x000fe200078e02a4 */
[----:B------:R-:W-:Y:S01]  /*16240*/  @!P1 STG.E desc[UR10][R130.64], R199 ;  /* 0x000000c782009986 */ /* 0x000fe2000c10190a */
[----:B-1----:R-:W-:-:S03]  /*16250*/  @!P4 IMAD.WIDE.U32 R128, R157, 0x4, R128 ;  /* 0x000000049d80c825 */ /* 0x002fc600078e0080 */
[----:B------:R1:W3:Y:S01]  /*16260*/  LDS R42, [R150+0x7500] ;  /* 0x00750000962a7984 */ /* 0x0002e20000000800 */
[----:B0-----:R-:W-:Y:S01]  /*16270*/  @!P5 IMAD.WIDE.U32 R136, R151, 0x4, R136 ;  /* 0x000000049788d825 */ /* 0x001fe200078e0088 */
[----:B------:R-:W-:Y:S02]  /*16280*/  ISETP.NE.AND P1, PT, R216, RZ, PT ;  /* 0x000000ffd800720c */ /* 0x000fe40003f25270 */
[----:B------:R-:W0:Y:S01]  /*16290*/  LDS R183, [R183+0x7500] ;  /* 0x00750000b7b77984 */ /* 0x000e220000000800 */
[----:B------:R-:W-:-:S03]  /*162a0*/  P2R R174, PR, RZ, 0x4 ;  /* 0x00000004ffae7803 */ /* 0x000fc60000000000 */
[----:B------:R-:W-:Y:S01]  /*162b0*/  @!P6 STG.E desc[UR10][R134.64], R201 ;  /* 0x000000c98600e986 */ /* 0x000fe2000c10190a */
[----:B------:R-:W-:-:S03]  /*162c0*/  LOP3.LUT P2, RZ, R9, 0x80000000, RZ, 0xc0, !PT ;  /* 0x8000000009ff7812 */ /* 0x000fc6000784c0ff */
[----:B------:R-:W0:Y:S01]  /*162d0*/  LDS R181, [R181+0x7500] ;  /* 0x00750000b5b57984 */ /* 0x000e220000000800 */
[----:B------:R-:W-:Y:S01]  /*162e0*/  ISETP.NE.AND P3, PT, R222, RZ, PT ;  /* 0x000000ffde00720c */ /* 0x000fe20003f65270 */
[----:B----4-:R-:W-:Y:S01]  /*162f0*/  @!P0 IMAD.IADD R171, R10, 0x1, R175 ;  /* 0x000000010aab8824 */ /* 0x010fe200078e02af */
[----:B------:R-:W4:Y:S01]  /*16300*/  @!P1 LDC.64 R144, c[0x0][0x388] ;  /* 0x0000e200ff909b82 */ /* 0x000f220000000a00 */
[----:B------:R2:W-:Y:S01]  /*16310*/  @!P4 STG.E desc[UR10][R128.64], R205 ;  /* 0x000000cd8000c986 */ /* 0x0005e2000c10190a */
[----:B------:R-:W-:-:S03]  /*16320*/  ISETP.NE.AND P4, PT, R225, RZ, PT ;  /* 0x000000ffe100720c */ /* 0x000fc60003f85270 */
[----:B------:R4:W-:Y:S01]  /*16330*/  @!P5 STG.E desc[UR10][R136.64], R207 ;  /* 0x000000cf8800d986 */ /* 0x0009e2000c10190a */
[----:B------:R-:W-:Y:S02]  /*16340*/  ISETP.NE.AND P5, PT, R228, RZ, PT ;  /* 0x000000ffe400720c */ /* 0x000fe40003fa5270 */
[----:B------:R-:W-:Y:S01]  /*16350*/  ISETP.NE.AND P6, PT, R231, RZ, PT ;  /* 0x000000ffe700720c */ /* 0x000fe20003fc5270 */
[----:B-----5:R-:W-:Y:S02]  /*16360*/  @!P0 IMAD.WIDE.U32 R170, R171, 0x4, R138 ;  /* 0x00000004abaa8825 */ /* 0x020fe400078e008a */
[----:B------:R-:W5:Y:S01]  /*16370*/  @!P2 LDC.64 R138, c[0x0][0x388] ;  /* 0x0000e200ff8aab82 */ /* 0x000f620000000a00 */
[----:B------:R-:W-:-:S07]  /*16380*/  ISETP.NE.AND P2, PT, R174, RZ, PT ;  /* 0x000000ffae00720c */ /* 0x000fce0003f45270 */
[----:B-1----:R-:W1:Y:S01]  /*16390*/  @!P4 LDC.64 R150, c[0x0][0x388] ;  /* 0x0000e200ff96cb82 */ /* 0x002e620000000a00 */
[----:B------:R-:W-:-:S07]  /*163a0*/  @!P0 LOP3.LUT R211, R211, R210, RZ, 0x3c, !PT ;  /* 0x000000d2d3d38212 */ /* 0x000fce00078e3cff */
[----:B------:R-:W5:Y:S08]  /*163b0*/  @!P3 LDC.64 R130, c[0x0][0x388] ;  /* 0x0000e200ff82bb82 */ /* 0x000f700000000a00 */
[----:B------:R-:W5:Y:S01]  /*163c0*/  @!P5 LDC.64 R162, c[0x0][0x388] ;  /* 0x0000e200ffa2db82 */ /* 0x000f620000000a00 */
[----:B------:R-:W-:Y:S07]  /*163d0*/  @!P0 STG.E desc[UR10][R170.64], R211 ;  /* 0x000000d3aa008986 */ /* 0x000fee000c10190a */
[----:B------:R-:W5:Y:S01]  /*163e0*/  @!P6 LDC.64 R156, c[0x0][0x388] ;  /* 0x0000e200ff9ceb82 */ /* 0x000f620000000a00 */
[----:B--2---:R-:W-:-:S02]  /*163f0*/  P2R R128, PR, RZ, 0x1 ;  /* 0x00000001ff807803 */ /* 0x004fc40000000000 */
[----:B------:R-:W-:Y:S01]  /*16400*/  LOP3.LUT P0, RZ, R9, 0x80000000, RZ, 0xc0, !PT ;  /* 0x8000000009ff7812 */ /* 0x000fe2000780c0ff */
[----:B------:R-:W-:Y:S02]  /*16410*/  @!P2 IMAD.IADD R135, R7, 0x1, R168 ;  /* 0x000000010787a824 */ /* 0x000fe400078e02a8 */
[----:B------:R-:W-:Y:S02]  /*16420*/  @!P1 IMAD.IADD R185, R5, 0x1, R172 ;  /* 0x0000000105b99824 */ /* 0x000fe400078e02ac */
[----:B---3--:R-:W-:Y:S01]  /*16430*/  @!P2 IMAD.WIDE.U32 R140, R135, 0x4, R140 ;  /* 0x00000004878ca825 */ /* 0x008fe200078e008c */
[----:B------:R-:W2:Y:S03]  /*16440*/  SHFL.IDX PT, R187, R43, RZ, 0x1f ;  /* 0x00001fff2bbb7589 */ /* 0x000ea600000e0000 */
[----:B------:R-:W-:Y:S02]  /*16450*/  @!P4 IMAD.IADD R135, R8, 0x1, R177 ;  /* 0x000000010887c824 */ /* 0x000fe400078e02b1 */
[----:B------:R-:W-:Y:S01]  /*16460*/  @!P3 IMAD.IADD R129, R6, 0x1, R179 ;  /* 0x000000010681b824 */ /* 0x000fe200078e02b3 */
[----:B------:R-:W-:Y:S01]  /*16470*/  @!P1 LOP3.LUT R215, R215, R214, RZ, 0x3c, !PT ;  /* 0x000000d6d7d79212 */ /* 0x000fe200078e3cff */
[----:B----4-:R-:W-:Y:S01]  /*16480*/  @!P1 IMAD.WIDE.U32 R144, R185, 0x4, R144 ;  /* 0x00000004b9909825 */ /* 0x010fe200078e0090 */
[----:B------:R-:W-:-:S03]  /*16490*/  @!P2 LOP3.LUT R217, R218, R217, RZ, 0x3c, !PT ;  /* 0x000000d9dad9a212 */ /* 0x000fc600078e3cff */
[----:B------:R-:W-:Y:S02]  /*164a0*/  @!P5 IMAD.IADD R137, R3, 0x1, R42 ;  /* 0x000000010389d824 */ /* 0x000fe400078e022a */
[----:B-1----:R-:W-:Y:S01]  /*164b0*/  @!P4 IMAD.WIDE.U32 R150, R135, 0x4, R150 ;  /* 0x000000048796c825 */ /* 0x002fe200078e0096 */
[----:B------:R-:W-:-:S03]  /*164c0*/  @!P3 LOP3.LUT R221, R221, R220, RZ, 0x3c, !PT ;  /* 0x000000dcddddb212 */ /* 0x000fc600078e3cff */
[----:B0-----:R-:W-:Y:S01]  /*164d0*/  @!P6 IMAD.IADD R135, R4, 0x1, R183 ;  /* 0x000000010487e824 */ /* 0x001fe200078e02b7 */
[----:B------:R-:W-:Y:S01]  /*164e0*/  @!P4 LOP3.LUT R223, R224, R223, RZ, 0x3c, !PT ;  /* 0x000000dfe0dfc212 */ /* 0x000fe200078e3cff */
[----:B-----5:R-:W-:Y:S01]  /*164f0*/  @!P3 IMAD.WIDE.U32 R130, R129, 0x4, R130 ;  /* 0x000000048182b825 */ /* 0x020fe200078e0082 */
[----:B------:R-:W-:-:S03]  /*16500*/  @!P5 LOP3.LUT R227, R227, R226, RZ, 0x3c, !PT ;  /* 0x000000e2e3e3d212 */ /* 0x000fc600078e3cff */
[----:B------:R-:W-:Y:S01]  /*16510*/  @!P0 IMAD.IADD R185, R2, 0x1, R181 ;  /* 0x0000000102b98824 */ /* 0x000fe200078e02b5 */
[----:B------:R-:W-:Y:S01]  /*16520*/  @!P1 STG.E desc[UR10][R144.64], R215 ;  /* 0x000000d790009986 */ /* 0x000fe2000c10190a */
[----:B------:R-:W-:Y:S01]  /*16530*/  @!P5 IMAD.WIDE.U32 R162, R137, 0x4, R162 ;  /* 0x0000000489a2d825 */ /* 0x000fe200078e00a2 */
[----:B------:R-:W-:Y:S02]  /*16540*/  @!P6 LOP3.LUT R229, R230, R229, RZ, 0x3c, !PT ;  /* 0x000000e5e6e5e212 */ /* 0x000fe400078e3cff */
[----:B------:R-:W-:Y:S01]  /*16550*/  @!P2 STG.E desc[UR10][R140.64], R217 ;  /* 0x000000d98c00a986 */ /* 0x000fe2000c10190a */
[----:B------:R-:W-:Y:S01]  /*16560*/  @!P6 IMAD.WIDE.U32 R156, R135, 0x4, R156 ;  /* 0x00000004879ce825 */ /* 0x000fe200078e009c */
[----:B------:R-:W-:Y:S02]  /*16570*/  @!P0 LOP3.LUT R233, R233, R232, RZ, 0x3c, !PT ;  /* 0x000000e8e9e98212 */ /* 0x000fe400078e3cff */
[----:B------:R-:W-:Y:S01]  /*16580*/  @!P3 STG.E desc[UR10][R130.64], R221 ;  /* 0x000000dd8200b986 */ /* 0x000fe2000c10190a */
[----:B------:R-:W-:-:S03]  /*16590*/  @!P0 IMAD.WIDE.U32 R138, R185, 0x4, R138 ;  /* 0x00000004b98a8825 */ /* 0x000fc600078e008a */
[----:B------:R-:W-:Y:S04]  /*165a0*/  @!P4 STG.E desc[UR10][R150.64], R223 ;  /* 0x000000df9600c986 */ /* 0x000fe8000c10190a */
[----:B------:R-:W-:Y:S04]  /*165b0*/  @!P5 STG.E desc[UR10][R162.64], R227 ;  /* 0x000000e3a200d986 */ /* 0x000fe8000c10190a */
[----:B------:R-:W-:Y:S04]  /*165c0*/  @!P6 STG.E desc[UR10][R156.64], R229 ;  /* 0x000000e59c00e986 */ /* 0x000fe8000c10190a */
[----:B------:R-:W-:Y:S01]  /*165d0*/  @!P0 STG.E desc[UR10][R138.64], R233 ;  /* 0x000000e98a008986 */ /* 0x000fe2000c10190a */
[----:B------:R-:W-:Y:S01]  /*165e0*/  BAR.SYNC.DEFER_BLOCKING 0x0 ;  /* 0x0000000000007b1d */ /* 0x000fe20000010000 */
[----:B--2---:R-:W-:-:S13]  /*165f0*/  ISETP.GE.AND P0, PT, R125, R187, PT ;  /* 0x000000bb7d00720c */ /* 0x004fda0003f06270 */
        /* <DEDUP_REMOVED lines=76> */
[----:B------:R-:W5:Y:S04]  /*16ac0*/  @!P0 LDG.E R43, desc[UR10][R126.64+0x7200] ;  /* 0x0072000a7e2b8981 */ /* 0x000f68000c1e1900 */
        /* <DEDUP_REMOVED lines=40> */
[----:B------:R-:W-:Y:S04]  /*16d50*/  LDS R121, [R41+0x98] ;  /* 0x0000980029797984 */ /* 0x000fe80000000800 */
        /* <DEDUP_REMOVED lines=38> */
[----:B------:R-:W-:Y:S01]  /*16fc0*/  P2R R135, PR, RZ, 0x20 ;  /* 0x00000020ff877803 */ /* 0x000fe20000000000 */
[----:B------:R-:W-:Y:S08]  /*16fd0*/  BAR.SYNC.DEFER_BLOCKING 0x0 ;  /* 0x0000000000007b1d */ /* 0x000ff00000010000 */
[----:B------:R-:W-:Y:S06]  /*16fe0*/  BAR.SYNC.DEFER_BLOCKING 0x0 ;  /* 0x0000000000007b1d */ /* 0x000fec0000010000 */
[----:B0-----:R-:W-:Y:S04]  /*16ff0*/  STS [R56], R59 ;  /* 0x0000003b38007388 */ /* 0x001fe80000000800 */
[----:B-1----:R-:W-:Y:S04]  /*17000*/  STS [R66], R57 ;  /* 0x0000003942007388 */ /* 0x002fe80000000800 */
[----:B--2---:R-:W-:Y:S04]  /*17010*/  STS [R74], R55 ;  /* 0x000000374a007388 */ /* 0x004fe80000000800 */
[----:B---3--:R-:W-:Y:S04]  /*17020*/  STS [R82], R53 ;  /* 0x0000003552007388 */ /* 0x008fe80000000800 */
[----:B----4-:R-:W-:Y:S04]  /*17030*/  STS [R90], R51 ;  /* 0x000000335a007388 */ /* 0x010fe80000000800 */
[----:B-----5:R-:W-:Y:S04]  /*17040*/  STS [R98], R49 ;  /* 0x0000003162007388 */ /* 0x020fe80000000800 */
[----:B------:R-:W-:Y:S04]  /*17050*/  STS [R106], R47 ;  /* 0x0000002f6a007388 */ /* 0x000fe80000000800 */
[----:B------:R-:W-:Y:S04]  /*17060*/  STS [R114], R45 ;  /* 0x0000002d72007388 */ /* 0x000fe80000000800 */
[----:B------:R-:W-:Y:S04]  /*17070*/  STS [R122], R43 ;  /* 0x0000002b7a007388 */ /* 0x000fe80000000800 */
[----:B------:R0:W-:Y:S04]  /*17080*/  STS [R52], R61 ;  /* 0x0000003d34007388 */ /* 0x0001e80000000800 */
        /* <DEDUP_REMOVED lines=28> */
[----:B------:R1:W-:Y:S01]  /*17250*/  STS [R54], R121 ;  /* 0x0000007936007388 */ /* 0x0003e20000000800 */
[----:B------:R-:W-:Y:S01]  /*17260*/  BAR.SYNC.DEFER_BLOCKING 0x0 ;  /* 0x0000000000007b1d */ /* 0x000fe20000010000 */
[----:B------:R-:W-:-:S02]  /*17270*/  LOP3.LUT P5, RZ, R9, 0x40000000, RZ, 0xc0, !PT ;  /* 0x4000000009ff7812 */ /* 0x000fc400078ac0ff */
[----:B------:R-:W-:-:S11]  /*17280*/  P2R R131, PR, RZ, 0x10 ;  /* 0x00000010ff837803 */ /* 0x000fd60000000000 */
[----:B0-----:R-:W0:Y:S01]  /*17290*/  @!P5 LDC.64 R52, c[0x0][0x398] ;  /* 0x0000e600ff34db82 */ /* 0x001e220000000a00 */
[----:B------:R-:W2:Y:S01]  /*172a0*/  @!P5 LDS R43, [R0] ;  /* 0x00000000002bd984 */ /* 0x000ea20000000800 */
[----:B------:R-:W-:Y:S02]  /*172b0*/  P2R R130, PR, RZ, 0x8 ;  /* 0x00000008ff827803 */ /* 0x000fe40000000000 */
[C---:B------:R-:W-:Y:S02]  /*172c0*/  LOP3.LUT P4, RZ, R9.reuse, 0x20000000, RZ, 0xc0, !PT ;  /* 0x2000000009ff7812 */ /* 0x040fe4000788c0ff */
[C---:B------:R-:W-:Y:S02]  /*172d0*/  LOP3.LUT P3, RZ, R9.reuse, 0x10000000, RZ, 0xc0, !PT ;  /* 0x1000000009ff7812 */ /* 0x040fe4000786c0ff */
[----:B------:R-:W-:Y:S02]  /*172e0*/  P2R R134, PR, RZ, 0x4 ;  /* 0x00000004ff867803 */ /* 0x000fe40000000000 */
[----:B------:R-:W-:Y:S01]  /*172f0*/  LOP3.LUT P2, RZ, R9, 0x8000000, RZ, 0xc0, !PT ;  /* 0x0800000009ff7812 */ /* 0x000fe2000784c0ff */
[----:B------:R-:W-:-:S04]  /*17300*/  @!P5 IMAD.IADD R125, R241, 0x1, R125 ;  /* 0x00000001f17dd824 */ /* 0x000fc800078e027d */
[----:B0-----:R-:W-:Y:S02]  /*17310*/  @!P5 IMAD.WIDE.U32 R52, R125, 0x4, R52 ;  /* 0x000000047d34d825 */ /* 0x001fe400078e0034 */
[----:B------:R-:W0:Y:S01]  /*17320*/  @!P4 LDS R45, [R0+0x300] ;  /* 0x00030000002dc984 */ /* 0x000e220000000800 */
[----:B------:R-:W3:Y:S03]  /*17330*/  @!P4 LDC.64 R56, c[0x0][0x398] ;  /* 0x0000e600ff38cb82 */ /* 0x000ee60000000a00 */
[----:B------:R-:W4:Y:S05]  /*17340*/  @!P3 LDS R47, [R0+0x600] ;  /* 0x00060000002fb984 */ /* 0x000f2a0000000800 */
[----:B-1----:R-:W1:Y:S01]  /*17350*/  @!P3 LDC.64 R54, c[0x0][0x398] ;  /* 0x0000e600ff36bb82 */ /* 0x002e620000000a00 */
[----:B--2---:R2:W-:Y:S04]  /*17360*/  @!P5 STG.E desc[UR10][R52.64], R43 ;  /* 0x0000002b3400d986 */ /* 0x0045e8000c10190a */
[----:B------:R-:W5:Y:S03]  /*17370*/  @!P2 LDS R43, [R0+0x900] ;  /* 0x00090000002ba984 */ /* 0x000f660000000800 */
[----:B--2---:R-:W2:Y:S01]  /*17380*/  @!P2 LDC.64 R52, c[0x0][0x398] ;  /* 0x0000e600ff34ab82 */ /* 0x004ea20000000a00 */
[----:B------:R-:W-:-:S02]  /*17390*/  P2R R129, PR, RZ, 0x2 ;  /* 0x00000002ff817803 */ /* 0x000fc40000000000 */
[C---:B------:R-:W-:Y:S02]  /*173a0*/  LOP3.LUT P1, RZ, R9.reuse, 0x4000000, RZ, 0xc0, !PT ;  /* 0x0400000009ff7812 */ /* 0x040fe4000782c0ff */
[----:B------:R-:W-:Y:S01]  /*173b0*/  LOP3.LUT P0, RZ, R9, 0x2000000, RZ, 0xc0, !PT ;  /* 0x0200000009ff7812 */ /* 0x000fe2000780c0ff */
[----:B------:R-:W-:Y:S02]  /*173c0*/  @!P4 IMAD.IADD R41, R40, 0x1, R243 ;  /* 0x000000012829c824 */ /* 0x000fe400078e02f3 */
[----:B------:R-:W-:Y:S01]  /*173d0*/  @!P3 IMAD.IADD R39, R39, 0x1, R246 ;  /* 0x000000012727b824 */ /* 0x000fe200078e02f6 */
[----:B------:R-:W-:Y:S01]  /*173e0*/  LOP3.LUT P5, RZ, R9, 0x1000000, RZ, 0xc0, !PT ;  /* 0x0100000009ff7812 */ /* 0x000fe200078ac0ff */
[----:B---3--:R-:W-:-:S04]  /*173f0*/  @!P4 IMAD.WIDE.U32 R40, R41, 0x4, R56 ;  /* 0x000000042928c825 */ /* 0x008fc800078e0038 */
[----:B-1----:R-:W-:Y:S01]  /*17400*/  @!P3 IMAD.WIDE.U32 R54, R39, 0x4, R54 ;  /* 0x000000042736b825 */ /* 0x002fe200078e0036 */
[----:B0-----:R0:W-:Y:S03]  /*17410*/  @!P4 STG.E desc[UR10][R40.64], R45 ;  /* 0x0000002d2800c986 */ /* 0x0011e6000c10190a */
[----:B------:R-:W-:Y:S01]  /*17420*/  @!P2 IMAD.IADD R39, R38, 0x1, R247 ;  /* 0x000000012627a824 */ /* 0x000fe200078e02f7 */
[----:B----4-:R-:W-:Y:S04]  /*17430*/  @!P3 STG.E desc[UR10][R54.64], R47 ;  /* 0x0000002f3600b986 */ /* 0x010fe8000c10190a */
[----:B------:R-:W1:Y:S01]  /*17440*/  @!P1 LDS R45, [R0+0xc00] ;  /* 0x000c0000002d9984 */ /* 0x000e620000000800 */
[----:B--2---:R-:W-:-:S02]  /*17450*/  @!P2 IMAD.WIDE.U32 R38, R39, 0x4, R52 ;  /* 0x000000042726a825 */ /* 0x004fc400078e0034 */
[----:B------:R-:W2:Y:S01]  /*17460*/  @!P0 LDC.64 R52, c[0x0][0x398] ;  /* 0x0000e600ff348b82 */ /* 0x000ea20000000a00 */
[----:B------:R-:W3:Y:S04]  /*17470*/  @!P0 LDS R47, [R0+0xf00] ;  /* 0x000f0000002f8984 */ /* 0x000ee80000000800 */
[----:B-----5:R4:W-:Y:S03]  /*17480*/  @!P2 STG.E desc[UR10][R38.64], R43 ;  /* 0x0000002b2600a986 */ /* 0x0209e6000c10190a */
[----:B0-----:R-:W0:Y:S01]  /*17490*/  @!P1 LDC.64 R40, c[0x0][0x398] ;  /* 0x0000e600ff289b82 */ /* 0x001e220000000a00 */
[----:B------:R-:W5:Y:S07]  /*174a0*/  @!P5 LDS R43, [R0+0x1200] ;  /* 0x00120000002bd984 */ /* 0x000f6e0000000800 */
[----:B----4-:R-:W4:Y:S01]  /*174b0*/  @!P5 LDC.64 R38, c[0x0][0x398] ;  /* 0x0000e600ff26db82 */ /* 0x010f220000000a00 */
[----:B------:R-:W-:Y:S01]  /*174c0*/  @!P1 IMAD.IADD R37, R37, 0x1, R242 ;  /* 0x0000000125259824 */ /* 0x000fe200078e02f2 */
[----:B------:R-:W-:-:S02]  /*174d0*/  LOP3.LUT P4, RZ, R9, 0x800000, RZ, 0xc0, !PT ;  /* 0x0080000009ff7812 */ /* 0x000fc4000788c0ff */
[C---:B------:R-:W-:Y:S02]  /*174e0*/  LOP3.LUT P3, RZ, R9.reuse, 0x400000, RZ, 0xc0, !PT ;  /* 0x0040000009ff7812 */ /* 0x040fe4000786c0ff */
[----:B------:R-:W-:Y:S01]  /*174f0*/  LOP3.LUT P2, RZ, R9, 0x200000, RZ, 0xc0, !PT ;  /* 0x0020000009ff7812 */ /* 0x000fe2000784c0ff */
[----:B------:R-:W-:Y:S02]  /*17500*/  @!P5 IMAD.IADD R35, R35, 0x1, R46 ;  /* 0x000000012323d824 */ /* 0x000fe400078e022e */
[----:B0-----:R-:W-:-:S04]  /*17510*/  @!P1 IMAD.WIDE.U32 R40, R37, 0x4, R40 ;  /* 0x0000000425289825 */ /* 0x001fc800078e0028 */
[----:B------:R-:W-:-:S04]  /*17520*/  @!P0 IMAD.IADD R37, R36, 0x1, R87 ;  /* 0x0000000124258824 */ /* 0x000fc800078e0257 */
[----:B--2---:R-:W-:Y:S01]  /*17530*/  @!P0 IMAD.WIDE.U32 R36, R37, 0x4, R52 ;  /* 0x0000000425248825 */ /* 0x004fe200078e0034 */
[----:B-1----:R0:W-:Y:S03]  /*17540*/  @!P1 STG.E desc[UR10][R40.64], R45 ;  /* 0x0000002d28009986 */ /* 0x0021e6000c10190a */
[----:B----4-:R-:W-:Y:S01]  /*17550*/  @!P5 IMAD.WIDE.U32 R38, R35, 0x4, R38 ;  /* 0x000000042326d825 */ /* 0x010fe200078e0026 */
[----:B---3--:R1:W-:Y:S04]  /*17560*/  @!P0 STG.E desc[UR10][R36.64], R47 ;  /* 0x0000002f24008986 */ /* 0x0083e8000c10190a */
[----:B------:R-:W2:Y:S01]  /*17570*/  @!P4 LDS R45, [R0+0x1500] ;  /* 0x00150000002dc984 */ /* 0x000ea20000000800 */
[----:B0-----:R-:W0:Y:S03]  /*17580*/  @!P4 LDC.64 R40, c[0x0][0x398] ;  /* 0x0000e600ff28cb82 */ /* 0x001e260000000a00 */
[----:B-----5:R3:W-:Y:S01]  /*17590*/  @!P5 STG.E desc[UR10][R38.64], R43 ;  /* 0x0000002b2600d986 */ /* 0x0207e2000c10190a */
[----:B------:R-:W-:Y:S01]  /*175a0*/  LOP3.LUT P1, RZ, R9, 0x100000, RZ, 0xc0, !PT ;  /* 0x0010000009ff7812 */ /* 0x000fe2000782c0ff */
[----:B------:R-:W-:-:S02]  /*175b0*/  @!P4 IMAD.IADD R35, R34, 0x1, R85 ;  /* 0x000000012223c824 */ /* 0x000fc400078e0255 */
[----:B------:R-:W-:Y:S01]  /*175c0*/  @!P3 IMAD.IADD R33, R33, 0x1, R48 ;  /* 0x000000012121b824 */ /* 0x000fe200078e0230 */
[----:B------:R-:W-:Y:S01]  /*175d0*/  @!P2 LDS R43, [R0+0x1b00] ;  /* 0x001b0000002ba984 */ /* 0x000fe20000000800 */
[----:B-1----:R-:W1:Y:S08]  /*175e0*/  @!P3 LDC.64 R36, c[0x0][0x398] ;  /* 0x0000e600ff24bb82 */ /* 0x002e700000000a00 */
[----:B---3--:R-:W3:Y:S01]  /*175f0*/  @!P2 LDC.64 R38, c[0x0][0x398] ;  /* 0x0000e600ff26ab82 */ /* 0x008ee20000000a00 */
[----:B0-----:R-:W-:-:S02]  /*17600*/  @!P4 IMAD.WIDE.U32 R34, R35, 0x4, R40 ;  /* 0x000000042322c825 */ /* 0x001fc400078e0028 */
[----:B------:R-:W0:Y:S02]  /*17610*/  @!P3 LDS R41, [R0+0x1800] ;  /* 0x001800000029b984 */ /* 0x000e240000000800 */
[----:B-1----:R-:W-:-:S04]  /*17620*/  @!P3 IMAD.WIDE.U32 R36, R33, 0x4, R36 ;  /* 0x000000042124b825 */ /* 0x002fc800078e0024 */
[----:B------:R-:W-:-:S04]  /*17630*/  @!P2 IMAD.IADD R33, R32, 0x1, R143 ;  /* 0x000000012021a824 */ /* 0x000fc800078e028f */
[----:B---3--:R-:W-:Y:S02]  /*17640*/  @!P2 IMAD.WIDE.U32 R32, R33, 0x4, R38 ;  /* 0x000000042120a825 */ /* 0x008fe400078e0026 */
[----:B------:R-:W1:Y:S04]  /*17650*/  @!P1 LDS R39, [R0+0x1e00] ;  /* 0x001e000000279984 */ /* 0x000e680000000800 */
[----:B--2---:R2:W-:Y:S01]  /*17660*/  @!P4 STG.E desc[UR10][R34.64], R45 ;  /* 0x0000002d2200c986 */ /* 0x0045e2000c10190a */
[C---:B------:R-:W-:Y:S01]  /*17670*/  LOP3.LUT P0, RZ, R9.reuse, 0x80000, RZ, 0xc0, !PT ;  /* 0x0008000009ff7812 */ /* 0x040fe2000780c0ff */
[----:B--2---:R-:W2:Y:S01]  /*17680*/  @!P1 LDC.64 R34, c[0x0][0x398] ;  /* 0x0000e600ff229b82 */ /* 0x004ea20000000a00 */
[C---:B------:R-:W-:Y:S02]  /*17690*/  LOP3.LUT P5, RZ, R9.reuse, 0x40000, RZ, 0xc0, !PT ;  /* 0x0004000009ff7812 */ /* 0x040fe400078ac0ff */
[----:B------:R-:W-:Y:S01]  /*176a0*/  LOP3.LUT P4, RZ, R9, 0x20000, RZ, 0xc0, !PT ;  /* 0x0002000009ff7812 */ /* 0x000fe2000788c0ff */
[----:B------:R-:W-:Y:S01]  /*176b0*/  @!P1 IMAD.IADD R31, R31, 0x1, R146 ;  /* 0x000000011f1f9824 */ /* 0x000fe200078e0292 */
[----:B0-----:R0:W-:Y:S04]  /*176c0*/  @!P3 STG.E desc[UR10][R36.64], R41 ;  /* 0x000000292400b986 */ /* 0x0011e8000c10190a */
[----:B------:R3:W-:Y:S04]  /*176d0*/  @!P2 STG.E desc[UR10][R32.64], R43 ;  /* 0x0000002b2000a986 */ /* 0x0007e8000c10190a */
[----:B------:R-:W4:Y:S01]  /*176e0*/  @!P0 LDS R41, [R0+0x2100] ;  /* 0x0021000000298984 */ /* 0x000f220000000800 */
[----:B0-----:R-:W0:Y:S01]  /*176f0*/  @!P0 LDC.64 R36, c[0x0][0x398] ;  /* 0x0000e600ff248b82 */ /* 0x001e220000000a00 */
[----:B--2---:R-:W-:-:S07]  /*17700*/  @!P1 IMAD.WIDE.U32 R34, R31, 0x4, R34 ;  /* 0x000000041f229825 */ /* 0x004fce00078e0022 */
[----:B---3--:R-:W2:Y:S01]  /*17710*/  @!P5 LDC.64 R32, c[0x0][0x398] ;  /* 0x0000e600ff20db82 */ /* 0x008ea20000000a00 */
[----:B-1----:R1:W-:Y:S01]  /*17720*/  @!P1 STG.E desc[UR10][R34.64], R39 ;  /* 0x0000002722009986 */ /* 0x0023e2000c10190a */
[----:B------:R-:W-:Y:S01]  /*17730*/  LOP3.LUT P3, RZ, R9, 0x10000, RZ, 0xc0, !PT ;  /* 0x0001000009ff7812 */ /* 0x000fe2000786c0ff */
[----:B------:R-:W-:Y:S02]  /*17740*/  @!P0 IMAD.IADD R31, R30, 0x1, R149 ;  /* 0x000000011e1f8824 */ /* 0x000fe400078e0295 */
[----:B------:R-:W-:Y:S01]  /*17750*/  @!P5 IMAD.IADD R29, R29, 0x1, R152 ;  /* 0x000000011d1dd824 */ /* 0x000fe200078e0298 */
[----:B------:R-:W-:Y:S02]  /*17760*/  @!P4 LDS R39, [R0+0x2700] ;  /* 0x002700000027c984 */ /* 0x000fe40000000800 */
[----:B-1----:R-:W1:Y:S01]  /*17770*/  @!P4 LDC.64 R34, c[0x0][0x398] ;  /* 0x0000e600ff22cb82 */ /* 0x002e620000000a00 */
[----:B0-----:R-:W-:Y:S02]  /*17780*/  @!P0 IMAD.WIDE.U32 R30, R31, 0x4, R36 ;  /* 0x000000041f1e8825 */ /* 0x001fe400078e0024 */
[----:B------:R-:W0:Y:S02]  /*17790*/  @!P5 LDS R37, [R0+0x2400] ;  /* 0x002400000025d984 */ /* 0x000e240000000800 */
[----:B--2---:R-:W-:-:S04]  /*177a0*/  @!P5 IMAD.WIDE.U32 R32, R29, 0x4, R32 ;  /* 0x000000041d20d825 */ /* 0x004fc800078e0020 */
[----:B------:R-:W-:-:S04]  /*177b0*/  @!P4 IMAD.IADD R29, R28, 0x1, R155 ;  /* 0x000000011c1dc824 */ /* 0x000fc800078e029b */
[----:B-1----:R-:W-:Y:S02]  /*177c0*/  @!P4 IMAD.WIDE.U32 R28, R29, 0x4, R34 ;  /* 0x000000041d1cc825 */ /* 0x002fe400078e0022 */
[----:B------:R-:W1:Y:S04]  /*177d0*/  @!P3 LDS R35, [R0+0x2a00] ;  /* 0x002a00000023b984 */ /* 0x000e680000000800 */
[----:B----4-:R2:W-:Y:S01]  /*177e0*/  @!P0 STG.E desc[UR10][R30.64], R41 ;  /* 0x000000291e008986 */ /* 0x0105e2000c10190a */
        /* <DEDUP_REMOVED lines=20> */
[----:B------:R-:W-:Y:S01]  /*17930*/  @!P0 IMAD.IADD R25, R24, 0x1, R147 ;  /* 0x0000000118198824 */ /* 0x000fe200078e0293 */
[----:B----4-:R2:W-:Y:S03]  /*17940*/  @!P2 STG.E desc[UR10][R26.64], R37 ;  /* 0x000000251a00a986 */ /* 0x0105e6000c10190a */
[----:B-1----:R-:W-:Y:S01]  /*17950*/  @!P0 IMAD.WIDE.U32 R24, R25, 0x4, R30 ;  /* 0x0000000419188825 */ /* 0x002fe200078e001e */
[----:B--2---:R-:W1:Y:S01]  /*17960*/  @!P5 LDC.64 R26, c[0x0][0x398] ;  /* 0x0000e600ff1adb82 */ /* 0x004e620000000a00 */
[----:B------:R-:W2:Y:S01]  /*17970*/  @!P5 LDS R31, [R0+0x3600] ;  /* 0x00360000001fd984 */ /* 0x000ea20000000800 */
[C---:B------:R-:W-:Y:S02]  /*17980*/  LOP3.LUT P4, RZ, R9.reuse, 0x800, RZ, 0xc0, !PT ;  /* 0x0000080009ff7812 */ /* 0x040fe4000788c0ff */
[C---:B------:R-:W-:Y:S02]  /*17990*/  LOP3.LUT P3, RZ, R9.reuse, 0x400, RZ, 0xc0, !PT ;  /* 0x0000040009ff7812 */ /* 0x040fe4000786c0ff */
[----:B------:R-:W-:Y:S01]  /*179a0*/  LOP3.LUT P2, RZ, R9, 0x200, RZ, 0xc0, !PT ;  /* 0x0000020009ff7812 */ /* 0x000fe2000784c0ff */
[----:B------:R-:W-:Y:S01]  /*179b0*/  @!P5 IMAD.IADD R23, R23, 0x1, R44 ;  /* 0x000000011717d824 */ /* 0x000fe200078e022c */
[----:B0-----:R0:W-:Y:S04]  /*179c0*/  @!P1 STG.E desc[UR10][R28.64], R33 ;  /* 0x000000211c009986 */ /* 0x0011e8000c10190a */
[----:B------:R3:W-:Y:S01]  /*179d0*/  @!P0 STG.E desc[UR10][R24.64], R35 ;  /* 0x0000002318008986 */ /* 0x0007e2000c10190a */
[----:B-1----:R-:W-:-:S03]  /*179e0*/  @!P5 IMAD.WIDE.U32 R26, R23, 0x4, R26 ;  /* 0x00000004171ad825 */ /* 0x002fc600078e001a */
[----:B------:R-:W1:Y:S01]  /*179f0*/  @!P4 LDS R33, [R0+0x3900] ;  /* 0x003900000021c984 */ /* 0x000e620000000800 */
[----:B0-----:R-:W0:Y:S08]  /*17a00*/  @!P4 LDC.64 R28, c[0x0][0x398] ;  /* 0x0000e600ff1ccb82 */ /* 0x001e300000000a00 */
[----:B---3--:R-:W3:Y:S01]  /*17a10*/  @!P3 LDC.64 R24, c[0x0][0x398] ;  /* 0x0000e600ff18bb82 */ /* 0x008ee20000000a00 */
[----:B--2---:R2:W-:Y:S01]  /*17a20*/  @!P5 STG.E desc[UR10][R26.64], R31 ;  /* 0x0000001f1a00d986 */ /* 0x0045e2000c10190a */
[----:B------:R-:W-:Y:S01]  /*17a30*/  LOP3.LUT P1, RZ, R9, 0x100, RZ, 0xc0, !PT ;  /* 0x0000010009ff7812 */ /* 0x000fe2000782c0ff */
[----:B------:R-:W-:-:S02]  /*17a40*/  @!P4 IMAD.IADD R23, R22, 0x1, R153 ;  /* 0x000000011617c824 */ /* 0x000fc400078e0299 */
[----:B------:R-:W-:Y:S01]  /*17a50*/  @!P3 IMAD.IADD R21, R21, 0x1, R50 ;  /* 0x000000011515b824 */ /* 0x000fe200078e0232 */
[----:B------:R-:W-:Y:S02]  /*17a60*/  @!P2 LDS R31, [R0+0x3f00] ;  /* 0x003f0000001fa984 */ /* 0x000fe40000000800 */
[----:B--2---:R-:W2:Y:S01]  /*17a70*/  @!P2 LDC.64 R26, c[0x0][0x398] ;  /* 0x0000e600ff1aab82 */ /* 0x004ea20000000a00 */
[----:B0-----:R-:W-:Y:S02]  /*17a80*/  @!P4 IMAD.WIDE.U32 R22, R23, 0x4, R28 ;  /* 0x000000041716c825 */ /* 0x001fe400078e001c */
[----:B------:R-:W0:Y:S02]  /*17a90*/  @!P3 LDS R29, [R0+0x3c00] ;  /* 0x003c0000001db984 */ /* 0x000e240000000800 */
[----:B---3--:R-:W-:-:S04]  /*17aa0*/  @!P3 IMAD.WIDE.U32 R24, R21, 0x4, R24 ;  /* 0x000000041518b825 */ /* 0x008fc800078e0018 */
[----:B------:R-:W-:-:S04]  /*17ab0*/  @!P2 IMAD.IADD R21, R20, 0x1, R159 ;  /* 0x000000011415a824 */ /* 0x000fc800078e029f */
[----:B--2---:R-:W-:Y:S02]  /*17ac0*/  @!P2 IMAD.WIDE.U32 R20, R21, 0x4, R26 ;  /* 0x000000041514a825 */ /* 0x004fe400078e001a */
[----:B------:R-:W2:Y:S04]  /*17ad0*/  @!P1 LDS R27, [R0+0x4200] ;  /* 0x00420000001b9984 */ /* 0x000ea80000000800 */
[----:B-1----:R1:W-:Y:S01]  /*17ae0*/  @!P4 STG.E desc[UR10][R22.64], R33 ;  /* 0x000000211600c986 */ /* 0x0023e2000c10190a */
[----:B------:R-:W-:Y:S01]  /*17af0*/  P2R R136, PR, RZ, 0x40 ;  /* 0x00000040ff887803 */ /* 0x000fe20000000000 */
[----:B-1----:R-:W1:Y:S01]  /*17b00*/  @!P1 LDC.64 R22, c[0x0][0x398] ;  /* 0x0000e600ff169b82 */ /* 0x002e620000000a00 */
[C---:B------:R-:W-:Y:S02]  /*17b10*/  LOP3.LUT P0, RZ, R9.reuse, 0x80, RZ, 0xc0, !PT ;  /* 0x0000008009ff7812 */ /* 0x040fe4000780c0ff */
[----:B------:R-:W-:-:S02]  /*17b20*/  LOP3.LUT P6, RZ, R9, 0x40, RZ, 0xc0, !PT ;  /* 0x0000004009ff7812 */ /* 0x000fc400078cc0ff */
[----:B------:R-:W-:Y:S01]  /*17b30*/  LOP3.LUT P5, RZ, R9, 0x20, RZ, 0xc0, !PT ;  /* 0x0000002009ff7812 */ /* 0x000fe200078ac0ff */
[----:B------:R-:W-:Y:S01]  /*17b40*/  @!P1 IMAD.IADD R19, R19, 0x1, R148 ;  /* 0x0000000113139824 */ /* 0x000fe200078e0294 */
[----:B0-----:R0:W-:Y:S04]  /*17b50*/  @!P3 STG.E desc[UR10][R24.64], R29 ;  /* 0x0000001d1800b986 */ /* 0x0011e8000c10190a */
[----:B------:R3:W-:Y:S04]  /*17b60*/  @!P2 STG.E desc[UR10][R20.64], R31 ;  /* 0x0000001f1400a986 */ /* 0x0007e8000c10190a */
[----:B------:R-:W4:Y:S01]  /*17b70*/  @!P0 LDS R29, [R0+0x4500] ;  /* 0x00450000001d8984 */ /* 0x000f220000000800 */
[----:B0-----:R-:W0:Y:S01]  /*17b80*/  @!P0 LDC.64 R24, c[0x0][0x398] ;  /* 0x0000e600ff188b82 */ /* 0x001e220000000a00 */
[----:B-1----:R-:W-:-:S07]  /*17b90*/  @!P1 IMAD.WIDE.U32 R22, R19, 0x4, R22 ;  /* 0x0000000413169825 */ /* 0x002fce00078e0016 */
[----:B---3--:R-:W1:Y:S01]  /*17ba0*/  @!P6 LDC.64 R20, c[0x0][0x398] ;  /* 0x0000e600ff14eb82 */ /* 0x008e620000000a00 */
[----:B--2---:R2:W-:Y:S01]  /*17bb0*/  @!P1 STG.E desc[UR10][R22.64], R27 ;  /* 0x0000001b16009986 */ /* 0x0045e2000c10190a */
[----:B------:R-:W-:Y:S01]  /*17bc0*/  LOP3.LUT P4, RZ, R9, 0x10, RZ, 0xc0, !PT ;  /* 0x0000001009ff7812 */ /* 0x000fe2000788c0ff */
[----:B------:R-:W-:Y:S02]  /*17bd0*/  @!P0 IMAD.IADD R19, R18, 0x1, R165 ;  /* 0x0000000112138824 */ /* 0x000fe400078e02a5 */
[----:B------:R-:W-:Y:S01]  /*17be0*/  @!P6 IMAD.IADD R17, R17, 0x1, R154 ;  /* 0x000000011111e824 */ /* 0x000fe200078e029a */
[----:B------:R-:W-:Y:S02]  /*17bf0*/  @!P5 LDS R27, [R0+0x4b00] ;  /* 0x004b0000001bd984 */ /* 0x000fe40000000800 */
[----:B--2---:R-:W2:Y:S01]  /*17c00*/  @!P5 LDC.64 R22, c[0x0][0x398] ;  /* 0x0000e600ff16db82 */ /* 0x004ea20000000a00 */
[----:B0-----:R-:W-:Y:S02]  /*17c10*/  @!P0 IMAD.WIDE.U32 R18, R19, 0x4, R24 ;  /* 0x0000000413128825 */ /* 0x001fe400078e0018 */
[----:B------:R-:W0:Y:S02]  /*17c20*/  @!P6 LDS R25, [R0+0x4800] ;  /* 0x004800000019e984 */ /* 0x000e240000000800 */
[----:B-1----:R-:W-:-:S04]  /*17c30*/  @!P6 IMAD.WIDE.U32 R20, R17, 0x4, R20 ;  /* 0x000000041114e825 */ /* 0x002fc800078e0014 */
[----:B------:R-:W-:-:S04]  /*17c40*/  @!P5 IMAD.IADD R17, R16, 0x1, R167 ;  /* 0x000000011011d824 */ /* 0x000fc800078e02a7 */
[----:B--2---:R-:W-:Y:S02]  /*17c50*/  @!P5 IMAD.WIDE.U32 R16, R17, 0x4, R22 ;  /* 0x000000041110d825 */ /* 0x004fe400078e0016 */
[----:B------:R-:W1:Y:S04]  /*17c60*/  @!P4 LDS R23, [R0+0x4e00] ;  /* 0x004e00000017c984 */ /* 0x000e680000000800 */
[----:B----4-:R2:W-:Y:S02]  /*17c70*/  @!P0 STG.E desc[UR10][R18.64], R29 ;  /* 0x0000001d12008986 */ /* 0x0105e4000c10190a */
[----:B--2---:R-:W2:Y:S01]  /*17c80*/  @!P4 LDC.64 R18, c[0x0][0x398] ;  /* 0x0000e600ff12cb82 */ /* 0x004ea20000000a00 */
        /* <DEDUP_REMOVED lines=22> */
[----:B----4-:R2:W-:Y:S02]  /*17df0*/  @!P3 STG.E desc[UR10][R14.64], R25 ;  /* 0x000000190e00b986 */ /* 0x0105e4000c10190a */
[----:B--2---:R-:W2:Y:S01]  /*17e00*/  @!P0 LDC.64 R14, c[0x0][0x398] ;  /* 0x0000e600ff0e8b82 */ /* 0x004ea20000000a00 */
[----:B------:R-:W-:Y:S01]  /*17e10*/  @!P0 IMAD.IADD R11, R11, 0x1, R164 ;  /* 0x000000010b0b8824 */ /* 0x000fe200078e02a4 */
[----:B0-----:R0:W-:Y:S04]  /*17e20*/  @!P2 STG.E desc[UR10][R16.64], R21 ;  /* 0x000000151000a986 */ /* 0x0011e8000c10190a */
[----:B------:R3:W-:Y:S01]  /*17e30*/  @!P1 STG.E desc[UR10][R12.64], R23 ;  /* 0x000000170c009986 */ /* 0x0007e2000c10190a */
[----:B--2---:R-:W-:-:S05]  /*17e40*/  @!P0 IMAD.WIDE.U32 R14, R11, 0x4, R14 ;  /* 0x000000040b0e8825 */ /* 0x004fca00078e000e */
[----:B-1----:R1:W-:Y:S01]  /*17e50*/  @!P0 STG.E desc[UR10][R14.64], R19 ;  /* 0x000000130e008986 */ /* 0x0023e2000c10190a */
[----:B------:R-:W-:-:S13]  /*17e60*/  ISETP.NE.AND P0, PT, R128, RZ, PT ;  /* 0x000000ff8000720c */ /* 0x000fda0003f05270 */
[----:B------:R-:W2:Y:S01]  /*17e70*/  @!P0 LDS R21, [R0+0x5d00] ;  /* 0x005d000000158984 */ /* 0x000ea20000000800 */
[----:B0-----:R-:W0:Y:S01]  /*17e80*/  @!P0 LDC.64 R16, c[0x0][0x398] ;  /* 0x0000e600ff108b82 */ /* 0x001e220000000a00 */
[----:B------:R-:W-:Y:S02]  /*17e90*/  ISETP.NE.AND P1, PT, R129, RZ, PT ;  /* 0x000000ff8100720c */ /* 0x000fe40003f25270 */
[----:B------:R-:W-:Y:S02]  /*17ea0*/  ISETP.NE.AND P2, PT, R134, RZ, PT ;  /* 0x000000ff8600720c */ /* 0x000fe40003f45270 */
[----:B------:R-:W-:Y:S02]  /*17eb0*/  ISETP.NE.AND P3, PT, R130, RZ, PT ;  /* 0x000000ff8200720c */ /* 0x000fe40003f65270 */
[----:B------:R-:W-:Y:S02]  /*17ec0*/  ISETP.NE.AND P4, PT, R131, RZ, PT ;  /* 0x000000ff8300720c */ /* 0x000fe40003f85270 */
[----:B------:R-:W-:-:S02]  /*17ed0*/  ISETP.NE.AND P5, PT, R135, RZ, PT ;  /* 0x000000ff8700720c */ /* 0x000fc40003fa5270 */
[----:B------:R-:W-:-:S03]  /*17ee0*/  ISETP.NE.AND P6, PT, R136, RZ, PT ;  /* 0x000000ff8800720c */ /* 0x000fc60003fc5270 */
[----:B------:R-:W4:Y:S01]  /*17ef0*/  @!P1 LDS R25, [R0+0x6000] ;  /* 0x0060000000199984 */ /* 0x000f220000000800 */
[----:B------:R-:W-:Y:S01]  /*17f00*/  @!P0 IMAD.IADD R11, R10, 0x1, R175 ;  /* 0x000000010a0b8824 */ /* 0x000fe200078e02af */
[----:B---3--:R-:W3:Y:S02]  /*17f10*/  @!P1 LDC.64 R12, c[0x0][0x398] ;  /* 0x0000e600ff0c9b82 */ /* 0x008ee40000000a00 */
[----:B------:R-:W5:Y:S04]  /*17f20*/  @!P2 LDS R27, [R0+0x6300] ;  /* 0x00630000001ba984 */ /* 0x000f680000000800 */
[----:B------:R-:W5:Y:S02]  /*17f30*/  @!P3 LDS R29, [R0+0x6600] ;  /* 0x00660000001db984 */ /* 0x000f640000000800 */
[----:B-1----:R-:W1:Y:S02]  /*17f40*/  @!P2 LDC.64 R14, c[0x0][0x398] ;  /* 0x0000e600ff0eab82 */ /* 0x002e640000000a00 */
[----:B------:R-:W5:Y:S04]  /*17f50*/  @!P4 LDS R31, [R0+0x6900] ;  /* 0x00690000001fc984 */ /* 0x000f680000000800 */
[----:B------:R-:W5:Y:S02]  /*17f60*/  @!P5 LDS R33, [R0+0x6c00] ;  /* 0x006c00000021d984 */ /* 0x000f640000000800 */
[----:B------:R-:W5:Y:S02]  /*17f70*/  @!P4 LDC.64 R18, c[0x0][0x398] ;  /* 0x0000e600ff12cb82 */ /* 0x000f640000000a00 */
[----:B------:R-:W5:Y:S01]  /*17f80*/  @!P6 LDS R35, [R0+0x6f00] ;  /* 0x006f00000023e984 */ /* 0x000f620000000800 */
[----:B0-----:R-:W-:-:S05]  /*17f90*/  @!P0 IMAD.WIDE.U32 R10, R11, 0x4, R16 ;  /* 0x000000040b0a8825 */ /* 0x001fca00078e0010 */
[----:B------:R-:W0:Y:S01]  /*17fa0*/  @!P3 LDC.64 R16, c[0x0][0x398] ;  /* 0x0000e600ff10bb82 */ /* 0x000e220000000a00 */
[----:B--2---:R2:W-:Y:S07]  /*17fb0*/  @!P0 STG.E desc[UR10][R10.64], R21 ;  /* 0x000000150a008986 */ /* 0x0045ee000c10190a */
[----:B------:R-:W5:Y:S08]  /*17fc0*/  @!P6 LDC.64 R22, c[0x0][0x398] ;  /* 0x0000e600ff16eb82 */ /* 0x000f700000000a00 */
[----:B--2---:R-:W2:Y:S01]  /*17fd0*/  @!P5 LDC.64 R20, c[0x0][0x398] ;  /* 0x0000e600ff14db82 */ /* 0x004ea20000000a00 */
[----:B------:R-:W-:Y:S01]  /*17fe0*/  @!P1 IMAD.IADD R11, R5, 0x1, R172 ;  /* 0x00000001050b9824 */ /* 0x000fe200078e02ac */
[----:B------:R-:W-:Y:S01]  /*17ff0*/  LOP3.LUT P0, RZ, R9, 0x80000000, RZ, 0xc0, !PT ;  /* 0x8000000009ff7812 */ /* 0x000fe2000780c0ff */
[----:B------:R-:W-:-:S02]  /*18000*/  @!P2 IMAD.IADD R5, R7, 0x1, R168 ;  /* 0x000000010705a824 */ /* 0x000fc400078e02a8 */
[----:B------:R-:W-:Y:S02]  /*18010*/  @!P3 IMAD.IADD R7, R6, 0x1, R179 ;  /* 0x000000010607b824 */ /* 0x000fe400078e02b3 */
[----:B---3--:R-:W-:-:S04]  /*18020*/  @!P1 IMAD.WIDE.U32 R10, R11, 0x4, R12 ;  /* 0x000000040b0a9825 */ /* 0x008fc800078e000c */
[----:B------:R-:W-:Y:S02]  /*18030*/  @!P4 IMAD.IADD R9, R8, 0x1, R177 ;  /* 0x000000010809c824 */ /* 0x000fe400078e02b1 */
[----:B------:R-:W-:Y:S02]  /*18040*/  @!P5 IMAD.IADD R13, R3, 0x1, R42 ;  /* 0x00000001030dd824 */ /* 0x000fe400078e022a */
[----:B------:R-:W-:Y:S02]  /*18050*/  @!P6 IMAD.IADD R183, R4, 0x1, R183 ;  /* 0x0000000104b7e824 */ /* 0x000fe400078e02b7 */
[----:B-1----:R-:W-:Y:S01]  /*18060*/  @!P2 IMAD.WIDE.U32 R4, R5, 0x4, R14 ;  /* 0x000000040504a825 */ /* 0x002fe200078e000e */
[----:B----4-:R1:W-:Y:S03]  /*18070*/  @!P1 STG.E desc[UR10][R10.64], R25 ;  /* 0x000000190a009986 */ /* 0x0103e6000c10190a */
[----:B0-----:R-:W-:Y:S01]  /*18080*/  @!P3 IMAD.WIDE.U32 R6, R7, 0x4, R16 ;  /* 0x000000040706b825 */ /* 0x001fe200078e0010 */
[----:B-----5:R1:W-:Y:S03]  /*18090*/  @!P2 STG.E desc[UR10][R4.64], R27 ;  /* 0x0000001b0400a986 */ /* 0x0203e6000c10190a */
[----:B------:R-:W-:Y:S01]  /*180a0*/  @!P4 IMAD.WIDE.U32 R8, R9, 0x4, R18 ;  /* 0x000000040908c825 */ /* 0x000fe200078e0012 */
[----:B------:R1:W-:Y:S03]  /*180b0*/  @!P3 STG.E desc[UR10][R6.64], R29 ;  /* 0x0000001d0600b986 */ /* 0x0003e6000c10190a */
[----:B--2---:R-:W-:Y:S01]  /*180c0*/  @!P5 IMAD.WIDE.U32 R12, R13, 0x4, R20 ;  /* 0x000000040d0cd825 */ /* 0x004fe200078e0014 */
[----:B------:R1:W-:Y:S03]  /*180d0*/  @!P4 STG.E desc[UR10][R8.64], R31 ;  /* 0x0000001f0800c986 */ /* 0x0003e6000c10190a */
[----:B------:R-:W-:Y:S01]  /*180e0*/  @!P6 IMAD.WIDE.U32 R14, R183, 0x4, R22 ;  /* 0x00000004b70ee825 */ /* 0x000fe200078e0016 */
[----:B------:R1:W-:Y:S04]  /*180f0*/  @!P5 STG.E desc[UR10][R12.64], R33 ;  /* 0x000000210c00d986 */ /* 0x0003e8000c10190a */
[----:B------:R1:W-:Y:S01]  /*18100*/  @!P6 STG.E desc[UR10][R14.64], R35 ;  /* 0x000000230e00e986 */ /* 0x0003e2000c10190a */
[----:B------:R-:W-:Y:S05]  /*18110*/  @P0 EXIT ;  /* 0x000000000000094d */ /* 0x000fea0003800000 */
[----:B-1----:R-:W0:Y:S01]  /*18120*/  LDS R7, [R0+0x7200] ;  /* 0x0072000000077984 */ /* 0x002e220000000800 */
[----:B------:R-:W1:Y:S01]  /*18130*/  LDC.64 R4, c[0x0][0x398] ;  /* 0x0000e600ff047b82 */ /* 0x000e620000000a00 */
[----:B------:R-:W-:-:S04]  /*18140*/  IMAD.IADD R3, R2, 0x1, R181 ;  /* 0x0000000102037824 */ /* 0x000fc800078e02b5 */
[----:B-1----:R-:W-:-:S05]  /*18150*/  IMAD.WIDE.U32 R2, R3, 0x4, R4 ;  /* 0x0000000403027825 */ /* 0x002fca00078e0004 */
[----:B0-----:R-:W-:Y:S01]  /*18160*/  STG.E desc[UR10][R2.64], R7 ;  /* 0x0000000702007986 */ /* 0x001fe2000c10190a */
[----:B------:R-:W-:Y:S05]  /*18170*/  EXIT ;  /* 0x000000000000794d */ /* 0x000fea0003800000 */
.L_x_61:
[----:B------:R-:W-:Y:S01]  /*18180*/  ISETP.GE.AND P0, PT, R43, 0x1d40, PT ;  /* 0x00001d402b00780c */ /* 0x000fe20003f06270 */
[----:B------:R-:W-:Y:S02]  /*18190*/  IMAD.MOV.U32 R9, RZ, RZ, R3 ;  /* 0x000000ffff097224 */ /* 0x000fe400078e0003 */
[----:B--2---:R-:W-:-:S10]  /*181a0*/  IMAD.MOV.U32 R11, RZ, RZ, R43 ;  /* 0x000000ffff0b7224 */ /* 0x004fd400078e002b */
[----:B------:R-:W-:Y:S05]  /*181b0*/  @!P0 BRA `(.L_x_64) ;  /* 0x0000000400808947 */ /* 0x000fea0003800000 */
[----:B------:R-:W-:Y:S02]  /*181c0*/  IMAD.MOV.U32 R11, RZ, RZ, R43 ;  /* 0x000000ffff0b7224 */ /* 0x000fe400078e002b */
[----:B------:R-:W-:-:S07]  /*181d0*/  IMAD.MOV.U32 R9, RZ, RZ, R3 ;  /* 0x000000ffff097224 */ /* 0x000fce00078e0003 */
.L_x_65:
[----:B0-----:R-:W0:Y:S01]  /*181e0*/  LDC.64 R12, c[0x0][0x380] ;  /* 0x0000e000ff0c7b82 */ /* 0x001e220000000a00 */
[----:B-1----:R-:W-:-:S04]  /*181f0*/  IADD3 R0, P0, PT, R125, R9, RZ ;  /* 0x000000097d007210 */ /* 0x002fc80007f1e0ff */
[----:B------:R-:W-:Y:S01]  /*18200*/  LEA.HI.X.SX32 R5, R9, RZ, 0x1, P0 ;  /* 0x000000ff09057211 */ /* 0x000fe200000f0eff */
[C---:B------:R-:W-:Y:S02]  /*18210*/  IMAD.SHL.U32 R7, R0.reuse, 0x4, RZ ;  /* 0x0000000400077824 */ /* 0x040fe400078e00ff */
[----:B------:R-:W1:Y:S01]  /*18220*/  LDC.64 R92, c[0x0][0x388] ;  /* 0x0000e200ff5c7b82 */ /* 0x000e620000000a00 */
[----:B------:R-:W-:Y:S02]  /*18230*/  SHF.L.U64.HI R0, R0, 0x2, R5 ;  /* 0x0000000200007819 */ /* 0x000fe40000010205 */
[----:B0-----:R-:W-:-:S04]  /*18240*/  IADD3 R4, P0, P1, R7, 0x3900, R12 ;  /* 0x0000390007047810 */ /* 0x001fc8000791e00c */
[----:B------:R-:W-:-:S05]  /*18250*/  IADD3.X R5, PT, PT, R0, R13, RZ, P0, P1 ;  /* 0x0000000d00057210 */ /* 0x000fca00007e24ff */
[----:B------:R-:W2:Y:S04]  /*18260*/  LDG.E R13, desc[UR10][R4.64+-0x3900] ;  /* 0xffc7000a040d7981 */ /* 0x000ea8000c1e1900 */
[----:B------:R-:W4:Y:S04]  /*18270*/  LDG.E R15, desc[UR10][R4.64+-0x3600] ;  /* 0xffca000a040f7981 */ /* 0x000f28000c1e1900 */
[----:B------:R-:W5:Y:S04]  /*18280*/  LDG.E R17, desc[UR10][R4.64+-0x3300] ;  /* 0xffcd000a04117981 */ /* 0x000f68000c1e1900 */
[----:B------:R-:W5:Y:S04]  /*18290*/  LDG.E R19, desc[UR10][R4.64+-0x3000] ;  /* 0xffd0000a04137981 */ /* 0x000f68000c1e1900 */
[----:B------:R-:W5:Y:S04]  /*182a0*/  LDG.E R21, desc[UR10][R4.64+-0x2d00] ;  /* 0xffd3000a04157981 */ /* 0x000f68000c1e1900 */
[----:B---3--:R-:W3:Y:S04]  /*182b0*/  LDG.E R23, desc[UR10][R4.64+-0x2a00] ;  /* 0xffd6000a04177981 */ /* 0x008ee8000c1e1900 */
[----:B------:R-:W3:Y:S04]  /*182c0*/  LDG.E R25, desc[UR10][R4.64+-0x2700] ;  /* 0xffd9000a04197981 */ /* 0x000ee8000c1e1900 */
        /* <DEDUP_REMOVED lines=31> */
[----:B------:R-:W3:Y:S01]  /*184c0*/  LDG.E R91, desc[UR10][R4.64+0x3900] ;  /* 0x0039000a045b7981 */ /* 0x000ee2000c1e1900 */
        /* <DEDUP_REMOVED lines=8> */
[----:B----4-:R0:W-:Y:S04]  /*18550*/  STG.E desc[UR10][R6.64+-0x3600], R15 ;  /* 0xffca000f06007986 */ /* 0x0101e8000c10190a */
[----:B-----5:R0:W-:Y:S04]  /*18560*/  STG.E desc[UR10][R6.64+-0x3300], R17 ;  /* 0xffcd001106007986 */ /* 0x0201e8000c10190a */
[----:B------:R0:W-:Y:S04]  /*18570*/  STG.E desc[UR10][R6.64+-0x3000], R19 ;  /* 0xffd0001306007986 */ /* 0x0001e8000c10190a */
[----:B------:R0:W-:Y:S04]  /*18580*/  STG.E desc[UR10][R6.64+-0x2d00], R21 ;  /* 0xffd3001506007986 */ /* 0x0001e8000c10190a */
[----:B---3--:R0:W-:Y:S04]  /*18590*/  STG.E desc[UR10][R6.64+-0x2a00], R23 ;  /* 0xffd6001706007986 */ /* 0x0081e8000c10190a */
        /* <DEDUP_REMOVED lines=34> */
.L_x_64:
[----:B------:R-:W-:-:S13]  /*187c0*/  ISETP.GE.AND P0, PT, R9, R2, PT ;  /* 0x000000020900720c */ /* 0x000fda0003f06270 */
[----:B------:R-:W-:Y:S05]  /*187d0*/  @P0 BRA `(.L_x_66) ;  /* 0x0000001000940947 */ /* 0x000fea0003800000 */
[----:B------:R-:W0:Y:S01]  /*187e0*/  LDCU.64 UR4, c[0x0][0x380] ;  /* 0x00007000ff0477ac */ /* 0x000e220008000a00 */
[C---:B-1----:R-:W-:Y:S01]  /*187f0*/  IADD3 R0, P0, PT, R125.reuse, R9, RZ ;  /* 0x000000097d007210 */ /* 0x042fe20007f1e0ff */
[C---:B------:R-:W-:Y:S01]  /*18800*/  VIADD R8, R125.reuse, 0x180 ;  /* 0x000001807d087836 */ /* 0x040fe20000000000 */
[C---:B------:R-:W-:Y:S01]  /*18810*/  LOP3.LUT R24, R125.reuse, 0xc00, RZ, 0xfc, !PT ;  /* 0x00000c007d187812 */ /* 0x040fe200078efcff */
[----:B------:R-:W-:Y:S01]  /*18820*/  VIADD R10, R125, 0x240 ;  /* 0x000002407d0a7836 */ /* 0x000fe20000000000 */
[----:B------:R-:W-:Y:S01]  /*18830*/  LEA.HI.X.SX32 R5, R9, RZ, 0x1, P0 ;  /* 0x000000ff09057211 */ /* 0x000fe200000f0eff */
[----:B------:R-:W-:Y:S01]  /*18840*/  IMAD.SHL.U32 R4, R0, 0x4, RZ ;  /* 0x0000000400047824 */ /* 0x000fe200078e00ff */
        /* <DEDUP_REMOVED lines=8> */
[-C--:B------:R-:W-:Y:S01]  /*188d0*/  ISETP.GE.AND P6, PT, R0, R11.reuse, PT ;  /* 0x0000000b0000720c */ /* 0x080fe20003fc6270 */
[C---:B------:R-:W-:Y:S01]  /*188e0*/  VIADD R0, R125.reuse, 0x300 ;  /* 0x000003007d007836 */ /* 0x040fe20000000000 */
[-C--:B------:R-:W-:Y:S01]  /*188f0*/  ISETP.GE.AND P1, PT, R10, R11.reuse, PT ;  /* 0x0000000b0a00720c */ /* 0x080fe20003f26270 */
[C---:B------:R-:W-:Y:S01]  /*18900*/  VIADD R10, R125.reuse, 0x6c0 ;  /* 0x000006c07d0a7836 */ /* 0x040fe20000000000 */
[----:B0-----:R-:W-:Y:S01]  /*18910*/  IADD3 R6, P0, PT, R4, UR4, RZ ;  /* 0x0000000404067c10 */ /* 0x001fe2000ff1e0ff */
[C---:B------:R-:W-:Y:S01]  /*18920*/  VIADD R12, R125.reuse, 0x780 ;  /* 0x000007807d0c7836 */ /* 0x040fe20000000000 */
[-C--:B------:R-:W-:Y:S01]  /*18930*/  ISETP.GE.AND P3, PT, R0, R11.reuse, PT ;  /* 0x0000000b0000720c */ /* 0x080fe20003f66270 */
[----:B------:R-:W-:Y:S01]  /*18940*/  VIADD R0, R125, 0x540 ;  /* 0x000005407d007836 */ /* 0x000fe20000000000 */
[----:B------:R-:W-:Y:S01]  /*18950*/  IADD3.X R7, PT, PT, R5, UR5, RZ, P0, !PT ;  /* 0x0000000505077c10 */ /* 0x000fe200087fe4ff */
[----:B------:R-:W-:Y:S05]  /*18960*/  WARPSYNC.ALL ;  /* 0x0000000000007948 */ /* 0x000fea0003800000 */
[----:B------:R-:W0:Y:S01]  /*18970*/  LDCU.64 UR4, c[0x0][0x388] ;  /* 0x00007100ff0477ac */ /* 0x000e220008000a00 */
[C---:B------:R-:W-:Y:S01]  /*18980*/  VIADD R14, R125.reuse, 0x840 ;  /* 0x000008407d0e7836 */ /* 0x040fe20000000000 */
[----:B------:R-:W2:Y:S01]  /*18990*/  @!P6 LDG.E R13, desc[UR10][R6.64+0x300] ;  /* 0x0003000a060de981 */ /* 0x000ea2000c1e1900 */
[C---:B------:R-:W-:Y:S01]  /*189a0*/  VIADD R16, R125.reuse, 0x900 ;  /* 0x000009007d107836 */ /* 0x040fe20000000000 */
[----:B------:R-:W-:Y:S01]  /*189b0*/  P2R R74, PR, RZ, 0x40 ;  /* 0x00000040ff4a7803 */ /* 0x000fe20000000000 */
[C---:B------:R-:W-:Y:S01]  /*189c0*/  VIADD R18, R125.reuse, 0x9c0 ;  /* 0x000009c07d127836 */ /* 0x040fe20000000000 */
[----:B------:R-:W4:Y:S01]  /*189d0*/  @!P5 LDG.E R15, desc[UR10][R6.64+0x600] ;  /* 0x0006000a060fd981 */ /* 0x000f22000c1e1900 */
[C---:B---3--:R-:W-:Y:S01]  /*189e0*/  VIADD R20, R125.reuse, 0xa80 ;  /* 0x00000a807d147836 */ /* 0x048fe20000000000 */
[C---:B------:R-:W-:Y:S01]  /*189f0*/  LOP3.LUT R56, R125.reuse, 0x1800, RZ, 0xfc, !PT ;  /* 0x000018007d387812 */ /* 0x040fe200078efcff */
[C---:B------:R-:W-:Y:S01]  /*18a00*/  VIADD R22, R125.reuse, 0xb40 ;  /* 0x00000b407d167836 */ /* 0x040fe20000000000 */
[----:B------:R-:W3:Y:S01]  /*18a10*/  @!P4 LDG.E R17, desc[UR10][R6.64+0x900] ;  /* 0x0009000a0611c981 */ /* 0x000ee2000c1e1900 */
[C---:B------:R-:W-:Y:S01]  /*18a20*/  VIADD R26, R125.reuse, 0xcc0 ;  /* 0x00000cc07d1a7836 */ /* 0x040fe20000000000 */
[----:B------:R-:W-:Y:S01]  /*18a30*/  P2R R76, PR, RZ, 0x20 ;  /* 0x00000020ff4c7803 */ /* 0x000fe20000000000 */
[C---:B------:R-:W-:Y:S01]  /*18a40*/  VIADD R28, R125.reuse, 0xd80 ;  /* 0x00000d807d1c7836 */ /* 0x040fe20000000000 */
[----:B------:R-:W5:Y:S01]  /*18a50*/  @!P3 LDG.E R19, desc[UR10][R6.64+0xc00] ;  /* 0x000c000a0613b981 */ /* 0x000f62000c1e1900 */
[C---:B------:R-:W-:Y:S01]  /*18a60*/  VIADD R30, R125.reuse, 0xe40 ;  /* 0x00000e407d1e7836 */ /* 0x040fe20000000000 */
[----:B------:R-:W-:Y:S01]  /*18a70*/  P2R R78, PR, RZ, 0x10 ;  /* 0x00000010ff4e7803 */ /* 0x000fe20000000000 */
[C---:B------:R-:W-:Y:S01]  /*18a80*/  VIADD R32, R125.reuse, 0xf00 ;  /* 0x00000f007d207836 */ /* 0x040fe20000000000 */
[----:B0-----:R-:W-:Y:S01]  /*18a90*/  IADD3 R4, P0, PT, R4, UR4, RZ ;  /* 0x0000000404047c10 */ /* 0x001fe2000ff1e0ff */
[C---:B------:R-:W-:Y:S01]  /*18aa0*/  VIADD R34, R125.reuse, 0xfc0 ;  /* 0x00000fc07d227836 */ /* 0x040fe20000000000 */
[----:B------:R-:W5:Y:S01]  /*18ab0*/  @!P2 LDG.E R21, desc[UR10][R6.64+0xf00] ;  /* 0x000f000a0615a981 */ /* 0x000f62000c1e1900 */
[----:B------:R-:W-:Y:S01]  /*18ac0*/  VIADD R36, R125, 0x1080 ;  /* 0x000010807d247836 */ /* 0x000fe20000000000 */
[----:B------:R-:W-:Y:S01]  /*18ad0*/  IADD3.X R5, PT, PT, R5, UR5, RZ, P0, !PT ;  /* 0x0000000505057c10 */ /* 0x000fe200087fe4ff */
[C---:B------:R-:W-:Y:S01]  /*18ae0*/  VIADD R38, R125.reuse, 0x1140 ;  /* 0x000011407d267836 */ /* 0x040fe20000000000 */
[C---:B------:R-:W-:Y:S01]  /*18af0*/  ISETP.GE.AND P0, PT, R125.reuse, R11, PT ;  /* 0x0000000b7d00720c */ /* 0x040fe20003f06270 */
[C---:B------:R-:W-:Y:S01]  /*18b00*/  VIADD R40, R125.reuse, 0x1200 ;  /* 0x000012007d287836 */ /* 0x040fe20000000000 */
[----:B------:R-:W5:Y:S01]  /*18b10*/  @!P1 LDG.E R23, desc[UR10][R6.64+0x1200] ;  /* 0x0012000a06179981 */ /* 0x000f62000c1e1900 */
[C---:B------:R-:W-:Y:S01]  /*18b20*/  VIADD R42, R125.reuse, 0x12c0 ;  /* 0x000012c07d2a7836 */ /* 0x040fe20000000000 */
[----:B------:R-:W-:Y:S01]  /*18b30*/  P2R R72, PR, RZ, 0x1 ;  /* 0x00000001ff487803 */ /* 0x000fe20000000000 */
[C---:B------:R-:W-:Y:S01]  /*18b40*/  VIADD R44, R125.reuse, 0x1380 ;  /* 0x000013807d2c7836 */ /* 0x040fe20000000000 */
[----:B------:R-:W-:Y:S01]  /*18b50*/  P2R R80, PR, RZ, 0x8 ;  /* 0x00000008ff507803 */ /* 0x000fe20000000000 */
[C---:B------:R-:W-:Y:S01]  /*18b60*/  VIADD R46, R125.reuse, 0x1440 ;  /* 0x000014407d2e7836 */ /* 0x040fe20000000000 */
[----:B------:R-:W-:Y:S01]  /*18b70*/  P2R R82, PR, RZ, 0x4 ;  /* 0x00000004ff527803 */ /* 0x000fe20000000000 */
[C---:B------:R-:W-:Y:S01]  /*18b80*/  VIADD R48, R125.reuse, 0x1500 ;  /* 0x000015007d307836 */ /* 0x040fe20000000000 */
[----:B------:R-:W-:Y:S01]  /*18b90*/  P2R R84, PR, RZ, 0x2 ;  /* 0x00000002ff547803 */ /* 0x000fe20000000000 */
[----:B------:R-:W-:-:S02]  /*18ba0*/  VIADD R50, R125, 0x15c0 ;  /* 0x000015c07d327836 */ /* 0x000fc40000000000 */
[----:B------:R-:W2:Y:S01]  /*18bb0*/  @!P0 LDG.E R9, desc[UR10][R6.64] ;  /* 0x0000000a06098981 */ /* 0x000ea2000c1e1900 */
[----:B------:R-:W-:Y:S01]  /*18bc0*/  ISETP.GE.AND P0, PT, R0, R11, PT ;  /* 0x0000000b0000720c */ /* 0x000fe20003f06270 */
[C---:B------:R-:W-:Y:S02]  /*18bd0*/  VIADD R52, R125.reuse, 0x1680 ;  /* 0x000016807d347836 */ /* 0x040fe40000000000 */
[C---:B------:R-:W-:Y:S01]  /*18be0*/  VIADD R54, R125.reuse, 0x1740 ;  /* 0x000017407d367836 */ /* 0x040fe20000000000 */
[----:B------:R-:W-:Y:S01]  /*18bf0*/  P2R R0, PR, RZ, 0x1 ;  /* 0x00000001ff007803 */ /* 0x000fe20000000000 */
[C---:B------:R-:W-:Y:S02]  /*18c00*/  VIADD R68, R125.reuse, 0x1c80 ;  /* 0x00001c807d447836 */ /* 0x040fe40000000000 */
[C---:B------:R-:W-:Y:S02]  /*18c10*/  VIADD R58, R125.reuse, 0x18c0 ;  /* 0x000018c07d3a7836 */ /* 0x040fe40000000000 */
[----:B------:R-:W-:-:S02]  /*18c20*/  VIADD R60, R125, 0x1980 ;  /* 0x000019807d3c7836 */ /* 0x000fc40000000000 */
[C---:B------:R-:W-:Y:S02]  /*18c30*/  VIADD R62, R125.reuse, 0x1a40 ;  /* 0x00001a407d3e7836 */ /* 0x040fe40000000000 */
[----:B------:R-:W5:Y:S01]  /*18c40*/  @!P0 LDG.E R25, desc[UR10][R6.64+0x1500] ;  /* 0x0015000a06198981 */ /* 0x000f62000c1e1900 */
[----:B------:R-:W-:Y:S01]  /*18c50*/  ISETP.GE.AND P0, PT, R8, R11, PT ;  /* 0x0000000b0800720c */ /* 0x000fe20003f06270 */
[C---:B------:R-:W-:Y:S02]  /*18c60*/  VIADD R64, R125.reuse, 0x1b00 ;  /* 0x00001b007d407836 */ /* 0x040fe40000000000 */
[----:B------:R-:W-:Y:S01]  /*18c70*/  VIADD R66, R125, 0x1bc0 ;  /* 0x00001bc07d427836 */ /* 0x000fe20000000000 */
[----:B------:R-:W-:-:S09]  /*18c80*/  P2R R8, PR, RZ, 0x1 ;  /* 0x00000001ff087803 */ /* 0x000fd20000000000 */
[----:B------:R-:W5:Y:S01]  /*18c90*/  @!P0 LDG.E R27, desc[UR10][R6.64+0x1800] ;  /* 0x0018000a061b8981 */ /* 0x000f62000c1e1900 */
[----:B------:R-:W-:-:S04]  /*18ca0*/  ISETP.GE.AND P0, PT, R10, R11, PT ;  /* 0x0000000b0a00720c */ /* 0x000fc80003f06270 */
        /* <DEDUP_REMOVED lines=63> */
[----:B------:R-:W-:Y:S02]  /*190a0*/  P2R R91, PR, RZ, 0x1 ;  /* 0x00000001ff5b7803 */ /* 0x000fe40000000000 */
[----:B------:R-:W-:-:S07]  /*190b0*/  ISETP.GE.AND P6, PT, R68, R11, PT ;  /* 0x0000000b4400720c */ /* 0x000fce0003fc6270 */
[----:B------:R-:W5:Y:S01]  /*190c0*/  @!P0 LDG.E R73, desc[UR10][R6.64+0x5a00] ;  /* 0x005a000a06498981 */ /* 0x000f62000c1e1900 */
[-C--:B------:R-:W-:Y:S02]  /*190d0*/  ISETP.GE.AND P0, PT, R54, R11.reuse, PT ;  /* 0x0000000b3600720c */ /* 0x080fe40003f06270 */
[-C--:B------:R-:W-:Y:S02]  /*190e0*/  ISETP.GE.AND P1, PT, R58, R11.reuse, PT ;  /* 0x0000000b3a00720c */ /* 0x080fe40003f26270 */
[----:B------:R-:W-:Y:S02]  /*190f0*/  P2R R92, PR, RZ, 0x1 ;  /* 0x00000001ff5c7803 */ /* 0x000fe40000000000 */
[-C--:B------:R-:W-:Y:S02]  /*19100*/  ISETP.GE.AND P2, PT, R60, R11.reuse, PT ;  /* 0x0000000b3c00720c */ /* 0x080fe40003f46270 */
[-C--:B------:R-:W-:Y:S02]  /*19110*/  ISETP.GE.AND P3, PT, R62, R11.reuse, PT ;  /* 0x0000000b3e00720c */ /* 0x080fe40003f66270 */
[----:B------:R-:W-:-:S02]  /*19120*/  ISETP.GE.AND P4, PT, R64, R11, PT ;  /* 0x0000000b4000720c */ /* 0x000fc40003f86270 */
[-C--:B------:R-:W-:Y:S01]  /*19130*/  ISETP.GE.AND P5, PT, R66, R11.reuse, PT ;  /* 0x0000000b4200720c */ /* 0x080fe20003fa6270 */
[----:B------:R-:W5:Y:S01]  /*19140*/  @!P0 LDG.E R75, desc[UR10][R6.64+0x5d00] ;  /* 0x005d000a064b8981 */ /* 0x000f62000c1e1900 */
[----:B------:R-:W-:Y:S02]  /*19150*/  ISETP.GE.AND P0, PT, R56, R11, PT ;  /* 0x0000000b3800720c */ /* 0x000fe40003f06270 */
[----:B------:R-:W-:Y:S01]  /*19160*/  P2R R48, PR, RZ, 0x40 ;  /* 0x00000040ff307803 */ /* 0x000fe20000000000 */
[----:B------:R-:W5:Y:S01]  /*19170*/  @!P6 LDG.E R11, desc[UR10][R6.64+0x7200] ;  /* 0x0072000a060be981 */ /* 0x000f62000c1e1900 */
[----:B------:R-:W-:-:S03]  /*19180*/  ISETP.NE.AND P6, PT, R42, RZ, PT ;  /* 0x000000ff2a00720c */ /* 0x000fc60003fc5270 */
[----:B------:R-:W5:Y:S01]  /*19190*/  @!P1 LDG.E R79, desc[UR10][R6.64+0x6300] ;  /* 0x0063000a064f9981 */ /* 0x000f62000c1e1900 */
[----:B------:R-:W-:Y:S02]  /*191a0*/  P2R R46, PR, RZ, 0x40 ;  /* 0x00000040ff2e7803 */ /* 0x000fe40000000000 */
[----:B------:R-:W-:Y:S01]  /*191b0*/  ISETP.NE.AND P6, PT, R40, RZ, PT ;  /* 0x000000ff2800720c */ /* 0x000fe20003fc5270 */
[----:B------:R-:W5:Y:S03]  /*191c0*/  @!P2 LDG.E R81, desc[UR10][R6.64+0x6600] ;  /* 0x0066000a0651a981 */ /* 0x000f66000c1e1900 */
        /* <DEDUP_REMOVED lines=8> */
[----:B------:R0:W5:Y:S01]  /*19250*/  @!P5 LDG.E R87, desc[UR10][R6.64+0x6f00] ;  /* 0x006f000a0657d981 */ /* 0x000162000c1e1900 */
[----:B------:R-:W-:Y:S01]  /*19260*/  BAR.SYNC.DEFER_BLOCKING 0x0 ;  /* 0x0000000000007b1d */ /* 0x000fe20000010000 */
[----:B------:R-:W-:-:S04]  /*19270*/  ISETP.NE.AND P6, PT, R34, RZ, PT ;  /* 0x000000ff2200720c */ /* 0x000fc80003fc5270 */
[----:B------:R-:W-:Y:S02]  /*19280*/  P2R R38, PR, RZ, 0x40 ;  /* 0x00000040ff267803 */ /* 0x000fe40000000000 */
        /* <DEDUP_REMOVED lines=22> */
[----:B------:R-:W-:Y:S02]  /*193f0*/  ISETP.NE.AND P6, PT, R10, RZ, PT ;  /* 0x000000ff0a00720c */ /* 0x000fe40003fc5270 */
[----:B------:R-:W-:Y:S02]  /*19400*/  P2R R70, PR, RZ, 0x1 ;  /* 0x00000001ff467803 */ /* 0x000fe40000000000 */
[----:B------:R-:W-:Y:S02]  /*19410*/  P2R R14, PR, RZ, 0x40 ;  /* 0x00000040ff0e7803 */ /* 0x000fe40000000000 */
[----:B------:R-:W-:Y:S02]  /*19420*/  ISETP.NE.AND P0, PT, R72, RZ, PT ;  /* 0x000000ff4800720c */ /* 0x000fe40003f05270 */
[----:B------:R-:W-:-:S04]  /*19430*/  ISETP.NE.AND P6, PT, R8, RZ, PT ;  /* 0x000000ff0800720c */ /* 0x000fc80003fc5270 */
[----:B------:R-:W-:Y:S02]  /*19440*/  P2R R12, PR, RZ, 0x40 ;  /* 0x00000040ff0c7803 */ /* 0x000fe40000000000 */
[----:B------:R-:W-:-:S04]  /*19450*/  ISETP.NE.AND P6, PT, R0, RZ, PT ;  /* 0x000000ff0000720c */ /* 0x000fc80003fc5270 */
[----:B------:R-:W-:Y:S02]  /*19460*/  P2R R10, PR, RZ, 0x40 ;  /* 0x00000040ff0a7803 */ /* 0x000fe40000000000 */
[----:B------:R-:W-:Y:S01]  /*19470*/  ISETP.NE.AND P6, PT, R84, RZ, PT ;  /* 0x000000ff5400720c */ /* 0x000fe20003fc5270 */
[----:B--2---:R1:W-:Y:S03]  /*19480*/  @!P0 STG.E desc[UR10][R4.64], R9 ;  /* 0x0000000904008986 */ /* 0x0043e6000c10190a */
[----:B-1----:R-:W-:Y:S02]  /*19490*/  P2R R9, PR, RZ, 0x40 ;  /* 0x00000040ff097803 */ /* 0x002fe40000000000 */
[----:B------:R-:W-:-:S04]  /*194a0*/  ISETP.NE.AND P6, PT, R82, RZ, PT ;  /* 0x000000ff5200720c */ /* 0x000fc80003fc5270 */
[----:B------:R-:W-:Y:S02]  /*194b0*/  P2R R8, PR, RZ, 0x40 ;  /* 0x00000040ff087803 */ /* 0x000fe40000000000 */
[----:B------:R-:W-:-:S04]  /*194c0*/  ISETP.NE.AND P6, PT, R80, RZ, PT ;  /* 0x000000ff5000720c */ /* 0x000fc80003fc5270 */
[----:B0-----:R-:W-:Y:S02]  /*194d0*/  P2R R7, PR, RZ, 0x40 ;  /* 0x00000040ff077803 */ /* 0x001fe40000000000 */
[----:B------:R-:W-:-:S04]  /*194e0*/  ISETP.NE.AND P6, PT, R78, RZ, PT ;  /* 0x000000ff4e00720c */ /* 0x000fc80003fc5270 */
[----:B------:R-:W-:Y:S02]  /*194f0*/  P2R R6, PR, RZ, 0x40 ;  /* 0x00000040ff067803 */ /* 0x000fe40000000000 */
[----:B------:R-:W-:-:S04]  /*19500*/  ISETP.NE.AND P6, PT, R76, RZ, PT ;  /* 0x000000ff4c00720c */ /* 0x000fc80003fc5270 */
[----:B------:R-:W-:Y:S02]  /*19510*/  P2R R0, PR, RZ, 0x40 ;  /* 0x00000040ff007803 */ /* 0x000fe40000000000 */
[----:B------:R-:W-:-:S13]  /*19520*/  ISETP.NE.AND P6, PT, R74, RZ, PT ;  /* 0x000000ff4a00720c */ /* 0x000fda0003fc5270 */
[----:B------:R2:W-:Y:S01]  /*19530*/  @!P6 STG.E desc[UR10][R4.64+0x300], R13 ;  /* 0x0003000d0400e986 */ /* 0x0005e2000c10190a */
[----:B------:R-:W-:-:S13]  /*19540*/  ISETP.NE.AND P6, PT, R0, RZ, PT ;  /* 0x000000ff0000720c */ /* 0x000fda0003fc5270 */
[----:B----4-:R2:W-:Y:S01]  /*19550*/  @!P6 STG.E desc[UR10][R4.64+0x600], R15 ;  /* 0x0006000f0400e986 */ /* 0x0105e2000c10190a */
[----:B------:R-:W-:-:S13]  /*19560*/  ISETP.NE.AND P6, PT, R6, RZ, PT ;  /* 0x000000ff0600720c */ /* 0x000fda0003fc5270 */
[----:B---3--:R2:W-:Y:S01]  /*19570*/  @!P6 STG.E desc[UR10][R4.64+0x900], R17 ;  /* 0x000900110400e986 */ /* 0x0085e2000c10190a */
[----:B------:R-:W-:-:S13]  /*19580*/  ISETP.NE.AND P6, PT, R7, RZ, PT ;  /* 0x000000ff0700720c */ /* 0x000fda0003fc5270 */
[----:B-----5:R2:W-:Y:S01]  /*19590*/  @!P6 STG.E desc[UR10][R4.64+0xc00], R19 ;  /* 0x000c00130400e986 */ /* 0x0205e2000c10190a */
[----:B------:R-:W-:-:S13]  /*195a0*/  ISETP.NE.AND P6, PT, R8, RZ, PT ;  /* 0x000000ff0800720c */ /* 0x000fda0003fc5270 */
[----:B------:R2:W-:Y:S01]  /*195b0*/  @!P6 STG.E desc[UR10][R4.64+0xf00], R21 ;  /* 0x000f00150400e986 */ /* 0x0005e2000c10190a */
        /* <DEDUP_REMOVED lines=36> */
[----:B------:R-:W-:Y:S02]  /*19800*/  ISETP.NE.AND P6, PT, R44, RZ, PT ;  /* 0x000000ff2c00720c */ /* 0x000fe40003fc5270 */
[----:B------:R-:W-:Y:S02]  /*19810*/  P2R R58, PR, RZ, 0x2 ;  /* 0x00000002ff3a7803 */ /* 0x000fe40000000000 */
[----:B------:R-:W-:Y:S02]  /*19820*/  P2R R56, PR, RZ, 0x4 ;  /* 0x00000004ff387803 */ /* 0x000fe40000000000 */
[----:B------:R-:W-:Y:S02]  /*19830*/  P2R R54, PR, RZ, 0x8 ;  /* 0x00000008ff367803 */ /* 0x000fe40000000000 */
[----:B------:R-:W-:Y:S02]  /*19840*/  P2R R52, PR, RZ, 0x10 ;  /* 0x00000010ff347803 */ /* 0x000fe40000000000 */
[----:B------:R-:W-:-:S02]  /*19850*/  P2R R50, PR, RZ, 0x20 ;  /* 0x00000020ff327803 */ /* 0x000fc40000000000 */
[----:B------:R-:W-:Y:S01]  /*19860*/  ISETP.NE.AND P5, PT, R86, RZ, PT ;  /* 0x000000ff5600720c */ /* 0x000fe20003fa5270 */
[----:B------:R2:W-:Y:S01]  /*19870*/  @!P6 STG.E desc[UR10][R4.64+0x4800], R61 ;  /* 0x0048003d0400e986 */ /* 0x0005e2000c10190a */
[----:B------:R-:W-:Y:S02]  /*19880*/  ISETP.NE.AND P4, PT, R88, RZ, PT ;  /* 0x000000ff5800720c */ /* 0x000fe40003f85270 */
[----:B------:R-:W-:Y:S02]  /*19890*/  ISETP.NE.AND P3, PT, R89, RZ, PT ;  /* 0x000000ff5900720c */ /* 0x000fe40003f65270 */
[----:B------:R-:W-:Y:S02]  /*198a0*/  ISETP.NE.AND P2, PT, R90, RZ, PT ;  /* 0x000000ff5a00720c */ /* 0x000fe40003f45270 */
[----:B------:R-:W-:Y:S02]  /*198b0*/  ISETP.NE.AND P1, PT, R91, RZ, PT ;  /* 0x000000ff5b00720c */ /* 0x000fe40003f25270 */
[----:B------:R-:W-:-:S02]  /*198c0*/  ISETP.NE.AND P0, PT, R92, RZ, PT ;  /* 0x000000ff5c00720c */ /* 0x000fc40003f05270 */
[----:B------:R-:W-:Y:S01]  /*198d0*/  ISETP.NE.AND P6, PT, R46, RZ, PT ;  /* 0x000000ff2e00720c */ /* 0x000fe20003fc5270 */
[----:B------:R2:W-:Y:S01]  /*198e0*/  @!P5 STG.E desc[UR10][R4.64+0x4e00], R65 ;  /* 0x004e00410400d986 */ /* 0x0005e2000c10190a */
[----:B------:R-:W-:-:S03]  /*198f0*/  ISETP.NE.AND P5, PT, R50, RZ, PT ;  /* 0x000000ff3200720c */ /* 0x000fc60003fa5270 */
        /* <DEDUP_REMOVED lines=19> */
.L_x_66:
[----:B------:R-:W-:-:S13]  /*19a30*/  ISETP.GE.AND P0, PT, R43, 0x1d40, PT ;  /* 0x00001d402b00780c */ /* 0x000fda0003f06270 */
[----:B------:R-:W-:Y:S05]  /*19a40*/  @!P0 BRA `(.L_x_67) ;  /* 0x0000000400788947 */ /* 0x000fea0003800000 */
.L_x_68:
[----:B0-----:R-:W4:Y:S01]  /*19a50*/  LDC.64 R8, c[0x0][0x390] ;  /* 0x0000e400ff087b82 */ /* 0x001f220000000a00 */
[----:B-1----:R-:W-:-:S04]  /*19a60*/  IADD3 R0, P0, PT, R125, R3, RZ ;  /* 0x000000037d007210 */ /* 0x002fc80007f1e0ff */
[----:B--2---:R-:W-:Y:S01]  /*19a70*/  LEA.HI.X.SX32 R5, R3, RZ, 0x1, P0 ;  /* 0x000000ff03057211 */ /* 0x004fe200000f0eff */
[C---:B0-----:R-:W-:Y:S02]  /*19a80*/  IMAD.SHL.U32 R7, R0.reuse, 0x4, RZ ;  /* 0x0000000400077824 */ /* 0x041fe400078e00ff */
[----:B------:R-:W0:Y:S01]  /*19a90*/  LDC.64 R88, c[0x0][0x398] ;  /* 0x0000e600ff587b82 */ /* 0x000e220000000a00 */
[----:B------:R-:W-:Y:S02]  /*19aa0*/  SHF.L.U64.HI R0, R0, 0x2, R5 ;  /* 0x0000000200007819 */ /* 0x000fe40000010205 */
[----:B----4-:R-:W-:-:S04]  /*19ab0*/  IADD3 R4, P0, P1, R7, 0x3900, R8 ;  /* 0x0000390007047810 */ /* 0x010fc8000791e008 */
[----:B------:R-:W-:-:S05]  /*19ac0*/  IADD3.X R5, PT, PT, R0, R9, RZ, P0, P1 ;  /* 0x0000000900057210 */ /* 0x000fca00007e24ff */
[----:B------:R-:W2:Y:S04]  /*19ad0*/  LDG.E R9, desc[UR10][R4.64+-0x3900] ;  /* 0xffc7000a04097981 */ /* 0x000ea8000c1e1900 */
[----:B------:R-:W4:Y:S04]  /*19ae0*/  LDG.E R11, desc[UR10][R4.64+-0x3600] ;  /* 0xffca000a040b7981 */ /* 0x000f28000c1e1900 */
[----:B------:R-:W5:Y:S04]  /*19af0*/  LDG.E R13, desc[UR10][R4.64+-0x3300] ;  /* 0xffcd000a040d7981 */ /* 0x000f68000c1e1900 */
[----:B------:R-:W5:Y:S04]  /*19b00*/  LDG.E R15, desc[UR10][R4.64+-0x3000] ;  /* 0xffd0000a040f7981 */ /* 0x000f68000c1e1900 */
        /* <DEDUP_REMOVED lines=37> */
[----:B0-----:R-:W-:Y:S01]  /*19d60*/  IADD3 R6, P0, P1, R7, 0x3900, R88 ;  /* 0x0000390007067810 */ /* 0x001fe2000791e058 */
        /* <DEDUP_REMOVED lines=44> */
.L_x_67:
[----:B------:R-:W-:-:S13]  /*1a030*/  ISETP.GE.AND P0, PT, R3, R2, PT ;  /* 0x000000020300720c */ /* 0x000fda0003f06270 */
[----:B------:R-:W-:Y:S05]  /*1a040*/  @P0 EXIT ;  /* 0x000000000000094d */ /* 0x000fea0003800000 */
[----:B------:R-:W2:Y:S01]  /*1a050*/  LDCU.64 UR4, c[0x0][0x390] ;  /* 0x00007200ff0477ac */ /* 0x000ea20008000a00 */
[C---:B-1----:R-:W-:Y:S01]  /*1a060*/  IADD3 R0, P0, PT, R125.reuse, R3, RZ ;  /* 0x000000037d007210 */ /* 0x042fe20007f1e0ff */
[C---:B0-----:R-:W-:Y:S01]  /*1a070*/  VIADD R6, R125.reuse, 0x180 ;  /* 0x000001807d067836 */ /* 0x041fe20000000000 */
        /* <DEDUP_REMOVED lines=16> */
[----:B--2---:R-:W-:Y:S01]  /*1a180*/  IADD3 R4, P0, PT, R2, UR4, RZ ;  /* 0x0000000402047c10 */ /* 0x004fe2000ff1e0ff */
        /* <DEDUP_REMOVED lines=12> */
[C---:B------:R-:W-:Y:S01]  /*1a250*/  VIADD R18, R125.reuse, 0xa80 ;  /* 0x00000a807d127836 */ /* 0x040fe20000000000 */
[C---:B------:R-:W-:Y:S01]  /*1a260*/  LOP3.LUT R54, R125.reuse, 0x1800, RZ, 0xfc, !PT ;  /* 0x000018007d367812 */ /* 0x040fe200078efcff */
[C---:B---3--:R-:W-:Y:S01]  /*1a270*/  VIADD R20, R125.reuse, 0xb40 ;  /* 0x00000b407d147836 */ /* 0x048fe20000000000 */
[----:B------:R-:W3:Y:S01]  /*1a280*/  @!P4 LDG.E R13, desc[UR10][R4.64+0x900] ;  /* 0x0009000a040dc981 */ /* 0x000ee2000c1e1900 */
[C---:B------:R-:W-:Y:S01]  /*1a290*/  VIADD R24, R125.reuse, 0xcc0 ;  /* 0x00000cc07d187836 */ /* 0x040fe20000000000 */
[----:B------:R-:W-:Y:S01]  /*1a2a0*/  P2R R72, PR, RZ, 0x20 ;  /* 0x00000020ff487803 */ /* 0x000fe20000000000 */
[C---:B------:R-:W-:Y:S01]  /*1a2b0*/  VIADD R26, R125.reuse, 0xd80 ;  /* 0x00000d807d1a7836 */ /* 0x040fe20000000000 */
[----:B------:R-:W3:Y:S01]  /*1a2c0*/  @!P3 LDG.E R15, desc[UR10][R4.64+0xc00] ;  /* 0x000c000a040fb981 */ /* 0x000ee2000c1e1900 */
[C---:B------:R-:W-:Y:S01]  /*1a2d0*/  VIADD R28, R125.reuse, 0xe40 ;  /* 0x00000e407d1c7836 */ /* 0x040fe20000000000 */
[----:B------:R-:W-:Y:S01]  /*1a2e0*/  P2R R74, PR, RZ, 0x10 ;  /* 0x00000010ff4a7803 */ /* 0x000fe20000000000 */
[C---:B------:R-:W-:Y:S01]  /*1a2f0*/  VIADD R30, R125.reuse, 0xf00 ;  /* 0x00000f007d1e7836 */ /* 0x040fe20000000000 */
[----:B0-----:R-:W-:Y:S01]  /*1a300*/  IADD3 R2, P0, PT, R2, UR4, RZ ;  /* 0x0000000402027c10 */ /* 0x001fe2000ff1e0ff */
[C---:B------:R-:W-:Y:S01]  /*1a310*/  VIADD R32, R125.reuse, 0xfc0 ;  /* 0x00000fc07d207836 */ /* 0x040fe20000000000 */
[----:B------:R-:W3:Y:S01]  /*1a320*/  @!P2 LDG.E R17, desc[UR10][R4.64+0xf00] ;  /* 0x000f000a0411a981 */ /* 0x000ee2000c1e1900 */
[----:B------:R-:W-:Y:S01]  /*1a330*/  VIADD R34, R125, 0x1080 ;  /* 0x000010807d227836 */ /* 0x000fe20000000000 */
[----:B------:R-:W-:Y:S01]  /*1a340*/  IADD3.X R3, PT, PT, R3, UR5, RZ, P0, !PT ;  /* 0x0000000503037c10 */ /* 0x000fe200087fe4ff */
[C---:B------:R-:W-:Y:S01]  /*1a350*/  VIADD R36, R125.reuse, 0x1140 ;  /* 0x000011407d247836 */ /* 0x040fe20000000000 */
[C---:B------:R-:W-:Y:S01]  /*1a360*/  ISETP.GE.AND P0, PT, R125.reuse, R43, PT ;  /* 0x0000002b7d00720c */ /* 0x040fe20003f06270 */
[C---:B------:R-:W-:Y:S01]  /*1a370*/  VIADD R38, R125.reuse, 0x1200 ;  /* 0x000012007d267836 */ /* 0x040fe20000000000 */
[----:B------:R-:W3:Y:S01]  /*1a380*/  @!P1 LDG.E R19, desc[UR10][R4.64+0x1200] ;  /* 0x0012000a04139981 */ /* 0x000ee2000c1e1900 */
        /* <DEDUP_REMOVED lines=18> */
[----:B------:R-:W3:Y:S01]  /*1a4b0*/  @!P0 LDG.E R21, desc[UR10][R4.64+0x1500] ;  /* 0x0015000a04158981 */ /* 0x000ee2000c1e1900 */
[----:B------:R-:W-:Y:S01]  /*1a4c0*/  ISETP.GE.AND P0, PT, R6, R43, PT ;  /* 0x0000002b0600720c */ /* 0x000fe20003f06270 */
[C---:B------:R-:W-:Y:S02]  /*1a4d0*/  VIADD R62, R125.reuse, 0x1b00 ;  /* 0x00001b007d3e7836 */ /* 0x040fe40000000000 */
[----:B------:R-:W-:Y:S01]  /*1a4e0*/  VIADD R124, R125, 0x1bc0 ;  /* 0x00001bc07d7c7836 */ /* 0x000fe20000000000 */
[----:B------:R-:W-:-:S09]  /*1a4f0*/  P2R R6, PR, RZ, 0x1 ;  /* 0x00000001ff067803 */ /* 0x000fd20000000000 */
[----:B------:R-:W3:Y:S01]  /*1a500*/  @!P0 LDG.E R23, desc[UR10][R4.64+0x1800] ;  /* 0x0018000a04178981 */ /* 0x000ee2000c1e1900 */
[----:B------:R-:W-:-:S04]  /*1a510*/  ISETP.GE.AND P0, PT, R8, R43, PT ;  /* 0x0000002b0800720c */ /* 0x000fc80003f06270 */
        /* <DEDUP_REMOVED lines=63> */
[----:B------:R-:W-:Y:S02]  /*1a910*/  P2R R87, PR, RZ, 0x1 ;  /* 0x00000001ff577803 */ /* 0x000fe40000000000 */
[----:B------:R-:W-:-:S07]  /*1a920*/  ISETP.GE.AND P6, PT, R64, R43, PT ;  /* 0x0000002b4000720c */ /* 0x000fce0003fc6270 */
[----:B------:R-:W3:Y:S01]  /*1a930*/  @!P0 LDG.E R69, desc[UR10][R4.64+0x5a00] ;  /* 0x005a000a04458981 */ /* 0x000ee2000c1e1900 */
[-C--:B------:R-:W-:Y:S02]  /*1a940*/  ISETP.GE.AND P0, PT, R52, R43.reuse, PT ;  /* 0x0000002b3400720c */ /* 0x080fe40003f06270 */
[-C--:B------:R-:W-:Y:S02]  /*1a950*/  ISETP.GE.AND P1, PT, R56, R43.reuse, PT ;  /* 0x0000002b3800720c */ /* 0x080fe40003f26270 */
[----:B------:R-:W-:Y:S02]  /*1a960*/  P2R R88, PR, RZ, 0x1 ;  /* 0x00000001ff587803 */ /* 0x000fe40000000000 */
[-C--:B------:R-:W-:Y:S02]  /*1a970*/  ISETP.GE.AND P2, PT, R58, R43.reuse, PT ;  /* 0x0000002b3a00720c */ /* 0x080fe40003f46270 */
[-C--:B------:R-:W-:Y:S02]  /*1a980*/  ISETP.GE.AND P3, PT, R60, R43.reuse, PT ;  /* 0x0000002b3c00720c */ /* 0x080fe40003f66270 */
[----:B------:R-:W-:-:S02]  /*1a990*/  ISETP.GE.AND P4, PT, R62, R43, PT ;  /* 0x0000002b3e00720c */ /* 0x000fc40003f86270 */
[-C--:B------:R-:W-:Y:S01]  /*1a9a0*/  ISETP.GE.AND P5, PT, R124, R43.reuse, PT ;  /* 0x0000002b7c00720c */ /* 0x080fe20003fa6270 */
[----:B------:R-:W3:Y:S01]  /*1a9b0*/  @!P0 LDG.E R71, desc[UR10][R4.64+0x5d00] ;  /* 0x005d000a04478981 */ /* 0x000ee2000c1e1900 */
[----:B------:R-:W-:Y:S02]  /*1a9c0*/  ISETP.GE.AND P0, PT, R54, R43, PT ;  /* 0x0000002b3600720c */ /* 0x000fe40003f06270 */
[----:B------:R-:W-:Y:S01]  /*1a9d0*/  P2R R46, PR, RZ, 0x40 ;  /* 0x00000040ff2e7803 */ /* 0x000fe20000000000 */
[----:B------:R-:W5:Y:S01]  /*1a9e0*/  @!P6 LDG.E R43, desc[UR10][R4.64+0x7200] ;  /* 0x0072000a042be981 */ /* 0x000f62000c1e1900 */
[----:B------:R-:W-:-:S03]  /*1a9f0*/  ISETP.NE.AND P6, PT, R40, RZ, PT ;  /* 0x000000ff2800720c */ /* 0x000fc60003fc5270 */
[----:B------:R-:W3:Y:S01]  /*1aa00*/  @!P1 LDG.E R75, desc[UR10][R4.64+0x6300] ;  /* 0x0063000a044b9981 */ /* 0x000ee2000c1e1900 */
[----:B------:R-:W-:Y:S02]  /*1aa10*/  P2R R44, PR, RZ, 0x40 ;  /* 0x00000040ff2c7803 */ /* 0x000fe40000000000 */
[----:B------:R-:W-:Y:S01]  /*1aa20*/  ISETP.NE.AND P6, PT, R38, RZ, PT ;  /* 0x000000ff2600720c */ /* 0x000fe20003fc5270 */
[----:B------:R-:W3:Y:S03]  /*1aa30*/  @!P2 LDG.E R77, desc[UR10][R4.64+0x6600] ;  /* 0x0066000a044da981 */ /* 0x000ee6000c1e1900 */
[----:B------:R-:W-:Y:S01]  /*1aa40*/  P2R R42, PR, RZ, 0x40 ;  /* 0x00000040ff2a7803 */ /* 0x000fe20000000000 */
[----:B------:R-:W3:Y:S01]  /*1aa50*/  @!P0 LDG.E R73, desc[UR10][R4.64+0x6000] ;  /* 0x0060000a04498981 */ /* 0x000ee2000c1e1900 */
[----:B------:R-:W-:-:S03]  /*1aa60*/  ISETP.NE.AND P6, PT, R36, RZ, PT ;  /* 0x000000ff2400720c */ /* 0x000fc60003fc5270 */
[----:B------:R-:W3:Y:S01]  /*1aa70*/  @!P3 LDG.E R79, desc[UR10][R4.64+0x6900] ;  /* 0x0069000a044fb981 */ /* 0x000ee2000c1e1900 */
[----:B------:R-:W-:Y:S02]  /*1aa80*/  P2R R40, PR, RZ, 0x40 ;  /* 0x00000040ff287803 */ /* 0x000fe40000000000 */
[----:B------:R-:W-:Y:S01]  /*1aa90*/  ISETP.NE.AND P6, PT, R34, RZ, PT ;  /* 0x000000ff2200720c */ /* 0x000fe20003fc5270 */
[----:B------:R-:W3:Y:S03]  /*1aaa0*/  @!P4 LDG.E R81, desc[UR10][R4.64+0x6c00] ;  /* 0x006c000a0451c981 */ /* 0x000ee6000c1e1900 */
[----:B------:R-:W-:Y:S01]  /*1aab0*/  P2R R38, PR, RZ, 0x40 ;  /* 0x00000040ff267803 */ /* 0x000fe20000000000 */
[----:B------:R0:W3:Y:S01]  /*1aac0*/  @!P5 LDG.E R83, desc[UR10][R4.64+0x6f00] ;  /* 0x006f000a0453d981 */ /* 0x0000e2000c1e1900 */
        /* <DEDUP_REMOVED lines=127> */
.L_x_60:
[----:B---3--:R-:W-:Y:S02]  /*1b2c0*/  IMAD.MOV.U32 R20, RZ, RZ, R13 ;  /* 0x000000ffff147224 */ /* 0x008fe400078e000d */
[----:B------:R-:W-:Y:S02]  /*1b2d0*/  IMAD.MOV.U32 R21, RZ, RZ, 0x1 ;  /* 0x00000001ff157424 */ /* 0x000fe400078e00ff */
[----:B------:R-:W-:Y:S02]  /*1b2e0*/  IMAD.MOV.U32 R22, RZ, RZ, RZ ;  /* 0x000000ffff167224 */ /* 0x000fe400078e00ff */
[----:B------:R-:W-:-:S07]  /*1b2f0*/  IMAD.MOV.U32 R19, RZ, RZ, -0x1 ;  /* 0xffffffffff137424 */ /* 0x000fce00078e00ff */
[----:B-1----:R-:W-:Y:S05]  /*1b300*/  WARPSYNC.COLLECTIVE R19, `(.L_x_69) ;  /* 0x0000000013087348 */ /* 0x002fea0003c00000 */
[----:B------:R0:W2:Y:S02]  /*1b310*/  SHFL.UP P0, R18, R20, R21, R22 ;  /* 0x0400001514127389 */ /* 0x0000a40000000016 */
[----:B012---:R-:W-:Y:S05]  /*1b320*/  ENDCOLLECTIVE ;  /* 0x000000000000791b */ /* 0x007fea0003800000 */
.L_x_69:
[----:B------:R-:W-:Y:S02]  /*1b330*/  IMAD.MOV.U32 R21, RZ, RZ, 0x2 ;  /* 0x00000002ff157424 */ /* 0x000fe400078e00ff */
[----:B------:R-:W-:-:S04]  /*1b340*/  IMAD.MOV.U32 R14, RZ, RZ, R18 ;  /* 0x000000ffff0e7224 */ /* 0x000fc800078e0012 */
[----:B------:R-:W-:-:S04]  /*1b350*/  @P0 IMAD.IADD R14, R13, 0x1, R14 ;  /* 0x000000010d0e0824 */ /* 0x000fc800078e020e */
[----:B------:R-:W-:-:S07]  /*1b360*/  IMAD.MOV.U32 R20, RZ, RZ, R14 ;  /* 0x000000ffff147224 */ /* 0x000fce00078e000e */
[----:B------:R-:W-:Y:S05]  /*1b370*/  WARPSYNC.COLLECTIVE R19, `(.L_x_70) ;  /* 0x0000000013087348 */ /* 0x000fea0003c00000 */
[----:B------:R0:W1:Y:S02]  /*1b380*/  SHFL.UP P0, R18, R20, R21, R22 ;  /* 0x0400001514127389 */ /* 0x0000640000000016 */
[----:B01----:R-:W-:Y:S05]  /*1b390*/  ENDCOLLECTIVE ;  /* 0x000000000000791b */ /* 0x003fea0003800000 */
.L_x_70:
[----:B------:R-:W-:Y:S02]  /*1b3a0*/  IMAD.MOV.U32 R21, RZ, RZ, 0x4 ;  /* 0x00000004ff157424 */ /* 0x000fe400078e00ff */
[----:B------:R-:W-:-:S04]  /*1b3b0*/  IMAD.MOV.U32 R15, RZ, RZ, R18 ;  /* 0x000000ffff0f7224 */ /* 0x000fc800078e0012 */
[----:B------:R-:W-:-:S04]  /*1b3c0*/  @P0 IMAD.IADD R15, R14, 0x1, R15 ;  /* 0x000000010e0f0824 */ /* 0x000fc800078e020f */
[----:B------:R-:W-:-:S07]  /*1b3d0*/  IMAD.MOV.U32 R20, RZ, RZ, R15 ;  /* 0x000000ffff147224 */ /* 0x000fce00078e000f */
[----:B------:R-:W-:Y:S05]  /*1b3e0*/  WARPSYNC.COLLECTIVE R19, `(.L_x_71) ;  /* 0x0000000013087348 */ /* 0x000fea0003c00000 */
[----:B------:R0:W1:Y:S02]  /*1b3f0*/  SHFL.UP P0, R18, R20, R21, R22 ;  /* 0x0400001514127389 */ /* 0x0000640000000016 */
[----:B01----:R-:W-:Y:S05]  /*1b400*/  ENDCOLLECTIVE ;  /* 0x000000000000791b */ /* 0x003fea0003800000 */
.L_x_71:
[----:B------:R-:W-:Y:S02]  /*1b410*/  IMAD.MOV.U32 R21, RZ, RZ, 0x8 ;  /* 0x00000008ff157424 */ /* 0x000fe400078e00ff */
[----:B------:R-:W-:-:S04]  /*1b420*/  IMAD.MOV.U32 R16, RZ, RZ, R18 ;  /* 0x000000ffff107224 */ /* 0x000fc800078e0012 */
[----:B------:R-:W-:-:S04]  /*1b430*/  @P0 IMAD.IADD R16, R15, 0x1, R16 ;  /* 0x000000010f100824 */ /* 0x000fc800078e0210 */
[----:B------:R-:W-:-:S07]  /*1b440*/  IMAD.MOV.U32 R20, RZ, RZ, R16 ;  /* 0x000000ffff147224 */ /* 0x000fce00078e0010 */
[----:B------:R-:W-:Y:S05]  /*1b450*/  WARPSYNC.COLLECTIVE R19, `(.L_x_72) ;  /* 0x0000000013087348 */ /* 0x000fea0003c00000 */
[----:B------:R0:W1:Y:S02]  /*1b460*/  SHFL.UP P0, R18, R20, R21, R22 ;  /* 0x0400001514127389 */ /* 0x0000640000000016 */
[----:B01----:R-:W-:Y:S05]  /*1b470*/  ENDCOLLECTIVE ;  /* 0x000000000000791b */ /* 0x003fea0003800000 */
.L_x_72:
[----:B------:R-:W-:Y:S02]  /*1b480*/  IMAD.MOV.U32 R21, RZ, RZ, 0x10 ;  /* 0x00000010ff157424 */ /* 0x000fe400078e00ff */
[----:B------:R-:W-:-:S04]  /*1b490*/  IMAD.MOV.U32 R17, RZ, RZ, R18 ;  /* 0x000000ffff117224 */ /* 0x000fc800078e0012 */
[----:B------:R-:W-:-:S04]  /*1b4a0*/  @P0 IMAD.IADD R17, R16, 0x1, R17 ;  /* 0x0000000110110824 */ /* 0x000fc800078e0211 */
[----:B------:R-:W-:-:S07]  /*1b4b0*/  IMAD.MOV.U32 R20, RZ, RZ, R17 ;  /* 0x000000ffff147224 */ /* 0x000fce00078e0011 */
[----:B------:R-:W-:Y:S05]  /*1b4c0*/  WARPSYNC.COLLECTIVE R19, `(.L_x_73) ;  /* 0x0000000013087348 */ /* 0x000fea0003c00000 */
[----:B------:R0:W1:Y:S02]  /*1b4d0*/  SHFL.UP P0, R18, R20, R21, R22 ;  /* 0x0400001514127389 */ /* 0x0000640000000016 */
[----:B01----:R-:W-:Y:S05]  /*1b4e0*/  ENDCOLLECTIVE ;  /* 0x000000000000791b */ /* 0x003fea0003800000 */
.L_x_73:
[----:B------:R-:W-:Y:S05]  /*1b4f0*/  BRA `(.L_x_74) ;  /* 0xfffffeb800b47947 */ /* 0x000fea000383ffff */
.L_x_75:
        /* <DEDUP_REMOVED lines=16> */
.L_x_79:


//--------------------- .text._ZN3cub18CUB_300001_SM_10006detail11EmptyKernelIvEEvv --------------------------
	.section	.text._ZN3cub18CUB_300001_SM_10006detail11EmptyKernelIvEEvv,"ax",@progbits
	.align	128
        .global         _ZN3cub18CUB_300001_SM_10006detail11EmptyKernelIvEEvv
        .type           _ZN3cub18CUB_300001_SM_10006detail11EmptyKernelIvEEvv,@function
        .size           _ZN3cub18CUB_300001_SM_10006detail11EmptyKernelIvEEvv,(.L_x_80 - _ZN3cub18CUB_300001_SM_10006detail11EmptyKernelIvEEvv)
        .other          _ZN3cub18CUB_300001_SM_10006detail11EmptyKernelIvEEvv,@"STO_CUDA_ENTRY STV_DEFAULT"
_ZN3cub18CUB_300001_SM_10006detail11EmptyKernelIvEEvv:
.text._ZN3cub18CUB_300001_SM_10006detail11EmptyKernelIvEEvv:
[----:B------:R-:W-:Y:S01]  /*0000*/  LDC R1, c[0x0][0x37c] ;  /* 0x0000df00ff017b82 */ /* 0x000fe20000000800 */
[----:B------:R-:W-:Y:S05]  /*0010*/  EXIT ;  /* 0x000000000000794d */ /* 0x000fea0003800000 */
.L_x_76:
        /* <DEDUP_REMOVED lines=14> */
.L_x_80:


//--------------------- .text._Z12init_indicesPiii --------------------------
	.section	.text._Z12init_indicesPiii,"ax",@progbits
	.align	128
        .global         _Z12init_indicesPiii
        .type           _Z12init_indicesPiii,@function
        .size           _Z12init_indicesPiii,(.L_x_81 - _Z12init_indicesPiii)
        .other          _Z12init_indicesPiii,@"STO_CUDA_ENTRY STV_DEFAULT"
_Z12init_indicesPiii:
.text._Z12init_indicesPiii:
[----:B------:R-:W-:Y:S01]  /*0000*/  LDC R1, c[0x0][0x37c] ;  /* 0x0000df00ff017b82 */ /* 0x000fe20000000800 */
[----:B------:R-:W0:Y:S07]  /*0010*/  S2R R0, SR_TID.X ;  /* 0x0000000000007919 */ /* 0x000e2e0000002100 */
[----:B------:R-:W0:Y:S01]  /*0020*/  S2UR UR4, SR_CTAID.X ;  /* 0x00000000000479c3 */ /* 0x000e220000002500 */
[----:B------:R-:W1:Y:S07]  /*0030*/  LDCU UR5, c[0x0][0x388] ;  /* 0x00007100ff0577ac */ /* 0x000e6e0008000800 */
[----:B------:R-:W0:Y:S02]  /*0040*/  LDC R5, c[0x0][0x360] ;  /* 0x0000d800ff057b82 */ /* 0x000e240000000800 */
[----:B0-----:R-:W-:-:S05]  /*0050*/  IMAD R5, R5, UR4, R0 ;  /* 0x0000000405057c24 */ /* 0x001fca000f8e0200 */
[----:B-1----:R-:W-:-:S13]  /*0060*/  ISETP.GE.AND P0, PT, R5, UR5, PT ;  /* 0x0000000505007c0c */ /* 0x002fda000bf06270 */
[----:B------:R-:W-:Y:S05]  /*0070*/  @P0 EXIT ;  /* 0x000000000000094d */ /* 0x000fea0003800000 */
[----:B------:R-:W0:Y:S01]  /*0080*/  LDC R6, c[0x0][0x38c] ;  /* 0x0000e300ff067b82 */ /* 0x000e220000000800 */
[----:B------:R-:W-:Y:S01]  /*0090*/  ISETP.GE.AND P2, PT, R5, RZ, PT ;  /* 0x000000ff0500720c */ /* 0x000fe20003f46270 */
[----:B------:R-:W1:Y:S01]  /*00a0*/  LDCU.64 UR4, c[0x0][0x358] ;  /* 0x00006b00ff0477ac */ /* 0x000e620008000a00 */
[----:B0-----:R-:W-:-:S04]  /*00b0*/  IABS R7, R6 ;  /* 0x0000000600077213 */ /* 0x001fc80000000000 */
[----:B------:R-:W0:Y:S08]  /*00c0*/  I2F.RP R0, R7 ;  /* 0x0000000700007306 */ /* 0x000e300000209400 */
[----:B0-----:R-:W0:Y:S02]  /*00d0*/  MUFU.RCP R0, R0 ;  /* 0x0000000000007308 */ /* 0x001e240000001000 */
[----:B0-----:R-:W-:-:S06]  /*00e0*/  VIADD R2, R0, 0xffffffe ;  /* 0x0ffffffe00027836 */ /* 0x001fcc0000000000 */
[----:B------:R0:W2:Y:S02]  /*00f0*/  F2I.FTZ.U32.TRUNC.NTZ R3, R2 ;  /* 0x0000000200037305 */ /* 0x0000a4000021f000 */
[----:B0-----:R-:W-:Y:S01]  /*0100*/  IMAD.MOV.U32 R2, RZ, RZ, RZ ;  /* 0x000000ffff027224 */ /* 0x001fe200078e00ff */
[----:B--2---:R-:W-:-:S05]  /*0110*/  IADD3 R4, PT, PT, RZ, -R3, RZ ;  /* 0x80000003ff047210 */ /* 0x004fca0007ffe0ff */
[----:B------:R-:W-:Y:S01]  /*0120*/  IMAD R9, R4, R7, RZ ;  /* 0x0000000704097224 */ /* 0x000fe200078e02ff */
[----:B------:R-:W-:-:S03]  /*0130*/  IABS R4, R5 ;  /* 0x0000000500047213 */ /* 0x000fc60000000000 */
[----:B------:R-:W-:-:S06]  /*0140*/  IMAD.HI.U32 R3, R3, R9, R2 ;  /* 0x0000000903037227 */ /* 0x000fcc00078e0002 */
[----:B------:R-:W-:-:S05]  /*0150*/  IMAD.HI.U32 R3, R3, R4, RZ ;  /* 0x0000000403037227 */ /* 0x000fca00078e00ff */
[----:B------:R-:W-:-:S05]  /*0160*/  IADD3 R3, PT, PT, -R3, RZ, RZ ;  /* 0x000000ff03037210 */ /* 0x000fca0007ffe1ff */
[C---:B------:R-:W-:Y:S02]  /*0170*/  IMAD R0, R7.reuse, R3, R4 ;  /* 0x0000000307007224 */ /* 0x040fe400078e0204 */
[----:B------:R-:W0:Y:S03]  /*0180*/  LDC.64 R2, c[0x0][0x380] ;  /* 0x0000e000ff027b82 */ /* 0x000e260000000a00 */
[----:B------:R-:W-:-:S13]  /*0190*/  ISETP.GT.U32.AND P0, PT, R7, R0, PT ;  /* 0x000000000700720c */ /* 0x000fda0003f04070 */
[----:B------:R-:W-:Y:S01]  /*01a0*/  @!P0 IMAD.IADD R0, R0, 0x1, -R7 ;  /* 0x0000000100008824 */ /* 0x000fe200078e0a07 */
[----:B------:R-:W-:-:S04]  /*01b0*/  ISETP.NE.AND P0, PT, R6, RZ, PT ;  /* 0x000000ff0600720c */ /* 0x000fc80003f05270 */
[----:B------:R-:W-:Y:S01]  /*01c0*/  ISETP.GT.U32.AND P1, PT, R7, R0, PT ;  /* 0x000000000700720c */ /* 0x000fe20003f24070 */
[----:B0-----:R-:W-:-:S12]  /*01d0*/  IMAD.WIDE R2, R5, 0x4, R2 ;  /* 0x0000000405027825 */ /* 0x001fd800078e0202 */
[----:B------:R-:W-:-:S05]  /*01e0*/  @!P1 IADD3 R0, PT, PT, R0, -R7, RZ ;  /* 0x8000000700009210 */ /* 0x000fca0007ffe0ff */
[----:B------:R-:W-:Y:S01]  /*01f0*/  @!P2 IMAD.MOV R0, RZ, RZ, -R0 ;  /* 0x000000ffff00a224 */ /* 0x000fe200078e0a00 */
[----:B------:R-:W-:-:S05]  /*0200*/  @!P0 LOP3.LUT R0, RZ, R6, RZ, 0x33, !PT ;  /* 0x00000006ff008212 */ /* 0x000fca00078e33ff */
[----:B-1----:R-:W-:Y:S01]  /*0210*/  STG.E desc[UR4][R2.64], R0 ;  /* 0x0000000002007986 */ /* 0x002fe2000c101904 */
[----:B------:R-:W-:Y:S05]  /*0220*/  EXIT ;  /* 0x000000000000794d */ /* 0x000fea0003800000 */
.L_x_77:
        /* <DEDUP_REMOVED lines=13> */
.L_x_81:


//--------------------- .nv.shared._ZN3cub18CUB_300001_SM_10006detail10radix_sort30DeviceSegmentedRadixSortKernelINS1_5radix10policy_hubIfiiE10Policy1000ELb1ELNS0_9SortOrderE1EfiPiS9_iNS1_21identity_decomposer_tEEEvPKT2_PSB_PKT3_PSF_T4_T5_iiiT7_ --------------------------
	.section	.nv.shared._ZN3cub18CUB_300001_SM_10006detail10radix_sort30DeviceSegmentedRadixSortKernelINS1_5radix10policy_hubIfiiE10Policy1000ELb1ELNS0_9SortOrderE1EfiPiS9_iNS1_21identity_decomposer_tEEEvPKT2_PSB_PKT3_PSF_T4_T5_iiiT7_,"aw",@nobits
	.sectionflags	@""
	.align	16
.nv.shared._ZN3cub18CUB_300001_SM_10006detail10radix_sort30DeviceSegmentedRadixSortKernelINS1_5radix10policy_hubIfiiE10Policy1000ELb1ELNS0_9SortOrderE1EfiPiS9_iNS1_21identity_decomposer_tEEEvPKT2_PSB_PKT3_PSF_T4_T5_iiiT7_:
	.zero		27200


//--------------------- .nv.shared.reserved.0     --------------------------
	.section	.nv.shared.reserved.0,"aw",@nobits
	.weak		__nv_reservedSMEM_offset_0_alias
	.size		__nv_reservedSMEM_offset_0_alias, 0, 64
	.other		__nv_reservedSMEM_offset_0_alias,@"STO_CUDA_RESERVED_SHARED STV_DEFAULT"
__nv_reservedSMEM_offset_0_alias:
	.zero		0
	.zero		64


//--------------------- .nv.global                --------------------------
	.section	.nv.global,"aw",@nobits
.nv.global:
	.type		_ZN34_INTERNAL_8fe953d3_4_k_cu_d3df6b5e6thrust24THRUST_300001_SM_1000_NS12placeholders2_5E,@object
	.size		_ZN34_INTERNAL_8fe953d3_4_k_cu_d3df6b5e6thrust24THRUST_300001_SM_1000_NS12placeholders2_5E,(_ZN34_INTERNAL_8fe953d3_4_k_cu_d3df6b5e4cuda3std3__45__cpo6cbeginE - _ZN34_INTERNAL_8fe953d3_4_k_cu_d3df6b5e6thrust24THRUST_300001_SM_1000_NS12placeholders2_5E)
_ZN34_INTERNAL_8fe953d3_4_k_cu_d3df6b5e6thrust24THRUST_300001_SM_1000_NS12placeholders2_5E:
	.zero		1
	.type		_ZN34_INTERNAL_8fe953d3_4_k_cu_d3df6b5e4cuda3std3__45__cpo6cbeginE,@object
	.size		_ZN34_INTERNAL_8fe953d3_4_k_cu_d3df6b5e4cuda3std3__45__cpo6cbeginE,(_ZN34_INTERNAL_8fe953d3_4_k_cu_d3df6b5e4cuda3std6ranges3__45__cpo6cbeginE - _ZN34_INTERNAL_8fe953d3_4_k_cu_d3df6b5e4cuda3std3__45__cpo6cbeginE)
_ZN34_INTERNAL_8fe953d3_4_k_cu_d3df6b5e4cuda3std3__45__cpo6cbeginE:
	.zero		1
	.type		_ZN34_INTERNAL_8fe953d3_4_k_cu_d3df6b5e4cuda3std6ranges3__45__cpo6cbeginE,@object
	.size		_ZN34_INTERNAL_8fe953d3_4_k_cu_d3df6b5e4cuda3std6ranges3__45__cpo6cbeginE,(_ZN34_INTERNAL_8fe953d3_4_k_cu_d3df6b5e4cuda3std3__48in_placeE - _ZN34_INTERNAL_8fe953d3_4_k_cu_d3df6b5e4cuda3std6ranges3__45__cpo6cbeginE)
_ZN34_INTERNAL_8fe953d3_4_k_cu_d3df6b5e4cuda3std6ranges3__45__cpo6cbeginE:
	.zero		1
	.type		_ZN34_INTERNAL_8fe953d3_4_k_cu_d3df6b5e4cuda3std3__48in_placeE,@object
	.size		_ZN34_INTERNAL_8fe953d3_4_k_cu_d3df6b5e4cuda3std3__48in_placeE,(_ZN34_INTERNAL_8fe953d3_4_k_cu_d3df6b5e4cuda3std6ranges3__45__cpo4sizeE - _ZN34_INTERNAL_8fe953d3_4_k_cu_d3df6b5e4cuda3std3__48in_placeE)
_ZN34_INTERNAL_8fe953d3_4_k_cu_d3df6b5e4cuda3std3__48in_placeE:
	.zero		1
	.type		_ZN34_INTERNAL_8fe953d3_4_k_cu_d3df6b5e4cuda3std6ranges3__45__cpo4sizeE,@object
	.size		_ZN34_INTERNAL_8fe953d3_4_k_cu_d3df6b5e4cuda3std6ranges3__45__cpo4sizeE,(_ZN34_INTERNAL_8fe953d3_4_k_cu_d3df6b5e6thrust24THRUST_300001_SM_1000_NS12placeholders2_9E - _ZN34_INTERNAL_8fe953d3_4_k_cu_d3df6b5e4cuda3std6ranges3__45__cpo4sizeE)
_ZN34_INTERNAL_8fe953d3_4_k_cu_d3df6b5e4cuda3std6ranges3__45__cpo4sizeE:
	.zero		1
	.type		_ZN34_INTERNAL_8fe953d3_4_k_cu_d3df6b5e6thrust24THRUST_300001_SM_1000_NS12placeholders2_9E,@object
	.size		_ZN34_INTERNAL_8fe953d3_4_k_cu_d3df6b5e6thrust24THRUST_300001_SM_1000_NS12placeholders2_9E,(_ZN34_INTERNAL_8fe953d3_4_k_cu_d3df6b5e4cuda3std3__45__cpo7crbeginE - _ZN34_INTERNAL_8fe953d3_4_k_cu_d3df6b5e6thrust24THRUST_300001_SM_1000_NS12placeholders2_9E)
_ZN34_INTERNAL_8fe953d3_4_k_cu_d3df6b5e6thrust24THRUST_300001_SM_1000_NS12placeholders2_9E:
	.zero		1
	.type		_ZN34_INTERNAL_8fe953d3_4_k_cu_d3df6b5e4cuda3std3__45__cpo7crbeginE,@object
	.size		_ZN34_INTERNAL_8fe953d3_4_k_cu_d3df6b5e4cuda3std3__45__cpo7crbeginE,(_ZN34_INTERNAL_8fe953d3_4_k_cu_d3df6b5e4cuda3std6ranges3__45__cpo4nextE - _ZN34_INTERNAL_8fe953d3_4_k_cu_d3df6b5e4cuda3std3__45__cpo7crbeginE)
_ZN34_INTERNAL_8fe953d3_4_k_cu_d3df6b5e4cuda3std3__45__cpo7crbeginE:
	.zero		1
	.type		_ZN34_INTERNAL_8fe953d3_4_k_cu_d3df6b5e4cuda3std6ranges3__45__cpo4nextE,@object
	.size		_ZN34_INTERNAL_8fe953d3_4_k_cu_d3df6b5e4cuda3std6ranges3__45__cpo4nextE,(_ZN34_INTERNAL_8fe953d3_4_k_cu_d3df6b5e4cuda3std6ranges3__45__cpo4swapE - _ZN34_INTERNAL_8fe953d3_4_k_cu_d3df6b5e4cuda3std6ranges3__45__cpo4nextE)
_ZN34_INTERNAL_8fe953d3_4_k_cu_d3df6b5e4cuda3std6ranges3__45__cpo4nextE:
	.zero		1
	.type		_ZN34_INTERNAL_8fe953d3_4_k_cu_d3df6b5e4cuda3std6ranges3__45__cpo4swapE,@object
	.size		_ZN34_INTERNAL_8fe953d3_4_k_cu_d3df6b5e4cuda3std6ranges3__45__cpo4swapE,(_ZN34_INTERNAL_8fe953d3_4_k_cu_d3df6b5e6thrust24THRUST_300001_SM_1000_NS12placeholders2_1E - _ZN34_INTERNAL_8fe953d3_4_k_cu_d3df6b5e4cuda3std6ranges3__45__cpo4swapE)
_ZN34_INTERNAL_8fe953d3_4_k_cu_d3df6b5e4cuda3std6ranges3__45__cpo4swapE:
	.zero		1
	.type		_ZN34_INTERNAL_8fe953d3_4_k_cu_d3df6b5e6thrust24THRUST_300001_SM_1000_NS12placeholders2_1E,@object
	.size		_ZN34_INTERNAL_8fe953d3_4_k_cu_d3df6b5e6thrust24THRUST_300001_SM_1000_NS12placeholders2_1E,(_ZN34_INTERNAL_8fe953d3_4_k_cu_d3df6b5e6thrust24THRUST_300001_SM_1000_NS12placeholders2_3E - _ZN34_INTERNAL_8fe953d3_4_k_cu_d3df6b5e6thrust24THRUST_300001_SM_1000_NS12placeholders2_1E)
_ZN34_INTERNAL_8fe953d3_4_k_cu_d3df6b5e6thrust24THRUST_300001_SM_1000_NS12placeholders2_1E:
	.zero		1
	.type		_ZN34_INTERNAL_8fe953d3_4_k_cu_d3df6b5e6thrust24THRUST_300001_SM_1000_NS12placeholders2_3E,@object
	.size		_ZN34_INTERNAL_8fe953d3_4_k_cu_d3df6b5e6thrust24THRUST_300001_SM_1000_NS12placeholders2_3E,(_ZN34_INTERNAL_8fe953d3_4_k_cu_d3df6b5e4cuda3std3__45__cpo5beginE - _ZN34_INTERNAL_8fe953d3_4_k_cu_d3df6b5e6thrust24THRUST_300001_SM_1000_NS12placeholders2_3E)
_ZN34_INTERNAL_8fe953d3_4_k_cu_d3df6b5e6thrust24THRUST_300001_SM_1000_NS12placeholders2_3E:
	.zero		1
	.type		_ZN34_INTERNAL_8fe953d3_4_k_cu_d3df6b5e4cuda3std3__45__cpo5beginE,@object
	.size		_ZN34_INTERNAL_8fe953d3_4_k_cu_d3df6b5e4cuda3std3__45__cpo5beginE,(_ZN34_INTERNAL_8fe953d3_4_k_cu_d3df6b5e4cuda3std6ranges3__45__cpo5beginE - _ZN34_INTERNAL_8fe953d3_4_k_cu_d3df6b5e4cuda3std3__45__cpo5beginE)
_ZN34_INTERNAL_8fe953d3_4_k_cu_d3df6b5e4cuda3std3__45__cpo5beginE:
	.zero		1
	.type		_ZN34_INTERNAL_8fe953d3_4_k_cu_d3df6b5e4cuda3std6ranges3__45__cpo5beginE,@object
	.size		_ZN34_INTERNAL_8fe953d3_4_k_cu_d3df6b5e4cuda3std6ranges3__45__cpo5beginE,(_ZN34_INTERNAL_8fe953d3_4_k_cu_d3df6b5e4cuda3std3__436_GLOBAL__N__8fe953d3_4_k_cu_d3df6b5e6ignoreE - _ZN34_INTERNAL_8fe953d3_4_k_cu_d3df6b5e4cuda3std6ranges3__45__cpo5beginE)
_ZN34_INTERNAL_8fe953d3_4_k_cu_d3df6b5e4cuda3std6ranges3__45__cpo5beginE:
	.zero		1
	.type		_ZN34_INTERNAL_8fe953d3_4_k_cu_d3df6b5e4cuda3std3__436_GLOBAL__N__8fe953d3_4_k_cu_d3df6b5e6ignoreE,@object
	.size		_ZN34_INTERNAL_8fe953d3_4_k_cu_d3df6b5e4cuda3std3__436_GLOBAL__N__8fe953d3_4_k_cu_d3df6b5e6ignoreE,(_ZN34_INTERNAL_8fe953d3_4_k_cu_d3df6b5e4cuda3std6ranges3__45__cpo4dataE - _ZN34_INTERNAL_8fe953d3_4_k_cu_d3df6b5e4cuda3std3__436_GLOBAL__N__8fe953d3_4_k_cu_d3df6b5e6ignoreE)
_ZN34_INTERNAL_8fe953d3_4_k_cu_d3df6b5e4cuda3std3__436_GLOBAL__N__8fe953d3_4_k_cu_d3df6b5e6ignoreE:
	.zero		1
	.type		_ZN34_INTERNAL_8fe953d3_4_k_cu_d3df6b5e4cuda3std6ranges3__45__cpo4dataE,@object
	.size		_ZN34_INTERNAL_8fe953d3_4_k_cu_d3df6b5e4cuda3std6ranges3__45__cpo4dataE,(_ZN34_INTERNAL_8fe953d3_4_k_cu_d3df6b5e6thrust24THRUST_300001_SM_1000_NS12placeholders2_7E - _ZN34_INTERNAL_8fe953d3_4_k_cu_d3df6b5e4cuda3std6ranges3__45__cpo4dataE)
_ZN34_INTERNAL_8fe953d3_4_k_cu_d3df6b5e4cuda3std6ranges3__45__cpo4dataE:
	.zero		1
	.type		_ZN34_INTERNAL_8fe953d3_4_k_cu_d3df6b5e6thrust24THRUST_300001_SM_1000_NS12placeholders2_7E,@object
	.size		_ZN34_INTERNAL_8fe953d3_4_k_cu_d3df6b5e6thrust24THRUST_300001_SM_1000_NS12placeholders2_7E,(_ZN34_INTERNAL_8fe953d3_4_k_cu_d3df6b5e4cuda3std3__45__cpo6rbeginE - _ZN34_INTERNAL_8fe953d3_4_k_cu_d3df6b5e6thrust24THRUST_300001_SM_1000_NS12placeholders2_7E)
_ZN34_INTERNAL_8fe953d3_4_k_cu_d3df6b5e6thrust24THRUST_300001_SM_1000_NS12placeholders2_7E:
	.zero		1
	.type		_ZN34_INTERNAL_8fe953d3_4_k_cu_d3df6b5e4cuda3std3__45__cpo6rbeginE,@object
	.size		_ZN34_INTERNAL_8fe953d3_4_k_cu_d3df6b5e4cuda3std3__45__cpo6rbeginE,(_ZN34_INTERNAL_8fe953d3_4_k_cu_d3df6b5e4cuda3std6ranges3__45__cpo7advanceE - _ZN34_INTERNAL_8fe953d3_4_k_cu_d3df6b5e4cuda3std3__45__cpo6rbeginE)
_ZN34_INTERNAL_8fe953d3_4_k_cu_d3df6b5e4cuda3std3__45__cpo6rbeginE:
	.zero		1
	.type		_ZN34_INTERNAL_8fe953d3_4_k_cu_d3df6b5e4cuda3std6ranges3__45__cpo7advanceE,@object
	.size		_ZN34_INTERNAL_8fe953d3_4_k_cu_d3df6b5e4cuda3std6ranges3__45__cpo7advanceE,(_ZN34_INTERNAL_8fe953d3_4_k_cu_d3df6b5e4cuda3std3__47nulloptE - _ZN34_INTERNAL_8fe953d3_4_k_cu_d3df6b5e4cuda3std6ranges3__45__cpo7advanceE)
_ZN34_INTERNAL_8fe953d3_4_k_cu_d3df6b5e4cuda3std6ranges3__45__cpo7advanceE:
	.zero		1
	.type		_ZN34_INTERNAL_8fe953d3_4_k_cu_d3df6b5e4cuda3std3__47nulloptE,@object
	.size		_ZN34_INTERNAL_8fe953d3_4_k_cu_d3df6b5e4cuda3std3__47nulloptE,(_ZN34_INTERNAL_8fe953d3_4_k_cu_d3df6b5e4cuda3std6ranges3__45__cpo8distanceE - _ZN34_INTERNAL_8fe953d3_4_k_cu_d3df6b5e4cuda3std3__47nulloptE)
_ZN34_INTERNAL_8fe953d3_4_k_cu_d3df6b5e4cuda3std3__47nulloptE:
	.zero		1
	.type		_ZN34_INTERNAL_8fe953d3_4_k_cu_d3df6b5e4cuda3std6ranges3__45__cpo8distanceE,@object
	.size		_ZN34_INTERNAL_8fe953d3_4_k_cu_d3df6b5e4cuda3std6ranges3__45__cpo8distanceE,(_ZN34_INTERNAL_8fe953d3_4_k_cu_d3df6b5e6thrust24THRUST_300001_SM_1000_NS12placeholders2_6E - _ZN34_INTERNAL_8fe953d3_4_k_cu_d3df6b5e4cuda3std6ranges3__45__cpo8distanceE)
_ZN34_INTERNAL_8fe953d3_4_k_cu_d3df6b5e4cuda3std6ranges3__45__cpo8distanceE:
	.zero		1
	.type		_ZN34_INTERNAL_8fe953d3_4_k_cu_d3df6b5e6thrust24THRUST_300001_SM_1000_NS12placeholders2_6E,@object
	.size		_ZN34_INTERNAL_8fe953d3_4_k_cu_d3df6b5e6thrust24THRUST_300001_SM_1000_NS12placeholders2_6E,(_ZN34_INTERNAL_8fe953d3_4_k_cu_d3df6b5e4cuda3std3__45__cpo4cendE - _ZN34_INTERNAL_8fe953d3_4_k_cu_d3df6b5e6thrust24THRUST_300001_SM_1000_NS12placeholders2_6E)
_ZN34_INTERNAL_8fe953d3_4_k_cu_d3df6b5e6thrust24THRUST_300001_SM_1000_NS12placeholders2_6E:
	.zero		1
	.type		_ZN34_INTERNAL_8fe953d3_4_k_cu_d3df6b5e4cuda3std3__45__cpo4cendE,@object
	.size		_ZN34_INTERNAL_8fe953d3_4_k_cu_d3df6b5e4cuda3std3__45__cpo4cendE,(_ZN34_INTERNAL_8fe953d3_4_k_cu_d3df6b5e4cuda3std6ranges3__45__cpo4cendE - _ZN34_INTERNAL_8fe953d3_4_k_cu_d3df6b5e4cuda3std3__45__cpo4cendE)
_ZN34_INTERNAL_8fe953d3_4_k_cu_d3df6b5e4cuda3std3__45__cpo4cendE:
	.zero		1
	.type		_ZN34_INTERNAL_8fe953d3_4_k_cu_d3df6b5e4cuda3std6ranges3__45__cpo4cendE,@object
	.size		_ZN34_INTERNAL_8fe953d3_4_k_cu_d3df6b5e4cuda3std6ranges3__45__cpo4cendE,(_ZN34_INTERNAL_8fe953d3_4_k_cu_d3df6b5e4cuda3std3__420unreachable_sentinelE - _ZN34_INTERNAL_8fe953d3_4_k_cu_d3df6b5e4cuda3std6ranges3__45__cpo4cendE)
_ZN34_INTERNAL_8fe953d3_4_k_cu_d3df6b5e4cuda3std6ranges3__45__cpo4cendE:
	.zero		1
	.type		_ZN34_INTERNAL_8fe953d3_4_k_cu_d3df6b5e4cuda3std3__420unreachable_sentinelE,@object
	.size		_ZN34_INTERNAL_8fe953d3_4_k_cu_d3df6b5e4cuda3std3__420unreachable_sentinelE,(_ZN34_INTERNAL_8fe953d3_4_k_cu_d3df6b5e4cuda3std6ranges3__45__cpo5ssizeE - _ZN34_INTERNAL_8fe953d3_4_k_cu_d3df6b5e4cuda3std3__420unreachable_sentinelE)
_ZN34_INTERNAL_8fe953d3_4_k_cu_d3df6b5e4cuda3std3__420unreachable_sentinelE:
	.zero		1
	.type		_ZN34_INTERNAL_8fe953d3_4_k_cu_d3df6b5e4cuda3std6ranges3__45__cpo5ssizeE,@object
	.size		_ZN34_INTERNAL_8fe953d3_4_k_cu_d3df6b5e4cuda3std6ranges3__45__cpo5ssizeE,(_ZN34_INTERNAL_8fe953d3_4_k_cu_d3df6b5e6thrust24THRUST_300001_SM_1000_NS12placeholders3_10E - _ZN34_INTERNAL_8fe953d3_4_k_cu_d3df6b5e4cuda3std6ranges3__45__cpo5ssizeE)
_ZN34_INTERNAL_8fe953d3_4_k_cu_d3df6b5e4cuda3std6ranges3__45__cpo5ssizeE:
	.zero		1
	.type		_ZN34_INTERNAL_8fe953d3_4_k_cu_d3df6b5e6thrust24THRUST_300001_SM_1000_NS12placeholders3_10E,@object
	.size		_ZN34_INTERNAL_8fe953d3_4_k_cu_d3df6b5e6thrust24THRUST_300001_SM_1000_NS12placeholders3_10E,(_ZN34_INTERNAL_8fe953d3_4_k_cu_d3df6b5e4cuda3std3__45__cpo5crendE - _ZN34_INTERNAL_8fe953d3_4_k_cu_d3df6b5e6thrust24THRUST_300001_SM_1000_NS12placeholders3_10E)
_ZN34_INTERNAL_8fe953d3_4_k_cu_d3df6b5e6thrust24THRUST_300001_SM_1000_NS12placeholders3_10E:
	.zero		1
	.type		_ZN34_INTERNAL_8fe953d3_4_k_cu_d3df6b5e4cuda3std3__45__cpo5crendE,@object
	.size		_ZN34_INTERNAL_8fe953d3_4_k_cu_d3df6b5e4cuda3std3__45__cpo5crendE,(_ZN34_INTERNAL_8fe953d3_4_k_cu_d3df6b5e4cuda3std6ranges3__45__cpo4prevE - _ZN34_INTERNAL_8fe953d3_4_k_cu_d3df6b5e4cuda3std3__45__cpo5crendE)
_ZN34_INTERNAL_8fe953d3_4_k_cu_d3df6b5e4cuda3std3__45__cpo5crendE:
	.zero		1
	.type		_ZN34_INTERNAL_8fe953d3_4_k_cu_d3df6b5e4cuda3std6ranges3__45__cpo4prevE,@object
	.size		_ZN34_INTERNAL_8fe953d3_4_k_cu_d3df6b5e4cuda3std6ranges3__45__cpo4prevE,(_ZN34_INTERNAL_8fe953d3_4_k_cu_d3df6b5e4cuda3std6ranges3__45__cpo9iter_moveE - _ZN34_INTERNAL_8fe953d3_4_k_cu_d3df6b5e4cuda3std6ranges3__45__cpo4prevE)
_ZN34_INTERNAL_8fe953d3_4_k_cu_d3df6b5e4cuda3std6ranges3__45__cpo4prevE:
	.zero		1
	.type		_ZN34_INTERNAL_8fe953d3_4_k_cu_d3df6b5e4cuda3std6ranges3__45__cpo9iter_moveE,@object
	.size		_ZN34_INTERNAL_8fe953d3_4_k_cu_d3df6b5e4cuda3std6ranges3__45__cpo9iter_moveE,(_ZN34_INTERNAL_8fe953d3_4_k_cu_d3df6b5e6thrust24THRUST_300001_SM_1000_NS12placeholders2_2E - _ZN34_INTERNAL_8fe953d3_4_k_cu_d3df6b5e4cuda3std6ranges3__45__cpo9iter_moveE)
_ZN34_INTERNAL_8fe953d3_4_k_cu_d3df6b5e4cuda3std6ranges3__45__cpo9iter_moveE:
	.zero		1
	.type		_ZN34_INTERNAL_8fe953d3_4_k_cu_d3df6b5e6thrust24THRUST_300001_SM_1000_NS12placeholders2_2E,@object
	.size		_ZN34_INTERNAL_8fe953d3_4_k_cu_d3df6b5e6thrust24THRUST_300001_SM_1000_NS12placeholders2_2E,(_ZN34_INTERNAL_8fe953d3_4_k_cu_d3df6b5e6thrust24THRUST_300001_SM_1000_NS12placeholders2_4E - _ZN34_INTERNAL_8fe953d3_4_k_cu_d3df6b5e6thrust24THRUST_300001_SM_1000_NS12placeholders2_2E)
_ZN34_INTERNAL_8fe953d3_4_k_cu_d3df6b5e6thrust24THRUST_300001_SM_1000_NS12placeholders2_2E:
	.zero		1
	.type		_ZN34_INTERNAL_8fe953d3_4_k_cu_d3df6b5e6thrust24THRUST_300001_SM_1000_NS12placeholders2_4E,@object
	.size		_ZN34_INTERNAL_8fe953d3_4_k_cu_d3df6b5e6thrust24THRUST_300001_SM_1000_NS12placeholders2_4E,(_ZN34_INTERNAL_8fe953d3_4_k_cu_d3df6b5e4cuda3std3__45__cpo3endE - _ZN34_INTERNAL_8fe953d3_4_k_cu_d3df6b5e6thrust24THRUST_300001_SM_1000_NS12placeholders2_4E)
_ZN34_INTERNAL_8fe953d3_4_k_cu_d3df6b5e6thrust24THRUST_300001_SM_1000_NS12placeholders2_4E:
	.zero		1
	.type		_ZN34_INTERNAL_8fe953d3_4_k_cu_d3df6b5e4cuda3std3__45__cpo3endE,@object
	.size		_ZN34_INTERNAL_8fe953d3_4_k_cu_d3df6b5e4cuda3std3__45__cpo3endE,(_ZN34_INTERNAL_8fe953d3_4_k_cu_d3df6b5e4cuda3std6ranges3__45__cpo3endE - _ZN34_INTERNAL_8fe953d3_4_k_cu_d3df6b5e4cuda3std3__45__cpo3endE)
_ZN34_INTERNAL_8fe953d3_4_k_cu_d3df6b5e4cuda3std3__45__cpo3endE:
	.zero		1
	.type		_ZN34_INTERNAL_8fe953d3_4_k_cu_d3df6b5e4cuda3std6ranges3__45__cpo3endE,@object
	.size		_ZN34_INTERNAL_8fe953d3_4_k_cu_d3df6b5e4cuda3std6ranges3__45__cpo3endE,(_ZN34_INTERNAL_8fe953d3_4_k_cu_d3df6b5e4cuda3std3__419piecewise_constructE - _ZN34_INTERNAL_8fe953d3_4_k_cu_d3df6b5e4cuda3std6ranges3__45__cpo3endE)
_ZN34_INTERNAL_8fe953d3_4_k_cu_d3df6b5e4cuda3std6ranges3__45__cpo3endE:
	.zero		1
	.type		_ZN34_INTERNAL_8fe953d3_4_k_cu_d3df6b5e4cuda3std3__419piecewise_constructE,@object
	.size		_ZN34_INTERNAL_8fe953d3_4_k_cu_d3df6b5e4cuda3std3__419piecewise_constructE,(_ZN34_INTERNAL_8fe953d3_4_k_cu_d3df6b5e4cuda3std6ranges3__45__cpo5cdataE - _ZN34_INTERNAL_8fe953d3_4_k_cu_d3df6b5e4cuda3std3__419piecewise_constructE)
_ZN34_INTERNAL_8fe953d3_4_k_cu_d3df6b5e4cuda3std3__419piecewise_constructE:
	.zero		1
	.type		_ZN34_INTERNAL_8fe953d3_4_k_cu_d3df6b5e4cuda3std6ranges3__45__cpo5cdataE,@object
	.size		_ZN34_INTERNAL_8fe953d3_4_k_cu_d3df6b5e4cuda3std6ranges3__45__cpo5cdataE,(_ZN34_INTERNAL_8fe953d3_4_k_cu_d3df6b5e6thrust24THRUST_300001_SM_1000_NS12placeholders2_8E - _ZN34_INTERNAL_8fe953d3_4_k_cu_d3df6b5e4cuda3std6ranges3__45__cpo5cdataE)
_ZN34_INTERNAL_8fe953d3_4_k_cu_d3df6b5e4cuda3std6ranges3__45__cpo5cdataE:
	.zero		1
	.type		_ZN34_INTERNAL_8fe953d3_4_k_cu_d3df6b5e6thrust24THRUST_300001_SM_1000_NS12placeholders2_8E,@object
	.size		_ZN34_INTERNAL_8fe953d3_4_k_cu_d3df6b5e6thrust24THRUST_300001_SM_1000_NS12placeholders2_8E,(_ZN34_INTERNAL_8fe953d3_4_k_cu_d3df6b5e4cuda3std3__45__cpo4rendE - _ZN34_INTERNAL_8fe953d3_4_k_cu_d3df6b5e6thrust24THRUST_300001_SM_1000_NS12placeholders2_8E)
_ZN34_INTERNAL_8fe953d3_4_k_cu_d3df6b5e6thrust24THRUST_300001_SM_1000_NS12placeholders2_8E:
	.zero		1
	.type		_ZN34_INTERNAL_8fe953d3_4_k_cu_d3df6b5e4cuda3std3__45__cpo4rendE,@object
	.size		_ZN34_INTERNAL_8fe953d3_4_k_cu_d3df6b5e4cuda3std3__45__cpo4rendE,(_ZN34_INTERNAL_8fe953d3_4_k_cu_d3df6b5e4cuda3std6ranges3__45__cpo9iter_swapE - _ZN34_INTERNAL_8fe953d3_4_k_cu_d3df6b5e4cuda3std3__45__cpo4rendE)
_ZN34_INTERNAL_8fe953d3_4_k_cu_d3df6b5e4cuda3std3__45__cpo4rendE:
	.zero		1
	.type		_ZN34_INTERNAL_8fe953d3_4_k_cu_d3df6b5e4cuda3std6ranges3__45__cpo9iter_swapE,@object
	.size		_ZN34_INTERNAL_8fe953d3_4_k_cu_d3df6b5e4cuda3std6ranges3__45__cpo9iter_swapE,(_ZN34_INTERNAL_8fe953d3_4_k_cu_d3df6b5e4cuda3std3__48unexpectE - _ZN34_INTERNAL_8fe953d3_4_k_cu_d3df6b5e4cuda3std6ranges3__45__cpo9iter_swapE)
_ZN34_INTERNAL_8fe953d3_4_k_cu_d3df6b5e4cuda3std6ranges3__45__cpo9iter_swapE:
	.zero		1
	.type		_ZN34_INTERNAL_8fe953d3_4_k_cu_d3df6b5e4cuda3std3__48unexpectE,@object
	.size		_ZN34_INTERNAL_8fe953d3_4_k_cu_d3df6b5e4cuda3std3__48unexpectE,(_ZN34_INTERNAL_8fe953d3_4_k_cu_d3df6b5e6thrust24THRUST_300001_SM_1000_NS6system6detail10sequential3seqE - _ZN34_INTERNAL_8fe953d3_4_k_cu_d3df6b5e4cuda3std3__48unexpectE)
_ZN34_INTERNAL_8fe953d3_4_k_cu_d3df6b5e4cuda3std3__48unexpectE:
	.zero		1
	.type		_ZN34_INTERNAL_8fe953d3_4_k_cu_d3df6b5e6thrust24THRUST_300001_SM_1000_NS6system6detail10sequential3seqE,@object
	.size		_ZN34_INTERNAL_8fe953d3_4_k_cu_d3df6b5e6thrust24THRUST_300001_SM_1000_NS6system6detail10sequential3seqE,(.L_29 - _ZN34_INTERNAL_8fe953d3_4_k_cu_d3df6b5e6thrust24THRUST_300001_SM_1000_NS6system6detail10sequential3seqE)
_ZN34_INTERNAL_8fe953d3_4_k_cu_d3df6b5e6thrust24THRUST_300001_SM_1000_NS6system6detail10sequential3seqE:
	.zero		1
.L_29:


//--------------------- .nv.shared._ZN3cub18CUB_300001_SM_10006detail10radix_sort30DeviceSegmentedRadixSortKernelINS1_5radix10policy_hubIfiiE10Policy1000ELb0ELNS0_9SortOrderE1EfiPiS9_iNS1_21identity_decomposer_tEEEvPKT2_PSB_PKT3_PSF_T4_T5_iiiT7_ --------------------------
	.section	.nv.shared._ZN3cub18CUB_300001_SM_10006detail10radix_sort30DeviceSegmentedRadixSortKernelINS1_5radix10policy_hubIfiiE10Policy1000ELb0ELNS0_9SortOrderE1EfiPiS9_iNS1_21identity_decomposer_tEEEvPKT2_PSB_PKT3_PSF_T4_T5_iiiT7_,"aw",@nobits
	.sectionflags	@""
	.align	16
.nv.shared._ZN3cub18CUB_300001_SM_10006detail10radix_sort30DeviceSegmentedRadixSortKernelINS1_5radix10policy_hubIfiiE10Policy1000ELb0ELNS0_9SortOrderE1EfiPiS9_iNS1_21identity_decomposer_tEEEvPKT2_PSB_PKT3_PSF_T4_T5_iiiT7_:
	.zero		31232


//--------------------- .nv.constant0._ZN3cub18CUB_300001_SM_10006detail10radix_sort30DeviceSegmentedRadixSortKernelINS1_5radix10policy_hubIfiiE10Policy1000ELb1ELNS0_9SortOrderE1EfiPiS9_iNS1_21identity_decomposer_tEEEvPKT2_PSB_PKT3_PSF_T4_T5_iiiT7_ --------------------------
	.section	.nv.constant0._ZN3cub18CUB_300001_SM_10006detail10radix_sort30DeviceSegmentedRadixSortKernelINS1_5radix10policy_hubIfiiE10Policy1000ELb1ELNS0_9SortOrderE1EfiPiS9_iNS1_21identity_decomposer_tEEEvPKT2_PSB_PKT3_PSF_T4_T5_iiiT7_,"a",@progbits
	.sectionflags	@""
	.align	4
.nv.constant0._ZN3cub18CUB_300001_SM_10006detail10radix_sort30DeviceSegmentedRadixSortKernelINS1_5radix10policy_hubIfiiE10Policy1000ELb1ELNS0_9SortOrderE1EfiPiS9_iNS1_21identity_decomposer_tEEEvPKT2_PSB_PKT3_PSF_T4_T5_iiiT7_:
	.zero		957


//--------------------- .nv.constant0._ZN3cub18CUB_300001_SM_10006detail10radix_sort30DeviceSegmentedRadixSortKernelINS1_5radix10policy_hubIfiiE10Policy1000ELb0ELNS0_9SortOrderE1EfiPiS9_iNS1_21identity_decomposer_tEEEvPKT2_PSB_PKT3_PSF_T4_T5_iiiT7_ --------------------------
	.section	.nv.constant0._ZN3cub18CUB_300001_SM_10006detail10radix_sort30DeviceSegmentedRadixSortKernelINS1_5radix10policy_hubIfiiE10Policy1000ELb0ELNS0_9SortOrderE1EfiPiS9_iNS1_21identity_decomposer_tEEEvPKT2_PSB_PKT3_PSF_T4_T5_iiiT7_,"a",@progbits
	.sectionflags	@""
	.align	4
.nv.constant0._ZN3cub18CUB_300001_SM_10006detail10radix_sort30DeviceSegmentedRadixSortKernelINS1_5radix10policy_hubIfiiE10Policy1000ELb0ELNS0_9SortOrderE1EfiPiS9_iNS1_21identity_decomposer_tEEEvPKT2_PSB_PKT3_PSF_T4_T5_iiiT7_:
	.zero		957


//--------------------- .nv.constant0._ZN3cub18CUB_300001_SM_10006detail11EmptyKernelIvEEvv --------------------------
	.section	.nv.constant0._ZN3cub18CUB_300001_SM_10006detail11EmptyKernelIvEEvv,"a",@progbits
	.sectionflags	@""
	.align	4
.nv.constant0._ZN3cub18CUB_300001_SM_10006detail11EmptyKernelIvEEvv:
	.zero		896


//--------------------- .nv.constant0._Z12init_indicesPiii --------------------------
	.section	.nv.constant0._Z12init_indicesPiii,"a",@progbits
	.sectionflags	@""
	.align	4
.nv.constant0._Z12init_indicesPiii:
	.zero		912


//--------------------- SYMBOLS --------------------------

	.type		.nv.reservedSmem.offset0,@object
	.size		.nv.reservedSmem.offset0,0x4
	.type		.nv.reservedSmem.cap,@object
	.size		.nv.reservedSmem.cap,0x4
